// auto-generated by cutlass_sweep.gemm — config: {"arch": "sm_90", "cluster_m": 1, "cluster_n": 1, "dtype": "fp16", "dtype_b": "fp16", "layout": "nt", "stages": 0, "tile_k": 16, "tile_m": 512, "tile_n": 192}
#include "cutlass/cutlass.h"
#include "cutlass/gemm/collective/collective_builder.hpp"
#include "cutlass/gemm/device/gemm_universal_adapter.h"
#include "cutlass/gemm/kernel/gemm_universal.hpp"
#include "cutlass/epilogue/collective/collective_builder.hpp"

using ElemA = cutlass::half_t;
using ElemB = cutlass::half_t;
using ElemCD = cutlass::half_t;
using Acc  = float;
using TileShape    = cute::Shape<cute::_512, cute::_192, cute::_16>;
using ClusterShape = cute::Shape<cute::_1, cute::_1, cute::_1>;

using CollectiveEpilogue = typename cutlass::epilogue::collective::CollectiveBuilder<
    cutlass::arch::Sm90, cutlass::arch::OpClassTensorOp,
    TileShape, ClusterShape,
    cutlass::epilogue::collective::EpilogueTileAuto,
    Acc, Acc,
    ElemCD, cutlass::layout::RowMajor, 128 / cutlass::sizeof_bits<ElemCD>::value,
    ElemCD, cutlass::layout::RowMajor, 128 / cutlass::sizeof_bits<ElemCD>::value,
    cutlass::epilogue::collective::EpilogueScheduleAuto
  >::CollectiveOp;

using CollectiveMainloop = typename cutlass::gemm::collective::CollectiveBuilder<
    cutlass::arch::Sm90, cutlass::arch::OpClassTensorOp,
    ElemA, cutlass::layout::RowMajor, 128 / cutlass::sizeof_bits<ElemA>::value,
    ElemB, cutlass::layout::ColumnMajor, 128 / cutlass::sizeof_bits<ElemB>::value,
    Acc,
    TileShape, ClusterShape,
    cutlass::gemm::collective::StageCountAutoCarveout<static_cast<int>(sizeof(typename CollectiveEpilogue::SharedStorage))>,
    cutlass::gemm::collective::KernelScheduleAuto
  >::CollectiveOp;

using GemmKernel = cutlass::gemm::kernel::GemmUniversal<
    cute::Shape<int,int,int,int>,
    CollectiveMainloop,
    CollectiveEpilogue
>;
using Gemm = cutlass::gemm::device::GemmUniversalAdapter<GemmKernel>;

// Force the device kernel symbol into the cubin without needing a host main.
auto* _anchor = &cutlass::device_kernel<GemmKernel>;


// ===== COMPILED SASS (sm_90a) =====

	.target	sm_90a

	.elftype	@"ET_EXEC"


//--------------------- .note.nv.tkinfo           --------------------------
	.section	.note.nv.tkinfo,"",@"SHT_NOTE"
	.sectionflags	@"SHF_NOTE_NV_TKINFO"
	.tkinfo
        /*0018*/ 	.word	0x00000002
        /*0030*/ 	.string	""
        /*0030*/ 	.string	"ptxas"
        /*0030*/ 	.string	"Cuda compilation tools, release 13.0, V13.0.88"
        /*0030*/ 	.string	"Build cuda_13.0.r13.0/compiler.36424714_0"
        /*0030*/ 	.string	"-arch sm_90a -m 64 "



//--------------------- .note.nv.cuinfo           --------------------------
	.section	.note.nv.cuinfo,"",@"SHT_NOTE"
	.sectionflags	@"SHF_NOTE_NV_CUINFO"
        /*0018*/ 	.short	0x0002
        /*001a*/ 	.short	0x005a
        /*001c*/ 	.short	0x0082
	.zero		2


//--------------------- .nv.info                  --------------------------
	.section	.nv.info,"",@"SHT_CUDA_INFO"
	.align	4


	//----- nvinfo : EIATTR_REGCOUNT
	.align		4
        /*0000*/ 	.byte	0x04, 0x2f
        /*0002*/ 	.short	(.L_15 - .L_14)
	.align		4
.L_14:
        /*0004*/ 	.word	index@(_ZN7cutlass13device_kernelINS_4gemm6kernel13GemmUniversalIN4cute5tupleIJiiiiEEENS1_10collective13CollectiveMmaINS1_34MainloopSm90TmaGmmaWarpSpecializedILi10ENS5_IJNS4_1CILi1EEESB_SB_EEENS1_35KernelTmaWarpSpecializedCooperativeEEENS5_IJNSA_ILi512EEENSA_ILi192EEENSA_ILi16EEEEEENS_6half_tENS5_IJlSB_lEEESJ_SK_NS4_8TiledMMAINS4_8MMA_AtomIJNS4_4SM904GMMA26MMA_64x192x16_F32F16F16_SSILNSO_5MajorE0ELSQ_0ELNSO_7ScaleInE1ELSR_1EEEEEENS4_6LayoutINS5_IJNSA_ILi2EEESB_SB_EEENS5_IJSB_NSA_ILi0EEESX_EEEEENS5_IJNS4_10UnderscoreES10_S10_EEEEENS4_13SM90_TMA_LOADENS4_14ComposedLayoutINS4_7SwizzleILi1ELi4ELi3EEENS4_18smem_ptr_flag_bitsILi16EEENSU_INS5_IJNSA_ILi8EEESH_EEENS5_IJSH_SB_EEEEEEEvNS4_8identityES13_S1D_vS1E_EENS_8epilogue10collective6detail29Sm90TmaWarpSpecializedAdapterINS1H_15DefaultEpilogueISJ_SK_SK_NS1G_6thread17LinearCombinationISJ_Li1EffLNS1L_9ScaleType4KindE0ELNS_15FloatRoundStyleE2ESJ_EENS1_15EpilogueDefaultEEEEEvvEEEEvNT_6ParamsE)
        /*0008*/ 	.word	0x000000a8


	//----- nvinfo : EIATTR_FRAME_SIZE
	.align		4
.L_15:
        /*000c*/ 	.byte	0x04, 0x11
        /*000e*/ 	.short	(.L_17 - .L_16)
	.align		4
.L_16:
        /*0010*/ 	.word	index@(_ZN7cutlass13device_kernelINS_4gemm6kernel13GemmUniversalIN4cute5tupleIJiiiiEEENS1_10collective13CollectiveMmaINS1_34MainloopSm90TmaGmmaWarpSpecializedILi10ENS5_IJNS4_1CILi1EEESB_SB_EEENS1_35KernelTmaWarpSpecializedCooperativeEEENS5_IJNSA_ILi512EEENSA_ILi192EEENSA_ILi16EEEEEENS_6half_tENS5_IJlSB_lEEESJ_SK_NS4_8TiledMMAINS4_8MMA_AtomIJNS4_4SM904GMMA26MMA_64x192x16_F32F16F16_SSILNSO_5MajorE0ELSQ_0ELNSO_7ScaleInE1ELSR_1EEEEEENS4_6LayoutINS5_IJNSA_ILi2EEESB_SB_EEENS5_IJSB_NSA_ILi0EEESX_EEEEENS5_IJNS4_10UnderscoreES10_S10_EEEEENS4_13SM90_TMA_LOADENS4_14ComposedLayoutINS4_7SwizzleILi1ELi4ELi3EEENS4_18smem_ptr_flag_bitsILi16EEENSU_INS5_IJNSA_ILi8EEESH_EEENS5_IJSH_SB_EEEEEEEvNS4_8identityES13_S1D_vS1E_EENS_8epilogue10collective6detail29Sm90TmaWarpSpecializedAdapterINS1H_15DefaultEpilogueISJ_SK_SK_NS1G_6thread17LinearCombinationISJ_Li1EffLNS1L_9ScaleType4KindE0ELNS_15FloatRoundStyleE2ESJ_EENS1_15EpilogueDefaultEEEEEvvEEEEvNT_6ParamsE)
        /*0014*/ 	.word	0x000005b8


	//----- nvinfo : EIATTR_MIN_STACK_SIZE
	.align		4
.L_17:
        /*0018*/ 	.byte	0x04, 0x12
        /*001a*/ 	.short	(.L_19 - .L_18)
	.align		4
.L_18:
        /*001c*/ 	.word	index@(_ZN7cutlass13device_kernelINS_4gemm6kernel13GemmUniversalIN4cute5tupleIJiiiiEEENS1_10collective13CollectiveMmaINS1_34MainloopSm90TmaGmmaWarpSpecializedILi10ENS5_IJNS4_1CILi1EEESB_SB_EEENS1_35KernelTmaWarpSpecializedCooperativeEEENS5_IJNSA_ILi512EEENSA_ILi192EEENSA_ILi16EEEEEENS_6half_tENS5_IJlSB_lEEESJ_SK_NS4_8TiledMMAINS4_8MMA_AtomIJNS4_4SM904GMMA26MMA_64x192x16_F32F16F16_SSILNSO_5MajorE0ELSQ_0ELNSO_7ScaleInE1ELSR_1EEEEEENS4_6LayoutINS5_IJNSA_ILi2EEESB_SB_EEENS5_IJSB_NSA_ILi0EEESX_EEEEENS5_IJNS4_10UnderscoreES10_S10_EEEEENS4_13SM90_TMA_LOADENS4_14ComposedLayoutINS4_7SwizzleILi1ELi4ELi3EEENS4_18smem_ptr_flag_bitsILi16EEENSU_INS5_IJNSA_ILi8EEESH_EEENS5_IJSH_SB_EEEEEEEvNS4_8identityES13_S1D_vS1E_EENS_8epilogue10collective6detail29Sm90TmaWarpSpecializedAdapterINS1H_15DefaultEpilogueISJ_SK_SK_NS1G_6thread17LinearCombinationISJ_Li1EffLNS1L_9ScaleType4KindE0ELNS_15FloatRoundStyleE2ESJ_EENS1_15EpilogueDefaultEEEEEvvEEEEvNT_6ParamsE)
        /*0020*/ 	.word	0x000005b8
.L_19:


//--------------------- .nv.compat                --------------------------
	.section	.nv.compat,"",@"SHT_CUDA_COMPAT_INFO"
	.align	4
        /*0000*/ 	.byte	0x02, 0x09, 0x01, 0x00, 0x02, 0x02, 0x04, 0x00, 0x02, 0x05, 0x05, 0x00, 0x03, 0x07, 0x01, 0x01
        /*0010*/ 	.byte	0x02, 0x03, 0x01, 0x00, 0x02, 0x06, 0x01, 0x00, 0x04, 0x0b, 0x08, 0x00, 0x00, 0x00, 0x00, 0x00
        /*0020*/ 	.byte	0x00, 0x00, 0x00, 0x00


//--------------------- .nv.info._ZN7cutlass13device_kernelINS_4gemm6kernel13GemmUniversalIN4cute5tupleIJiiiiEEENS1_10collective13CollectiveMmaINS1_34MainloopSm90TmaGmmaWarpSpecializedILi10ENS5_IJNS4_1CILi1EEESB_SB_EEENS1_35KernelTmaWarpSpecializedCooperativeEEENS5_IJNSA_ILi512EEENSA_ILi192EEENSA_ILi16EEEEEENS_6half_tENS5_IJlSB_lEEESJ_SK_NS4_8TiledMMAINS4_8MMA_AtomIJNS4_4SM904GMMA26MMA_64x192x16_F32F16F16_SSILNSO_5MajorE0ELSQ_0ELNSO_7ScaleInE1ELSR_1EEEEEENS4_6LayoutINS5_IJNSA_ILi2EEESB_SB_EEENS5_IJSB_NSA_ILi0EEESX_EEEEENS5_IJNS4_10UnderscoreES10_S10_EEEEENS4_13SM90_TMA_LOADENS4_14ComposedLayoutINS4_7SwizzleILi1ELi4ELi3EEENS4_18smem_ptr_flag_bitsILi16EEENSU_INS5_IJNSA_ILi8EEESH_EEENS5_IJSH_SB_EEEEEEEvNS4_8identityES13_S1D_vS1E_EENS_8epilogue10collective6detail29Sm90TmaWarpSpecializedAdapterINS1H_15DefaultEpilogueISJ_SK_SK_NS1G_6thread17LinearCombinationISJ_Li1EffLNS1L_9ScaleType4KindE0ELNS_15FloatRoundStyleE2ESJ_EENS1_15EpilogueDefaultEEEEEvvEEEEvNT_6ParamsE --------------------------
	.section	.nv.info._ZN7cutlass13device_kernelINS_4gemm6kernel13GemmUniversalIN4cute5tupleIJiiiiEEENS1_10collective13CollectiveMmaINS1_34MainloopSm90TmaGmmaWarpSpecializedILi10ENS5_IJNS4_1CILi1EEESB_SB_EEENS1_35KernelTmaWarpSpecializedCooperativeEEENS5_IJNSA_ILi512EEENSA_ILi192EEENSA_ILi16EEEEEENS_6half_tENS5_IJlSB_lEEESJ_SK_NS4_8TiledMMAINS4_8MMA_AtomIJNS4_4SM904GMMA26MMA_64x192x16_F32F16F16_SSILNSO_5MajorE0ELSQ_0ELNSO_7ScaleInE1ELSR_1EEEEEENS4_6LayoutINS5_IJNSA_ILi2EEESB_SB_EEENS5_IJSB_NSA_ILi0EEESX_EEEEENS5_IJNS4_10UnderscoreES10_S10_EEEEENS4_13SM90_TMA_LOADENS4_14ComposedLayoutINS4_7SwizzleILi1ELi4ELi3EEENS4_18smem_ptr_flag_bitsILi16EEENSU_INS5_IJNSA_ILi8EEESH_EEENS5_IJSH_SB_EEEEEEEvNS4_8identityES13_S1D_vS1E_EENS_8epilogue10collective6detail29Sm90TmaWarpSpecializedAdapterINS1H_15DefaultEpilogueISJ_SK_SK_NS1G_6thread17LinearCombinationISJ_Li1EffLNS1L_9ScaleType4KindE0ELNS_15FloatRoundStyleE2ESJ_EENS1_15EpilogueDefaultEEEEEvvEEEEvNT_6ParamsE,"",@"SHT_CUDA_INFO"
	.sectionflags	@""
	.align	4


	//----- nvinfo : EIATTR_CUDA_API_VERSION
	.align		4
        /*0000*/ 	.byte	0x04, 0x37
        /*0002*/ 	.short	(.L_21 - .L_20)
.L_20:
        /*0004*/ 	.word	0x00000082


	//----- nvinfo : EIATTR_KPARAM_INFO
	.align		4
.L_21:
        /*0008*/ 	.byte	0x04, 0x17
        /*000a*/ 	.short	(.L_23 - .L_22)
.L_22:
        /*000c*/ 	.word	0x00000000
        /*0010*/ 	.short	0x0000
        /*0012*/ 	.short	0x0070
        /*0014*/ 	.byte	0x00, 0xf0, 0x01, 0x10


	//----- nvinfo : EIATTR_SPARSE_MMA_MASK
	.align		4
.L_23:
        /*0018*/ 	.byte	0x03, 0x50
        /*001a*/ 	.short	0x0000


	//----- nvinfo : EIATTR_MAXREG_COUNT
	.align		4
        /*001c*/ 	.byte	0x03, 0x1b
        /*001e*/ 	.short	0x00a8


	//----- nvinfo : EIATTR_NUM_BARRIERS
	.align		4
        /*0020*/ 	.byte	0x02, 0x4c
        /*0022*/ 	.byte	0x01
	.zero		1


	//----- nvinfo : EIATTR_EXTERNS
	.align		4
        /*0024*/ 	.byte	0x04, 0x0f
        /*0026*/ 	.short	(.L_25 - .L_24)


	//   ....[0]....
	.align		4
.L_24:
        /*0028*/ 	.word	index@(__assertfail)


	//----- nvinfo : EIATTR_ANNOTATIONS
	.align		4
.L_25:
        /*002c*/ 	.byte	0x04, 0x55
        /*002e*/ 	.short	(.L_27 - .L_26)


	//   ....[0]....
.L_26:
        /*0030*/ 	.word	0x00000001
        /*0034*/ 	.byte	0x80, 0x07, 0x00, 0x00, 0x01, 0x00, 0x00, 0x00, 0xa0, 0x07, 0x00, 0x00, 0x01, 0x00, 0x00, 0x00
        /* <DEDUP_REMOVED lines=554> */
        /*22e4*/ 	.byte	0x30, 0xe8, 0x01, 0x00, 0x01, 0x00, 0x00, 0x00, 0x50, 0xe8, 0x01, 0x00


	//----- nvinfo : EIATTR_MERCURY_ISA_VERSION
	.align		4
.L_27:
        /*22f0*/ 	.byte	0x03, 0x5f
        /*22f2*/ 	.short	0x0101


	//----- nvinfo : EIATTR_INT_WARP_WIDE_INSTR_OFFSETS
	.align		4
        /*22f4*/ 	.byte	0x04, 0x31
        /*22f6*/ 	.short	(.L_29 - .L_28)


	//   ....[0]....
.L_28:
        /*22f8*/ 	.word	0x000005f0


	//   ....[1]....
        /*22fc*/ 	.word	0x00000600


	//   ....[2]....
        /*2300*/ 	.word	0x00000690


	//----- nvinfo : EIATTR_COOP_GROUP_MASK_REGIDS
	.align		4
.L_29:
        /*2304*/ 	.byte	0x04, 0x29
        /*2306*/ 	.short	(.L_31 - .L_30)


	//   ....[0]....
.L_30:
        /*2308*/ 	.word	0xffffffff


	//   ....[1]....
        /*230c*/ 	.word	0xffffffff


	//   ....[2]....
        /*2310*/ 	.word	0xffffffff


	//   ....[3]....
        /*2314*/ 	.word	0xffffffff


	//   ....[4]....
        /*2318*/ 	.word	0xffffffff


	//----- nvinfo : EIATTR_COOP_GROUP_INSTR_OFFSETS
	.align		4
.L_31:
        /*231c*/ 	.byte	0x04, 0x28
        /*231e*/ 	.short	(.L_33 - .L_32)


	//   ....[0]....
.L_32:
        /*2320*/ 	.word	0x00000070


	//   ....[1]....
        /*2324*/ 	.word	0x00000080


	//   ....[2]....
        /*2328*/ 	.word	0x000001a0


	//   ....[3]....
        /*232c*/ 	.word	0x000004a0


	//   ....[4]....
        /*2330*/ 	.word	0x00001260


	//----- nvinfo : EIATTR_REG_RECONFIG
	.align		4
.L_33:
        /*2334*/ 	.byte	0x01, 0x54
	.zero		2


	//----- nvinfo : EIATTR_SYSCALL_OFFSETS
	.align		4
        /*2338*/ 	.byte	0x04, 0x46
        /*233a*/ 	.short	(.L_35 - .L_34)


	//   ....[0]....
.L_34:
        /*233c*/ 	.word	0x00001410


	//----- nvinfo : EIATTR_MBARRIER_INSTR_OFFSETS
	.align		4
.L_35:
        /*2340*/ 	.byte	0x04, 0x39
        /*2342*/ 	.short	(.L_37 - .L_36)


	//   ....[0]....
.L_36:
        /*2344*/ 	.word	0x00000340
        /*2348*/ 	.word	0x000000ff
        /*234c*/ 	.word	0x00000000
        /*2350*/ 	.short	0x0100
        /*2352*/ 	.byte	0x08
	.zero		1


	//   ....[1]....
        /*2354*/ 	.word	0x00000350
        /*2358*/ 	.word	0x000000ff
        /*235c*/ 	.word	0x00000050
        /*2360*/ 	.short	0x0100
        /*2362*/ 	.byte	0x08
	.zero		1


	//   ....[2]....
        /*2364*/ 	.word	0x00000360
        /*2368*/ 	.word	0x000000ff
        /*236c*/ 	.word	0x00000008
        /*2370*/ 	.short	0x0100
        /*2372*/ 	.byte	0x08
	.zero		1


	//   ....[3]....
        /*2374*/ 	.word	0x00000370
        /*2378*/ 	.word	0x000000ff
        /*237c*/ 	.word	0x00000058
        /*2380*/ 	.short	0x0100
        /*2382*/ 	.byte	0x08
	.zero		1


	//   ....[4]....
        /*2384*/ 	.word	0x00000380
        /*2388*/ 	.word	0x000000ff
        /*238c*/ 	.word	0x00000010
        /*2390*/ 	.short	0x0100
        /*2392*/ 	.byte	0x08
	.zero		1


	//   ....[5]....
        /*2394*/ 	.word	0x00000390
        /*2398*/ 	.word	0x000000ff
        /*239c*/ 	.word	0x00000060
        /*23a0*/ 	.short	0x0100
        /*23a2*/ 	.byte	0x08
	.zero		1


	//   ....[6]....
        /*23a4*/ 	.word	0x000003a0
        /*23a8*/ 	.word	0x000000ff
        /*23ac*/ 	.word	0x00000018
        /*23b0*/ 	.short	0x0100
        /*23b2*/ 	.byte	0x08
	.zero		1


	//   ....[7]....
        /*23b4*/ 	.word	0x000003b0
        /*23b8*/ 	.word	0x000000ff
        /*23bc*/ 	.word	0x00000068
        /*23c0*/ 	.short	0x0100
        /*23c2*/ 	.byte	0x08
	.zero		1


	//   ....[8]....
        /*23c4*/ 	.word	0x000003c0
        /*23c8*/ 	.word	0x000000ff
        /*23cc*/ 	.word	0x00000020
        /*23d0*/ 	.short	0x0100
        /*23d2*/ 	.byte	0x08
	.zero		1


	//   ....[9]....
        /*23d4*/ 	.word	0x000003d0
        /*23d8*/ 	.word	0x000000ff
        /*23dc*/ 	.word	0x00000070
        /*23e0*/ 	.short	0x0100
        /*23e2*/ 	.byte	0x08
	.zero		1


	//   ....[10]....
        /*23e4*/ 	.word	0x000003e0
        /*23e8*/ 	.word	0x000000ff
        /*23ec*/ 	.word	0x00000028
        /*23f0*/ 	.short	0x0100
        /*23f2*/ 	.byte	0x08
	.zero		1


	//   ....[11]....
        /*23f4*/ 	.word	0x000003f0
        /*23f8*/ 	.word	0x000000ff
        /*23fc*/ 	.word	0x00000078
        /*2400*/ 	.short	0x0100
        /*2402*/ 	.byte	0x08
	.zero		1


	//   ....[12]....
        /*2404*/ 	.word	0x00000400
        /*2408*/ 	.word	0x000000ff
        /*240c*/ 	.word	0x00000030
        /*2410*/ 	.short	0x0100
        /*2412*/ 	.byte	0x08
	.zero		1


	//   ....[13]....
        /*2414*/ 	.word	0x00000410
        /*2418*/ 	.word	0x000000ff
        /*241c*/ 	.word	0x00000080
        /*2420*/ 	.short	0x0100
        /*2422*/ 	.byte	0x08
	.zero		1


	//   ....[14]....
        /*2424*/ 	.word	0x00000420
        /*2428*/ 	.word	0x000000ff
        /*242c*/ 	.word	0x00000038
        /*2430*/ 	.short	0x0100
        /*2432*/ 	.byte	0x08
	.zero		1


	//   ....[15]....
        /*2434*/ 	.word	0x00000430
        /*2438*/ 	.word	0x000000ff
        /*243c*/ 	.word	0x00000088
        /*2440*/ 	.short	0x0100
        /*2442*/ 	.byte	0x08
	.zero		1


	//   ....[16]....
        /*2444*/ 	.word	0x00000440
        /*2448*/ 	.word	0x000000ff
        /*244c*/ 	.word	0x00000040
        /*2450*/ 	.short	0x0100
        /*2452*/ 	.byte	0x08
	.zero		1


	//   ....[17]....
        /*2454*/ 	.word	0x00000450
        /*2458*/ 	.word	0x000000ff
        /*245c*/ 	.word	0x00000090
        /*2460*/ 	.short	0x0100
        /*2462*/ 	.byte	0x08
	.zero		1


	//   ....[18]....
        /*2464*/ 	.word	0x00000460
        /*2468*/ 	.word	0x000000ff
        /*246c*/ 	.word	0x00000048
        /*2470*/ 	.short	0x0100
        /*2472*/ 	.byte	0x08
	.zero		1


	//   ....[19]....
        /*2474*/ 	.word	0x00000470
        /*2478*/ 	.word	0x000000ff
        /*247c*/ 	.word	0x00000098
        /*2480*/ 	.short	0x0100
        /*2482*/ 	.byte	0x08
	.zero		1


	//   ....[20]....
        /*2484*/ 	.word	0x00000710
        /*2488*/ 	.word	0x000000ff
        /*248c*/ 	.word	0x000000b0
        /*2490*/ 	.short	0x0100
        /*2492*/ 	.byte	0x10
	.zero		1


	//   ....[21]....
        /*2494*/ 	.word	0x000007b0
        /*2498*/ 	.word	0x000000ff
        /*249c*/ 	.word	0x000000b8
        /*24a0*/ 	.short	0x0100
        /*24a2*/ 	.byte	0x10
	.zero		1


	//   ....[22]....
        /*24a4*/ 	.word	0x000014b0
        /*24a8*/ 	.word	0x00000003
        /*24ac*/ 	.word	0x00000000
        /*24b0*/ 	.short	0x010a
        /*24b2*/ 	.byte	0x3f
	.zero		1


	//   ....[23]....
        /*24b4*/ 	.word	0x000014f0
        /*24b8*/ 	.word	0x00000003
        /*24bc*/ 	.word	0x00000000
        /*24c0*/ 	.short	0x010a
        /*24c2*/ 	.byte	0x3f
	.zero		1


	//   ....[24]....
        /*24c4*/ 	.word	0x00001e00
        /*24c8*/ 	.word	0x000000ff
        /*24cc*/ 	.word	0x00000000
        /*24d0*/ 	.short	0x010a
        /*24d2*/ 	.byte	0x04
	.zero		1


	//   ....[25]....
        /*24d4*/ 	.word	0x00001e40
        /*24d8*/ 	.word	0x000000ff
        /*24dc*/ 	.word	0x00000000
        /*24e0*/ 	.short	0x010a
        /*24e2*/ 	.byte	0x04
	.zero		1


	//   ....[26]....
        /*24e4*/ 	.word	0x00003700
        /*24e8*/ 	.word	0x000000ff
        /*24ec*/ 	.word	0x00000000
        /*24f0*/ 	.short	0x0101
        /*24f2*/ 	.byte	0x04
	.zero		1


	//   ....[27]....
        /*24f4*/ 	.word	0x000038c0
        /*24f8*/ 	.word	0x00000000
        /*24fc*/ 	.word	0x00000000
        /*2500*/ 	.short	0x0101
        /*2502*/ 	.byte	0x3f
	.zero		1


	//   ....[28]....
        /*2504*/ 	.word	0x0001e3f0
        /*2508*/ 	.word	0x0000000f
        /*250c*/ 	.word	0x00000050
        /*2510*/ 	.short	0x010a
        /*2512*/ 	.byte	0x3f
	.zero		1


	//   ....[29]....
        /*2514*/ 	.word	0x0001e750
        /*2518*/ 	.word	0x00000002
        /*251c*/ 	.word	0x000000b8
        /*2520*/ 	.short	0x0101
        /*2522*/ 	.byte	0x3f
	.zero		1


	//   ....[30]....
        /*2524*/ 	.word	0x0001ef60
        /*2528*/ 	.word	0x00000004
        /*252c*/ 	.word	0x00000000
        /*2530*/ 	.short	0x010a
        /*2532*/ 	.byte	0x3f
	.zero		1


	//   ....[31]....
        /*2534*/ 	.word	0x0001eff0
        /*2538*/ 	.word	0x00000003
        /*253c*/ 	.word	0x00000000
        /*2540*/ 	.short	0x010a
        /*2542*/ 	.byte	0x3f
	.zero		1


	//   ....[32]....
        /*2544*/ 	.word	0x0001f080
        /*2548*/ 	.word	0x00000003
        /*254c*/ 	.word	0x00000000
        /*2550*/ 	.short	0x010a
        /*2552*/ 	.byte	0x3f
	.zero		1


	//   ....[33]....
        /*2554*/ 	.word	0x0001f110
        /*2558*/ 	.word	0x00000003
        /*255c*/ 	.word	0x00000000
        /*2560*/ 	.short	0x010a
        /*2562*/ 	.byte	0x3f
	.zero		1


	//   ....[34]....
        /*2564*/ 	.word	0x0001f1a0
        /*2568*/ 	.word	0x00000003
        /*256c*/ 	.word	0x00000000
        /*2570*/ 	.short	0x010a
        /*2572*/ 	.byte	0x3f
	.zero		1


	//   ....[35]....
        /*2574*/ 	.word	0x0001f230
        /*2578*/ 	.word	0x00000003
        /*257c*/ 	.word	0x00000000
        /*2580*/ 	.short	0x010a
        /*2582*/ 	.byte	0x3f
	.zero		1


	//   ....[36]....
        /*2584*/ 	.word	0x0001f2c0
        /*2588*/ 	.word	0x00000003
        /*258c*/ 	.word	0x00000000
        /*2590*/ 	.short	0x010a
        /*2592*/ 	.byte	0x3f
	.zero		1


	//   ....[37]....
        /*2594*/ 	.word	0x0001f350
        /*2598*/ 	.word	0x00000003
        /*259c*/ 	.word	0x00000000
        /*25a0*/ 	.short	0x010a
        /*25a2*/ 	.byte	0x3f
	.zero		1


	//   ....[38]....
        /*25a4*/ 	.word	0x0001f3e0
        /*25a8*/ 	.word	0x00000003
        /*25ac*/ 	.word	0x00000000
        /*25b0*/ 	.short	0x010a
        /*25b2*/ 	.byte	0x3f
	.zero		1


	//   ....[39]....
        /*25b4*/ 	.word	0x0001f470
        /*25b8*/ 	.word	0x00000003
        /*25bc*/ 	.word	0x00000000
        /*25c0*/ 	.short	0x010a
        /*25c2*/ 	.byte	0x3f
	.zero		1


	//   ....[40]....
        /*25c4*/ 	.word	0x0001f4d0
        /*25c8*/ 	.word	0x00000003
        /*25cc*/ 	.word	0x00000000
        /*25d0*/ 	.short	0x010a
        /*25d2*/ 	.byte	0x3f
	.zero		1


	//   ....[41]....
        /*25d4*/ 	.word	0x0001f530
        /*25d8*/ 	.word	0x00000006
        /*25dc*/ 	.word	0x00000000
        /*25e0*/ 	.short	0x010a
        /*25e2*/ 	.byte	0x3f
	.zero		1


	//   ....[42]....
        /*25e4*/ 	.word	0x0001f600
        /*25e8*/ 	.word	0x0000000f
        /*25ec*/ 	.word	0x00000050
        /*25f0*/ 	.short	0x010a
        /*25f2*/ 	.byte	0x3f
	.zero		1


	//   ....[43]....
        /*25f4*/ 	.word	0x0001f6d0
        /*25f8*/ 	.word	0x00000004
        /*25fc*/ 	.word	0x00000000
        /*2600*/ 	.short	0x010a
        /*2602*/ 	.byte	0x3f
	.zero		1


	//   ....[44]....
        /*2604*/ 	.word	0x0001f720
        /*2608*/ 	.word	0x00000003
        /*260c*/ 	.word	0x00000000
        /*2610*/ 	.short	0x010a
        /*2612*/ 	.byte	0x3f
	.zero		1


	//   ....[45]....
        /*2614*/ 	.word	0x0001f770
        /*2618*/ 	.word	0x00000003
        /*261c*/ 	.word	0x00000000
        /*2620*/ 	.short	0x010a
        /*2622*/ 	.byte	0x3f
	.zero		1


	//   ....[46]....
        /*2624*/ 	.word	0x0001f7c0
        /*2628*/ 	.word	0x00000003
        /*262c*/ 	.word	0x00000000
        /*2630*/ 	.short	0x010a
        /*2632*/ 	.byte	0x3f
	.zero		1


	//   ....[47]....
        /*2634*/ 	.word	0x0001f810
        /*2638*/ 	.word	0x00000003
        /*263c*/ 	.word	0x00000000
        /*2640*/ 	.short	0x010a
        /*2642*/ 	.byte	0x3f
	.zero		1


	//   ....[48]....
        /*2644*/ 	.word	0x0001f860
        /*2648*/ 	.word	0x00000003
        /*264c*/ 	.word	0x00000000
        /*2650*/ 	.short	0x010a
        /*2652*/ 	.byte	0x3f
	.zero		1


	//   ....[49]....
        /*2654*/ 	.word	0x0001f8b0
        /*2658*/ 	.word	0x00000003
        /*265c*/ 	.word	0x00000000
        /*2660*/ 	.short	0x010a
        /*2662*/ 	.byte	0x3f
	.zero		1


	//   ....[50]....
        /*2664*/ 	.word	0x0001f900
        /*2668*/ 	.word	0x00000003
        /*266c*/ 	.word	0x00000000
        /*2670*/ 	.short	0x010a
        /*2672*/ 	.byte	0x3f
	.zero		1


	//   ....[51]....
        /*2674*/ 	.word	0x0001f950
        /*2678*/ 	.word	0x00000003
        /*267c*/ 	.word	0x00000000
        /*2680*/ 	.short	0x010a
        /*2682*/ 	.byte	0x3f
	.zero		1


	//----- nvinfo : EIATTR_NUM_MBARRIERS
	.align		4
.L_37:
        /*2684*/ 	.byte	0x03, 0x38
        /*2686*/ 	.short	0x0016


	//----- nvinfo : EIATTR_EXIT_INSTR_OFFSETS
	.align		4
        /*2688*/ 	.byte	0x04, 0x1c
        /*268a*/ 	.short	(.L_39 - .L_38)


	//   ....[0]....
.L_38:
        /*268c*/ 	.word	0x00000810


	//   ....[1]....
        /*2690*/ 	.word	0x00001180


	//   ....[2]....
        /*2694*/ 	.word	0x0001d970


	//   ....[3]....
        /*2698*/ 	.word	0x0001e080


	//   ....[4]....
        /*269c*/ 	.word	0x0001f4c0


	//----- nvinfo : EIATTR_MAX_THREADS
	.align		4
.L_39:
        /*26a0*/ 	.byte	0x04, 0x05
        /*26a2*/ 	.short	(.L_41 - .L_40)
.L_40:
        /*26a4*/ 	.word	0x00000180
        /*26a8*/ 	.word	0x00000001
        /*26ac*/ 	.word	0x00000001


	//----- nvinfo : EIATTR_CRS_STACK_SIZE
	.align		4
.L_41:
        /*26b0*/ 	.byte	0x04, 0x1e
        /*26b2*/ 	.short	(.L_43 - .L_42)
.L_42:
        /*26b4*/ 	.word	0x00000000


	//----- nvinfo : EIATTR_CBANK_PARAM_SIZE
	.align		4
.L_43:
        /*26b8*/ 	.byte	0x03, 0x19
        /*26ba*/ 	.short	0x0470


	//----- nvinfo : EIATTR_PARAM_CBANK
	.align		4
        /*26bc*/ 	.byte	0x04, 0x0a
        /*26be*/ 	.short	(.L_45 - .L_44)
	.align		4
.L_44:
        /*26c0*/ 	.word	index@(.nv.constant0._ZN7cutlass13device_kernelINS_4gemm6kernel13GemmUniversalIN4cute5tupleIJiiiiEEENS1_10collective13CollectiveMmaINS1_34MainloopSm90TmaGmmaWarpSpecializedILi10ENS5_IJNS4_1CILi1EEESB_SB_EEENS1_35KernelTmaWarpSpecializedCooperativeEEENS5_IJNSA_ILi512EEENSA_ILi192EEENSA_ILi16EEEEEENS_6half_tENS5_IJlSB_lEEESJ_SK_NS4_8TiledMMAINS4_8MMA_AtomIJNS4_4SM904GMMA26MMA_64x192x16_F32F16F16_SSILNSO_5MajorE0ELSQ_0ELNSO_7ScaleInE1ELSR_1EEEEEENS4_6LayoutINS5_IJNSA_ILi2EEESB_SB_EEENS5_IJSB_NSA_ILi0EEESX_EEEEENS5_IJNS4_10UnderscoreES10_S10_EEEEENS4_13SM90_TMA_LOADENS4_14ComposedLayoutINS4_7SwizzleILi1ELi4ELi3EEENS4_18smem_ptr_flag_bitsILi16EEENSU_INS5_IJNSA_ILi8EEESH_EEENS5_IJSH_SB_EEEEEEEvNS4_8identityES13_S1D_vS1E_EENS_8epilogue10collective6detail29Sm90TmaWarpSpecializedAdapterINS1H_15DefaultEpilogueISJ_SK_SK_NS1G_6thread17LinearCombinationISJ_Li1EffLNS1L_9ScaleType4KindE0ELNS_15FloatRoundStyleE2ESJ_EENS1_15EpilogueDefaultEEEEEvvEEEEvNT_6ParamsE)
        /*26c4*/ 	.short	0x0210
        /*26c6*/ 	.short	0x0470


	//----- nvinfo : EIATTR_SW_WAR
	.align		4
.L_45:
        /*26c8*/ 	.byte	0x04, 0x36
        /*26ca*/ 	.short	(.L_47 - .L_46)
.L_46:
        /*26cc*/ 	.word	0x00000008
.L_47:


//--------------------- .nv.callgraph             --------------------------
	.section	.nv.callgraph,"",@"SHT_CUDA_CALLGRAPH"
	.align	4
	.sectionentsize	8
	.align		4
        /*0000*/ 	.word	0x00000000
	.align		4
        /*0004*/ 	.word	0xffffffff
	.align		4
        /*0008*/ 	.word	index@(_ZN7cutlass13device_kernelINS_4gemm6kernel13GemmUniversalIN4cute5tupleIJiiiiEEENS1_10collective13CollectiveMmaINS1_34MainloopSm90TmaGmmaWarpSpecializedILi10ENS5_IJNS4_1CILi1EEESB_SB_EEENS1_35KernelTmaWarpSpecializedCooperativeEEENS5_IJNSA_ILi512EEENSA_ILi192EEENSA_ILi16EEEEEENS_6half_tENS5_IJlSB_lEEESJ_SK_NS4_8TiledMMAINS4_8MMA_AtomIJNS4_4SM904GMMA26MMA_64x192x16_F32F16F16_SSILNSO_5MajorE0ELSQ_0ELNSO_7ScaleInE1ELSR_1EEEEEENS4_6LayoutINS5_IJNSA_ILi2EEESB_SB_EEENS5_IJSB_NSA_ILi0EEESX_EEEEENS5_IJNS4_10UnderscoreES10_S10_EEEEENS4_13SM90_TMA_LOADENS4_14ComposedLayoutINS4_7SwizzleILi1ELi4ELi3EEENS4_18smem_ptr_flag_bitsILi16EEENSU_INS5_IJNSA_ILi8EEESH_EEENS5_IJSH_SB_EEEEEEEvNS4_8identityES13_S1D_vS1E_EENS_8epilogue10collective6detail29Sm90TmaWarpSpecializedAdapterINS1H_15DefaultEpilogueISJ_SK_SK_NS1G_6thread17LinearCombinationISJ_Li1EffLNS1L_9ScaleType4KindE0ELNS_15FloatRoundStyleE2ESJ_EENS1_15EpilogueDefaultEEEEEvvEEEEvNT_6ParamsE)
	.align		4
        /*000c*/ 	.word	index@(__assertfail)
	.align		4
        /*0010*/ 	.word	0x00000000
	.align		4
        /*0014*/ 	.word	0xfffffffe
	.align		4
        /*0018*/ 	.word	0x00000000
	.align		4
        /*001c*/ 	.word	0xfffffffd
	.align		4
        /*0020*/ 	.word	0x00000000
	.align		4
        /*0024*/ 	.word	0xfffffffc


//--------------------- .nv.constant4             --------------------------
	.section	.nv.constant4,"a",@progbits
	.align	8
	.align		8
.nv.constant4:
        /*0000*/ 	.dword	__assertfail
	.align		8
        /*0008*/ 	.dword	__unnamed_1
	.align		8
        /*0010*/ 	.dword	_ZN39_INTERNAL_abb85404_4_k_cu_118417a3_68484cuda3std3__45__cpo5beginE
	.align		8
        /*0018*/ 	.dword	_ZN39_INTERNAL_abb85404_4_k_cu_118417a3_68484cuda3std3__45__cpo3endE
	.align		8
        /*0020*/ 	.dword	_ZN39_INTERNAL_abb85404_4_k_cu_118417a3_68484cuda3std3__45__cpo6cbeginE
	.align		8
        /*0028*/ 	.dword	_ZN39_INTERNAL_abb85404_4_k_cu_118417a3_68484cuda3std3__45__cpo4cendE
	.align		8
        /*0030*/ 	.dword	_ZN39_INTERNAL_abb85404_4_k_cu_118417a3_68484cuda3std3__441_GLOBAL__N__abb85404_4_k_cu_118417a3_68486ignoreE
	.align		8
        /*0038*/ 	.dword	_ZN39_INTERNAL_abb85404_4_k_cu_118417a3_68484cuda3std3__419piecewise_constructE
	.align		8
        /*0040*/ 	.dword	_ZN39_INTERNAL_abb85404_4_k_cu_118417a3_68484cuda3std3__48in_placeE
	.align		8
        /*0048*/ 	.dword	_ZN39_INTERNAL_abb85404_4_k_cu_118417a3_68484cuda3std6ranges3__45__cpo4swapE
	.align		8
        /*0050*/ 	.dword	_ZN39_INTERNAL_abb85404_4_k_cu_118417a3_68484cuda3std6ranges3__45__cpo9iter_moveE
	.align		8
        /*0058*/ 	.dword	_ZN39_INTERNAL_abb85404_4_k_cu_118417a3_68484cute7productE
	.align		8
        /*0060*/ 	.dword	_ZN39_INTERNAL_abb85404_4_k_cu_118417a3_68484cute1_E
	.align		8
        /*0068*/ 	.dword	$str$22
	.align		8
        /*0070*/ 	.dword	$str$23


//--------------------- .text._ZN7cutlass13device_kernelINS_4gemm6kernel13GemmUniversalIN4cute5tupleIJiiiiEEENS1_10collective13CollectiveMmaINS1_34MainloopSm90TmaGmmaWarpSpecializedILi10ENS5_IJNS4_1CILi1EEESB_SB_EEENS1_35KernelTmaWarpSpecializedCooperativeEEENS5_IJNSA_ILi512EEENSA_ILi192EEENSA_ILi16EEEEEENS_6half_tENS5_IJlSB_lEEESJ_SK_NS4_8TiledMMAINS4_8MMA_AtomIJNS4_4SM904GMMA26MMA_64x192x16_F32F16F16_SSILNSO_5MajorE0ELSQ_0ELNSO_7ScaleInE1ELSR_1EEEEEENS4_6LayoutINS5_IJNSA_ILi2EEESB_SB_EEENS5_IJSB_NSA_ILi0EEESX_EEEEENS5_IJNS4_10UnderscoreES10_S10_EEEEENS4_13SM90_TMA_LOADENS4_14ComposedLayoutINS4_7SwizzleILi1ELi4ELi3EEENS4_18smem_ptr_flag_bitsILi16EEENSU_INS5_IJNSA_ILi8EEESH_EEENS5_IJSH_SB_EEEEEEEvNS4_8identityES13_S1D_vS1E_EENS_8epilogue10collective6detail29Sm90TmaWarpSpecializedAdapterINS1H_15DefaultEpilogueISJ_SK_SK_NS1G_6thread17LinearCombinationISJ_Li1EffLNS1L_9ScaleType4KindE0ELNS_15FloatRoundStyleE2ESJ_EENS1_15EpilogueDefaultEEEEEvvEEEEvNT_6ParamsE --------------------------
	.section	.text._ZN7cutlass13device_kernelINS_4gemm6kernel13GemmUniversalIN4cute5tupleIJiiiiEEENS1_10collective13CollectiveMmaINS1_34MainloopSm90TmaGmmaWarpSpecializedILi10ENS5_IJNS4_1CILi1EEESB_SB_EEENS1_35KernelTmaWarpSpecializedCooperativeEEENS5_IJNSA_ILi512EEENSA_ILi192EEENSA_ILi16EEEEEENS_6half_tENS5_IJlSB_lEEESJ_SK_NS4_8TiledMMAINS4_8MMA_AtomIJNS4_4SM904GMMA26MMA_64x192x16_F32F16F16_SSILNSO_5MajorE0ELSQ_0ELNSO_7ScaleInE1ELSR_1EEEEEENS4_6LayoutINS5_IJNSA_ILi2EEESB_SB_EEENS5_IJSB_NSA_ILi0EEESX_EEEEENS5_IJNS4_10UnderscoreES10_S10_EEEEENS4_13SM90_TMA_LOADENS4_14ComposedLayoutINS4_7SwizzleILi1ELi4ELi3EEENS4_18smem_ptr_flag_bitsILi16EEENSU_INS5_IJNSA_ILi8EEESH_EEENS5_IJSH_SB_EEEEEEEvNS4_8identityES13_S1D_vS1E_EENS_8epilogue10collective6detail29Sm90TmaWarpSpecializedAdapterINS1H_15DefaultEpilogueISJ_SK_SK_NS1G_6thread17LinearCombinationISJ_Li1EffLNS1L_9ScaleType4KindE0ELNS_15FloatRoundStyleE2ESJ_EENS1_15EpilogueDefaultEEEEEvvEEEEvNT_6ParamsE,"ax",@progbits
	.align	128
.text._ZN7cutlass13device_kernelINS_4gemm6kernel13GemmUniversalIN4cute5tupleIJiiiiEEENS1_10collective13CollectiveMmaINS1_34MainloopSm90TmaGmmaWarpSpecializedILi10ENS5_IJNS4_1CILi1EEESB_SB_EEENS1_35KernelTmaWarpSpecializedCooperativeEEENS5_IJNSA_ILi512EEENSA_ILi192EEENSA_ILi16EEEEEENS_6half_tENS5_IJlSB_lEEESJ_SK_NS4_8TiledMMAINS4_8MMA_AtomIJNS4_4SM904GMMA26MMA_64x192x16_F32F16F16_SSILNSO_5MajorE0ELSQ_0ELNSO_7ScaleInE1ELSR_1EEEEEENS4_6LayoutINS5_IJNSA_ILi2EEESB_SB_EEENS5_IJSB_NSA_ILi0EEESX_EEEEENS5_IJNS4_10UnderscoreES10_S10_EEEEENS4_13SM90_TMA_LOADENS4_14ComposedLayoutINS4_7SwizzleILi1ELi4ELi3EEENS4_18smem_ptr_flag_bitsILi16EEENSU_INS5_IJNSA_ILi8EEESH_EEENS5_IJSH_SB_EEEEEEEvNS4_8identityES13_S1D_vS1E_EENS_8epilogue10collective6detail29Sm90TmaWarpSpecializedAdapterINS1H_15DefaultEpilogueISJ_SK_SK_NS1G_6thread17LinearCombinationISJ_Li1EffLNS1L_9ScaleType4KindE0ELNS_15FloatRoundStyleE2ESJ_EENS1_15EpilogueDefaultEEEEEvvEEEEvNT_6ParamsE:
        .type           _ZN7cutlass13device_kernelINS_4gemm6kernel13GemmUniversalIN4cute5tupleIJiiiiEEENS1_10collective13CollectiveMmaINS1_34MainloopSm90TmaGmmaWarpSpecializedILi10ENS5_IJNS4_1CILi1EEESB_SB_EEENS1_35KernelTmaWarpSpecializedCooperativeEEENS5_IJNSA_ILi512EEENSA_ILi192EEENSA_ILi16EEEEEENS_6half_tENS5_IJlSB_lEEESJ_SK_NS4_8TiledMMAINS4_8MMA_AtomIJNS4_4SM904GMMA26MMA_64x192x16_F32F16F16_SSILNSO_5MajorE0ELSQ_0ELNSO_7ScaleInE1ELSR_1EEEEEENS4_6LayoutINS5_IJNSA_ILi2EEESB_SB_EEENS5_IJSB_NSA_ILi0EEESX_EEEEENS5_IJNS4_10UnderscoreES10_S10_EEEEENS4_13SM90_TMA_LOADENS4_14ComposedLayoutINS4_7SwizzleILi1ELi4ELi3EEENS4_18smem_ptr_flag_bitsILi16EEENSU_INS5_IJNSA_ILi8EEESH_EEENS5_IJSH_SB_EEEEEEEvNS4_8identityES13_S1D_vS1E_EENS_8epilogue10collective6detail29Sm90TmaWarpSpecializedAdapterINS1H_15DefaultEpilogueISJ_SK_SK_NS1G_6thread17LinearCombinationISJ_Li1EffLNS1L_9ScaleType4KindE0ELNS_15FloatRoundStyleE2ESJ_EENS1_15EpilogueDefaultEEEEEvvEEEEvNT_6ParamsE,@function
        .size           _ZN7cutlass13device_kernelINS_4gemm6kernel13GemmUniversalIN4cute5tupleIJiiiiEEENS1_10collective13CollectiveMmaINS1_34MainloopSm90TmaGmmaWarpSpecializedILi10ENS5_IJNS4_1CILi1EEESB_SB_EEENS1_35KernelTmaWarpSpecializedCooperativeEEENS5_IJNSA_ILi512EEENSA_ILi192EEENSA_ILi16EEEEEENS_6half_tENS5_IJlSB_lEEESJ_SK_NS4_8TiledMMAINS4_8MMA_AtomIJNS4_4SM904GMMA26MMA_64x192x16_F32F16F16_SSILNSO_5MajorE0ELSQ_0ELNSO_7ScaleInE1ELSR_1EEEEEENS4_6LayoutINS5_IJNSA_ILi2EEESB_SB_EEENS5_IJSB_NSA_ILi0EEESX_EEEEENS5_IJNS4_10UnderscoreES10_S10_EEEEENS4_13SM90_TMA_LOADENS4_14ComposedLayoutINS4_7SwizzleILi1ELi4ELi3EEENS4_18smem_ptr_flag_bitsILi16EEENSU_INS5_IJNSA_ILi8EEESH_EEENS5_IJSH_SB_EEEEEEEvNS4_8identityES13_S1D_vS1E_EENS_8epilogue10collective6detail29Sm90TmaWarpSpecializedAdapterINS1H_15DefaultEpilogueISJ_SK_SK_NS1G_6thread17LinearCombinationISJ_Li1EffLNS1L_9ScaleType4KindE0ELNS_15FloatRoundStyleE2ESJ_EENS1_15EpilogueDefaultEEEEEvvEEEEvNT_6ParamsE,(.L_x_841 - _ZN7cutlass13device_kernelINS_4gemm6kernel13GemmUniversalIN4cute5tupleIJiiiiEEENS1_10collective13CollectiveMmaINS1_34MainloopSm90TmaGmmaWarpSpecializedILi10ENS5_IJNS4_1CILi1EEESB_SB_EEENS1_35KernelTmaWarpSpecializedCooperativeEEENS5_IJNSA_ILi512EEENSA_ILi192EEENSA_ILi16EEEEEENS_6half_tENS5_IJlSB_lEEESJ_SK_NS4_8TiledMMAINS4_8MMA_AtomIJNS4_4SM904GMMA26MMA_64x192x16_F32F16F16_SSILNSO_5MajorE0ELSQ_0ELNSO_7ScaleInE1ELSR_1EEEEEENS4_6LayoutINS5_IJNSA_ILi2EEESB_SB_EEENS5_IJSB_NSA_ILi0EEESX_EEEEENS5_IJNS4_10UnderscoreES10_S10_EEEEENS4_13SM90_TMA_LOADENS4_14ComposedLayoutINS4_7SwizzleILi1ELi4ELi3EEENS4_18smem_ptr_flag_bitsILi16EEENSU_INS5_IJNSA_ILi8EEESH_EEENS5_IJSH_SB_EEEEEEEvNS4_8identityES13_S1D_vS1E_EENS_8epilogue10collective6detail29Sm90TmaWarpSpecializedAdapterINS1H_15DefaultEpilogueISJ_SK_SK_NS1G_6thread17LinearCombinationISJ_Li1EffLNS1L_9ScaleType4KindE0ELNS_15FloatRoundStyleE2ESJ_EENS1_15EpilogueDefaultEEEEEvvEEEEvNT_6ParamsE)
        .other          _ZN7cutlass13device_kernelINS_4gemm6kernel13GemmUniversalIN4cute5tupleIJiiiiEEENS1_10collective13CollectiveMmaINS1_34MainloopSm90TmaGmmaWarpSpecializedILi10ENS5_IJNS4_1CILi1EEESB_SB_EEENS1_35KernelTmaWarpSpecializedCooperativeEEENS5_IJNSA_ILi512EEENSA_ILi192EEENSA_ILi16EEEEEENS_6half_tENS5_IJlSB_lEEESJ_SK_NS4_8TiledMMAINS4_8MMA_AtomIJNS4_4SM904GMMA26MMA_64x192x16_F32F16F16_SSILNSO_5MajorE0ELSQ_0ELNSO_7ScaleInE1ELSR_1EEEEEENS4_6LayoutINS5_IJNSA_ILi2EEESB_SB_EEENS5_IJSB_NSA_ILi0EEESX_EEEEENS5_IJNS4_10UnderscoreES10_S10_EEEEENS4_13SM90_TMA_LOADENS4_14ComposedLayoutINS4_7SwizzleILi1ELi4ELi3EEENS4_18smem_ptr_flag_bitsILi16EEENSU_INS5_IJNSA_ILi8EEESH_EEENS5_IJSH_SB_EEEEEEEvNS4_8identityES13_S1D_vS1E_EENS_8epilogue10collective6detail29Sm90TmaWarpSpecializedAdapterINS1H_15DefaultEpilogueISJ_SK_SK_NS1G_6thread17LinearCombinationISJ_Li1EffLNS1L_9ScaleType4KindE0ELNS_15FloatRoundStyleE2ESJ_EENS1_15EpilogueDefaultEEEEEvvEEEEvNT_6ParamsE,@"STO_CUDA_ENTRY STV_DEFAULT"
_ZN7cutlass13device_kernelINS_4gemm6kernel13GemmUniversalIN4cute5tupleIJiiiiEEENS1_10collective13CollectiveMmaINS1_34MainloopSm90TmaGmmaWarpSpecializedILi10ENS5_IJNS4_1CILi1EEESB_SB_EEENS1_35KernelTmaWarpSpecializedCooperativeEEENS5_IJNSA_ILi512EEENSA_ILi192EEENSA_ILi16EEEEEENS_6half_tENS5_IJlSB_lEEESJ_SK_NS4_8TiledMMAINS4_8MMA_AtomIJNS4_4SM904GMMA26MMA_64x192x16_F32F16F16_SSILNSO_5MajorE0ELSQ_0ELNSO_7ScaleInE1ELSR_1EEEEEENS4_6LayoutINS5_IJNSA_ILi2EEESB_SB_EEENS5_IJSB_NSA_ILi0EEESX_EEEEENS5_IJNS4_10UnderscoreES10_S10_EEEEENS4_13SM90_TMA_LOADENS4_14ComposedLayoutINS4_7SwizzleILi1ELi4ELi3EEENS4_18smem_ptr_flag_bitsILi16EEENSU_INS5_IJNSA_ILi8EEESH_EEENS5_IJSH_SB_EEEEEEEvNS4_8identityES13_S1D_vS1E_EENS_8epilogue10collective6detail29Sm90TmaWarpSpecializedAdapterINS1H_15DefaultEpilogueISJ_SK_SK_NS1G_6thread17LinearCombinationISJ_Li1EffLNS1L_9ScaleType4KindE0ELNS_15FloatRoundStyleE2ESJ_EENS1_15EpilogueDefaultEEEEEvvEEEEvNT_6ParamsE:
[----:B------:R-:W0:Y:S02]  /*0000*/  LDC R1, c[0x0][0x28] ;  /* 0x00000a00ff017b82 */ /* 0x000e240000000800 */
[----:B0-----:R-:W-:Y:S01]  /*0010*/  VIADD R1, R1, 0xfffffa48 ;  /* 0xfffffa4801017836 */ /* 0x001fe20000000000 */
[----:B------:R-:W0:Y:S01]  /*0020*/  S2R R2, SR_TID.X ;  /* 0x0000000000027919 */ /* 0x000e220000002100 */
[----:B------:R-:W-:Y:S01]  /*0030*/  ELECT P0, URZ, PT ;  /* 0x00000000003f782f */ /* 0x000fe20003800000 */
[----:B------:R-:W-:Y:S01]  /*0040*/  BSSY B0, `(.L_x_0) ;  /* 0x0000015000007945 */ /* 0x000fe20003800000 */
[--C-:B0-----:R-:W-:Y:S02]  /*0050*/  SHF.R.U32.HI R0, RZ, 0x5, R2.reuse ;  /* 0x00000005ff007819 */ /* 0x101fe40000011602 */
[----:B------:R-:W-:-:S03]  /*0060*/  SHF.R.U32.HI R2, RZ, 0x7, R2 ;  /* 0x00000007ff027819 */ /* 0x000fc60000011602 */
[----:B------:R-:W0:Y:S04]  /*0070*/  SHFL.IDX PT, R3, R0, RZ, 0x1f ;  /* 0x00001fff00037589 */ /* 0x000e2800000e0000 */
[----:B------:R-:W1:Y:S01]  /*0080*/  SHFL.IDX PT, R2, R2, RZ, 0x1f ;  /* 0x00001fff02027589 */ /* 0x000e6200000e0000 */
[----:B0-----:R-:W-:Y:S02]  /*0090*/  R2UR UR10, R3 ;  /* 0x00000000030a72ca */ /* 0x001fe400000e0000 */
[----:B-1----:R-:W-:-:S11]  /*00a0*/  R2UR UR5, R2 ;  /* 0x00000000020572ca */ /* 0x002fd600000e0000 */
[----:B------:R-:W-:Y:S02]  /*00b0*/  USHF.R.S32.HI UR4, URZ, 0x1f, UR10 ;  /* 0x0000001f3f047899 */ /* 0x000fe4000801140a */
[----:B------:R-:W-:Y:S02]  /*00c0*/  ISETP.NE.OR P0, PT, RZ, UR10, !P0 ;  /* 0x0000000aff007c0c */ /* 0x000fe4000c705670 */
[----:B------:R-:W-:-:S04]  /*00d0*/  ULEA.HI UR4, UR4, UR10, URZ, 0x2 ;  /* 0x0000000a04047291 */ /* 0x000fc8000f8f103f */
[----:B------:R-:W-:-:S04]  /*00e0*/  ULOP3.LUT UR4, UR4, 0xfffffffc, URZ, 0xc0, !UPT ;  /* 0xfffffffc04047892 */ /* 0x000fc8000f8ec03f */
[----:B------:R-:W-:-:S03]  /*00f0*/  UIADD3 UR10, UR10, -UR4, URZ ;  /* 0x800000040a0a7290 */ /* 0x000fc6000fffe03f */
[----:B------:R-:W-:Y:S09]  /*0100*/  @P0 BRA `(.L_x_1) ;  /* 0x0000000000200947 */ /* 0x000ff20003800000 */
[----:B------:R-:W-:Y:S02]  /*0110*/  ULDC.64 UR6, c[0x0][0x198] ;  /* 0x0000660000067ab9 */ /* 0x000fe40000000a00 */
[----:B------:R-:W-:Y:S02]  /*0120*/  UIADD3 UR8, UP0, UR6, 0xf0, URZ ;  /* 0x000000f006087890 */ /* 0x000fe4000ff1e03f */
[----:B------:R-:W-:Y:S02]  /*0130*/  UIADD3 UR6, UP1, UR6, 0x1f0, URZ ;  /* 0x000001f006067890 */ /* 0x000fe4000ff3e03f */
[----:B------:R-:W-:Y:S02]  /*0140*/  UIADD3.X UR9, URZ, UR7, URZ, UP0, !UPT ;  /* 0x000000073f097290 */ /* 0x000fe400087fe43f */
[----:B------:R-:W-:-:S07]  /*0150*/  UIADD3.X UR7, URZ, UR7, URZ, UP1, !UPT ;  /* 0x000000073f077290 */ /* 0x000fce0008ffe43f */
[----:B------:R0:W-:Y:S02]  /*0160*/  UTMACCTL.PF [UR8] ;  /* 0x00000000080079b9 */ /* 0x0001e40008040000 */
[----:B------:R0:W-:Y:S02]  /*0170*/  UTMACCTL.PF [UR6] ;  /* 0x00000000060079b9 */ /* 0x0001e40008040000 */
[----:B0-----:R-:W-:Y:S01]  /*0180*/  NOP ;  /* 0x0000000000007918 */ /* 0x001fe20000000000 */
.L_x_1:
[----:B------:R-:W-:Y:S05]  /*0190*/  BSYNC B0 ;  /* 0x0000000000007941 */ /* 0x000fea0003800000 */
.L_x_0:
[----:B------:R-:W0:Y:S01]  /*01a0*/  SHFL.IDX PT, R2, R0, RZ, 0x1f ;  /* 0x00001fff00027589 */ /* 0x000e2200000e0000 */
[----:B------:R-:W-:Y:S01]  /*01b0*/  UISETP.NE.AND UP0, UPT, UR10, 0x3, UPT ;  /* 0x000000030a00788c */ /* 0x000fe2000bf05270 */
[----:B------:R-:W-:Y:S01]  /*01c0*/  ISETP.NE.AND P1, PT, RZ, UR5, PT ;  /* 0x00000005ff007c0c */ /* 0x000fe2000bf25270 */
[----:B------:R-:W-:Y:S02]  /*01d0*/  UIADD3 UR18, UR5, -0x1, URZ ;  /* 0xffffffff05127890 */ /* 0x000fe4000fffe03f */
[----:B------:R-:W-:Y:S02]  /*01e0*/  UISETP.EQ.OR UP0, UPT, UR10, URZ, !UP0 ;  /* 0x0000003f0a00728c */ /* 0x000fe4000c702670 */
[----:B------:R-:W-:Y:S02]  /*01f0*/  UISETP.GE.U32.AND UP1, UPT, UR18, 0x2, UPT ;  /* 0x000000021200788c */ /* 0x000fe4000bf26070 */
[----:B------:R-:W-:-:S04]  /*0200*/  UISETP.EQ.AND UP0, UPT, UR5, URZ, UP0 ;  /* 0x0000003f0500728c */ /* 0x000fc80008702270 */
[----:B------:R-:W-:-:S04]  /*0210*/  USEL UR40, URZ, 0x1, !UP0 ;  /* 0x000000013f287887 */ /* 0x000fc8000c000000 */
[----:B------:R-:W-:Y:S01]  /*0220*/  USEL UR40, UR40, 0x2, UP1 ;  /* 0x0000000228287887 */ /* 0x000fe20008800000 */
[----:B0-----:R-:W-:-:S13]  /*0230*/  ISETP.NE.AND P0, PT, R2, RZ, PT ;  /* 0x000000ff0200720c */ /* 0x001fda0003f05270 */
[----:B------:R-:W-:Y:S05]  /*0240*/  @P0 BRA `(.L_x_2) ;  /* 0x0000000000940947 */ /* 0x000fea0003800000 */
[----:B------:R-:W-:Y:S01]  /*0250*/  ELECT P0, URZ, PT ;  /* 0x00000000003f782f */ /* 0x000fe20003800000 */
[----:B------:R-:W-:-:S12]  /*0260*/  BSSY B0, `(.L_x_2) ;  /* 0x0000023000007945 */ /* 0x000fd80003800000 */
[----:B------:R-:W-:Y:S05]  /*0270*/  @!P0 BRA `(.L_x_3) ;  /* 0x0000000000848947 */ /* 0x000fea0003800000 */
[----:B------:R-:W0:Y:S01]  /*0280*/  S2UR UR8, SR_CgaCtaId ;  /* 0x00000000000879c3 */ /* 0x000e220000008800 */
[----:B------:R-:W-:Y:S01]  /*0290*/  UMOV UR4, 0x400 ;  /* 0x0000040000047882 */ /* 0x000fe20000000000 */
[----:B------:R-:W-:Y:S01]  /*02a0*/  UMOV UR5, 0x1 ;  /* 0x0000000100057882 */ /* 0x000fe20000000000 */
[----:B------:R-:W-:Y:S02]  /*02b0*/  UMOV UR6, 0x100 ;  /* 0x0000010000067882 */ /* 0x000fe40000000000 */
[----:B------:R-:W-:-:S04]  /*02c0*/  UIADD3 UR6, -UR6, 0x100000, URZ ;  /* 0x0010000006067890 */ /* 0x000fc8000fffe13f */
[----:B------:R-:W-:Y:S02]  /*02d0*/  USHF.L.U32 UR7, UR6, 0xb, URZ ;  /* 0x0000000b06077899 */ /* 0x000fe4000800063f */
[----:B------:R-:W-:Y:S02]  /*02e0*/  USHF.L.U32 UR6, UR6, 0x1, URZ ;  /* 0x0000000106067899 */ /* 0x000fe4000800063f */
[----:B0-----:R-:W-:Y:S02]  /*02f0*/  ULEA UR8, UR8, UR4, 0x18 ;  /* 0x0000000408087291 */ /* 0x001fe4000f8ec03f */
[----:B------:R-:W-:-:S04]  /*0300*/  UIADD3 UR4, -UR5, 0x100000, URZ ;  /* 0x0010000005047890 */ /* 0x000fc8000fffe13f */
[----:B------:R-:W-:Y:S02]  /*0310*/  USHF.L.U32 UR5, UR4, 0xb, URZ ;  /* 0x0000000b04057899 */ /* 0x000fe4000800063f */
[----:B------:R-:W-:Y:S01]  /*0320*/  USHF.L.U32 UR4, UR4, 0x1, URZ ;  /* 0x0000000104047899 */ /* 0x000fe2000800063f */
[----:B------:R-:W0:Y:S11]  /*0330*/  FENCE.VIEW.ASYNC.S ;  /* 0x00000000000073c6 */ /* 0x000e360000000000 */
[----:B0-----:R0:W1:Y:S01]  /*0340*/  SYNCS.EXCH.64 URZ, [UR8], UR4 ;  /* 0x00000004083f75b2 */ /* 0x0010620008000100 */
[----:B------:R0:W2:Y:S01]  /*0350*/  SYNCS.EXCH.64 URZ, [UR8+0x50], UR6 ;  /* 0x00005006083f75b2 */ /* 0x0000a20008000100 */
[----:B------:R0:W3:Y:S01]  /*0360*/  SYNCS.EXCH.64 URZ, [UR8+0x8], UR4 ;  /* 0x00000804083f75b2 */ /* 0x0000e20008000100 */
[----:B------:R0:W4:Y:S01]  /*0370*/  SYNCS.EXCH.64 URZ, [UR8+0x58], UR6 ;  /* 0x00005806083f75b2 */ /* 0x0001220008000100 */
[----:B------:R0:W0:Y:S01]  /*0380*/  SYNCS.EXCH.64 URZ, [UR8+0x10], UR4 ;  /* 0x00001004083f75b2 */ /* 0x0000220008000100 */
        /* <DEDUP_REMOVED lines=15> */
[----:B------:R-:W-:Y:S01]  /*0480*/  NOP ;  /* 0x0000000000007918 */ /* 0x000fe20000000000 */
.L_x_3:
[----:B0-----:R-:W-:Y:S05]  /*0490*/  BSYNC B0 ;  /* 0x0000000000007941 */ /* 0x001fea0003800000 */
.L_x_2:
[----:B------:R-:W0:Y:S01]  /*04a0*/  SHFL.IDX PT, R0, R0, RZ, 0x1f ;  /* 0x00001fff00007589 */ /* 0x000e2200000e0000 */
[----:B------:R-:W-:Y:S01]  /*04b0*/  ELECT P0, URZ, PT ;  /* 0x00000000003f782f */ /* 0x000fe20003800000 */
[----:B------:R-:W5:Y:S01]  /*04c0*/  S2UR UR17, SR_CTAID.Y ;  /* 0x00000000001179c3 */ /* 0x000f620000002600 */
[----:B------:R-:W-:Y:S01]  /*04d0*/  ULDC UR5, c[0x0][0x65c] ;  /* 0x0001970000057ab9 */ /* 0x000fe20000000800 */
[----:B------:R-:W-:Y:S01]  /*04e0*/  UMOV UR12, 0x20 ;  /* 0x00000020000c7882 */ /* 0x000fe20000000000 */
[----:B------:R-:W-:Y:S01]  /*04f0*/  UISETP.NE.AND UP2, UPT, UR5, 0x1, UPT ;  /* 0x000000010500788c */ /* 0x000fe2000bf45270 */
[----:B------:R-:W-:Y:S01]  /*0500*/  NOP ;  /* 0x0000000000007918 */ /* 0x000fe20000000000 */
[----:B------:R-:W-:Y:S02]  /*0510*/  NOP ;  /* 0x0000000000007918 */ /* 0x000fe40000000000 */
[----:B------:R-:W-:Y:S01]  /*0520*/  UP2UR UR46, UPR, URZ, 0x4 ;  /* 0x000000043f2e7883 */ /* 0x000fe20008000000 */
[----:B------:R-:W1:Y:S01]  /*0530*/  S2UR UR4, SR_CTAID.X ;  /* 0x00000000000479c3 */ /* 0x000e620000002500 */
[----:B------:R-:W-:-:S02]  /*0540*/  PLOP3.LUT P2, PT, PT, PT, UP2, 0x80, 0x0 ;  /* 0x000000000000781c */ /* 0x000fc40003f4f028 */
[----:B------:R-:W-:Y:S02]  /*0550*/  PLOP3.LUT P4, PT, PT, PT, UP2, 0x80, 0x0 ;  /* 0x000000000000781c */ /* 0x000fe40003f8f028 */
[----:B------:R-:W-:Y:S01]  /*0560*/  PLOP3.LUT P3, PT, PT, PT, UP2, 0x80, 0x0 ;  /* 0x000000000000781c */ /* 0x000fe20003f6f028 */
[----:B------:R-:W-:Y:S01]  /*0570*/  @UP2 ULDC UR14, c[0x0][0x10] ;  /* 0x00000400000e2ab9 */ /* 0x000fe20000000800 */
[----:B------:R-:W-:Y:S01]  /*0580*/  @UP2 UMOV UR9, URZ ;  /* 0x0000003f00092c82 */ /* 0x000fe20008000000 */
[----:B------:R-:W-:Y:S01]  /*0590*/  @!UP2 ULDC UR11, c[0x0][0xc] ;  /* 0x00000300000baab9 */ /* 0x000fe20000000800 */
[----:B0-----:R-:W-:Y:S01]  /*05a0*/  ISETP.NE.OR P0, PT, R0, RZ, !P0 ;  /* 0x000000ff0000720c */ /* 0x001fe20004705670 */
[----:B-----5:R-:W-:Y:S02]  /*05b0*/  @UP2 UMOV UR7, UR17 ;  /* 0x0000001100072c82 */ /* 0x020fe40008000000 */
[----:B------:R-:W-:Y:S01]  /*05c0*/  @UP2 UMOV UR8, UR7 ;  /* 0x0000000700082c82 */ /* 0x000fe20008000000 */
[----:B------:R-:W-:Y:S01]  /*05d0*/  @!UP2 UMOV UR7, UR17 ;  /* 0x000000110007ac82 */ /* 0x000fe20008000000 */
[----:B-1----:R-:W-:-:S08]  /*05e0*/  @UP2 UIMAD.WIDE.U32 UR14, UR4, UR14, UR8 ;  /* 0x0000000e040e22a5 */ /* 0x002fd0000f8e0008 */
[----:B------:R-:W-:Y:S01]  /*05f0*/  VOTEU.ALL UP0, P0 ;  /* 0x00000000003f7886 */ /* 0x000fe20000000000 */
[----:B------:R-:W-:Y:S01]  /*0600*/  VOTEU.ALL UP1, P0 ;  /* 0x00000000003f7886 */ /* 0x000fe20000020000 */
[----:B------:R-:W-:-:S03]  /*0610*/  IMAD.U32 R2, RZ, RZ, UR14 ;  /* 0x0000000eff027e24 */ /* 0x000fc6000f8e00ff */
[----:B------:R-:W0:Y:S01]  /*0620*/  @!UP0 S2UR UR6, SR_CgaCtaId ;  /* 0x00000000000689c3 */ /* 0x000e220000008800 */
[----:B------:R-:W-:Y:S01]  /*0630*/  @!UP0 UMOV UR5, 0x400 ;  /* 0x0000040000058882 */ /* 0x000fe20000000000 */
[----:B------:R-:W-:-:S04]  /*0640*/  @!UP0 UIADD3 UR12, -UR12, 0x100000, URZ ;  /* 0x001000000c0c8890 */ /* 0x000fc8000fffe13f */
[----:B------:R-:W-:Y:S02]  /*0650*/  @!UP0 USHF.L.U32 UR13, UR12, 0xb, URZ ;  /* 0x0000000b0c0d8899 */ /* 0x000fe4000800063f */
[----:B------:R-:W-:Y:S01]  /*0660*/  @!UP0 USHF.L.U32 UR12, UR12, 0x1, URZ ;  /* 0x000000010c0c8899 */ /* 0x000fe2000800063f */
[----:B------:R-:W-:Y:S01]  /*0670*/  IMAD.U32 R3, RZ, RZ, UR15 ;  /* 0x0000000fff037e24 */ /* 0x000fe2000f8e00ff */
[----:B0-----:R-:W-:Y:S01]  /*0680*/  @!UP0 ULEA UR16, UR6, UR5, 0x18 ;  /* 0x0000000506108291 */ /* 0x001fe2000f8ec03f */
[----:B------:R-:W-:Y:S01]  /*0690*/  VOTEU.ALL UP0, P0 ;  /* 0x00000000003f7886 */ /* 0x000fe20000000000 */
[----:B------:R-:W-:Y:S01]  /*06a0*/  PLOP3.LUT P0, PT, PT, PT, UP2, 0x80, 0x0 ;  /* 0x000000000000781c */ /* 0x000fe20003f0f028 */
[----:B------:R-:W-:Y:S01]  /*06b0*/  UMOV UR5, URZ ;  /* 0x0000003f00057c82 */ /* 0x000fe20008000000 */
[----:B------:R-:W-:Y:S01]  /*06c0*/  @UP2 UMOV UR6, URZ ;  /* 0x0000003f00062c82 */ /* 0x000fe20008000000 */
[----:B------:R-:W-:Y:S02]  /*06d0*/  @!UP2 UIMAD.WIDE.U32 UR8, UR11, UR7, UR4 ;  /* 0x000000070b08a2a5 */ /* 0x000fe4000f8e0004 */
[----:B------:R-:W-:-:S04]  /*06e0*/  @UP2 UIADD3 UR6, UR15, UR6, URZ ;  /* 0x000000060f062290 */ /* 0x000fc8000fffe03f */
[----:B------:R-:W-:Y:S01]  /*06f0*/  IMAD.U32 R5, RZ, RZ, UR9 ;  /* 0x00000009ff057e24 */ /* 0x000fe2000f8e00ff */
[----:B------:R-:W0:Y:S02]  /*0700*/  FENCE.VIEW.ASYNC.S ;  /* 0x00000000000073c6 */ /* 0x000e240000000000 */
[----:B0-----:R0:W2:Y:S01]  /*0710*/  @!UP0 SYNCS.EXCH.64 URZ, [UR16+0xb0], UR12 ;  /* 0x0000b00c103f85b2 */ /* 0x0010a20008000100 */
[----:B------:R-:W-:Y:S02]  /*0720*/  @P2 IMAD.U32 R6, RZ, RZ, UR6 ;  /* 0x00000006ff062e24 */ /* 0x000fe4000f8e00ff */
[----:B------:R-:W-:Y:S02]  /*0730*/  @P0 IMAD.MOV.U32 R7, RZ, RZ, R2 ;  /* 0x000000ffff070224 */ /* 0x000fe400078e0002 */
[----:B------:R-:W-:Y:S02]  /*0740*/  IMAD.U32 R2, RZ, RZ, UR8 ;  /* 0x00000008ff027e24 */ /* 0x000fe4000f8e00ff */
[----:B------:R-:W-:-:S02]  /*0750*/  @!P4 IMAD.MOV.U32 R6, RZ, RZ, R5 ;  /* 0x000000ffff06c224 */ /* 0x000fc400078e0005 */
[----:B------:R-:W-:Y:S02]  /*0760*/  @!P3 IMAD.MOV.U32 R7, RZ, RZ, R2 ;  /* 0x000000ffff07b224 */ /* 0x000fe400078e0002 */
[----:B------:R-:W-:Y:S01]  /*0770*/  IMAD.U32 R3, RZ, RZ, UR9 ;  /* 0x00000009ff037e24 */ /* 0x000fe2000f8e00ff */
[----:B------:R0:W-:Y:S01]  /*0780*/  STL [R1+0x300], R6 ;  /* 0x0003000601007387 */ /* 0x0001e20000100800 */
[----:B------:R-:W-:-:S03]  /*0790*/  IMAD.U32 R4, RZ, RZ, UR8 ;  /* 0x00000008ff047e24 */ /* 0x000fc6000f8e00ff */
[----:B------:R0:W-:Y:S01]  /*07a0*/  STL [R1+0x304], R7 ;  /* 0x0003040701007387 */ /* 0x0001e20000100800 */
[----:B------:R0:W2:Y:S01]  /*07b0*/  @!UP1 SYNCS.EXCH.64 URZ, [UR16+0xb8], UR12 ;  /* 0x0000b80c103f95b2 */ /* 0x0000a20008000100 */
[----:B------:R-:W-:Y:S01]  /*07c0*/  NOP ;  /* 0x0000000000007918 */ /* 0x000fe20000000000 */
[----:B--234-:R-:W-:Y:S06]  /*07d0*/  BAR.SYNC.DEFER_BLOCKING 0x0 ;  /* 0x0000000000007b1d */ /* 0x01cfec0000010000 */
[----:B------:R-:W-:Y:S05]  /*07e0*/  @!P1 BRA `(.L_x_4) ;  /* 0x000001d000649947 */ /* 0x000fea0003800000 */
[----:B------:R-:W-:-:S06]  /*07f0*/  UISETP.GT.U32.AND UP0, UPT, UR18, 0x1, UPT ;  /* 0x000000011200788c */ /* 0x000fcc000bf04070 */
[----:B------:R-:W-:-:S13]  /*0800*/  PLOP3.LUT P0, PT, PT, PT, UP0, 0x80, 0x0 ;  /* 0x000000000000781c */ /* 0x000fda0003f0f008 */
[----:B0-----:R-:W-:Y:S05]  /*0810*/  @P0 EXIT ;  /* 0x000000000000094d */ /* 0x001fea0003800000 */
[----:B------:R-:W-:Y:S01]  /*0820*/  ULDC.64 UR8, c[0x0][0x650] ;  /* 0x0001940000087ab9 */ /* 0x000fe20000000a00 */
[----:B------:R-:W-:Y:S01]  /*0830*/  UMOV UR41, 0xffffffff ;  /* 0xffffffff00297882 */ /* 0x000fe20000000000 */
[----:B------:R-:W-:Y:S01]  /*0840*/  ISETP.GE.U32.AND P0, PT, R7, UR8, PT ;  /* 0x0000000807007c0c */ /* 0x000fe2000bf06070 */
[----:B------:R-:W-:Y:S01]  /*0850*/  UMOV UR42, 0xffffffff ;  /* 0xffffffff002a7882 */ /* 0x000fe20000000000 */
[----:B------:R-:W-:Y:S01]  /*0860*/  UMOV UR43, 0xffffffff ;  /* 0xffffffff002b7882 */ /* 0x000fe20000000000 */
[----:B------:R-:W-:Y:S02]  /*0870*/  PRMT R0, RZ, 0x7610, R0 ;  /* 0x00007610ff007816 */ /* 0x000fe40000000000 */
[----:B------:R-:W-:-:S13]  /*0880*/  ISETP.GE.U32.AND.EX P0, PT, R6, UR9, PT, P0 ;  /* 0x0000000906007c0c */ /* 0x000fda000bf06100 */
[----:B------:R-:W-:Y:S05]  /*0890*/  @P0 BRA `(.L_x_5) ;  /* 0x0000000400800947 */ /* 0x000fea0003800000 */
[----:B------:R-:W-:Y:S01]  /*08a0*/  I2FP.F32.U32 R0, UR4 ;  /* 0x0000000400007c45 */ /* 0x000fe20008201000 */
[----:B------:R-:W-:Y:S01]  /*08b0*/  ULDC.64 UR16, c[0x0][0x628] ;  /* 0x00018a0000107ab9 */ /* 0x000fe20000000a00 */
[----:B------:R-:W-:Y:S01]  /*08c0*/  ULDC UR6, c[0x0][0x150] ;  /* 0x0000540000067ab9 */ /* 0x000fe20000000800 */
[----:B------:R-:W-:Y:S01]  /*08d0*/  ISETP.NE.U32.AND P0, PT, RZ, UR16, PT ;  /* 0x00000010ff007c0c */ /* 0x000fe2000bf05070 */
[----:B------:R-:W-:Y:S01]  /*08e0*/  ULDC UR15, c[0x0][0x630] ;  /* 0x00018c00000f7ab9 */ /* 0x000fe20000000800 */
[----:B------:R-:W-:Y:S01]  /*08f0*/  FMUL R0, R0, UR6 ;  /* 0x0000000600007c20 */ /* 0x000fe20008400000 */
[----:B------:R-:W-:Y:S01]  /*0900*/  R2UR UR18, R7 ;  /* 0x00000000071272ca */ /* 0x000fe200000e0000 */
[----:B------:R-:W-:Y:S01]  /*0910*/  ULDC UR20, c[0x0][0x154] ;  /* 0x0000550000147ab9 */ /* 0x000fe20000000800 */
[----:B------:R-:W-:Y:S01]  /*0920*/  ISETP.NE.AND.EX P0, PT, RZ, UR17, PT, P0 ;  /* 0x00000011ff007c0c */ /* 0x000fe2000bf05300 */
[----:B------:R0:W1:Y:S01]  /*0930*/  F2I.U32.TRUNC.NTZ R2, R0 ;  /* 0x0000000000027305 */ /* 0x000062000020f000 */
[----:B------:R-:W-:-:S02]  /*0940*/  R2UR UR19, R6 ;  /* 0x00000000061372ca */ /* 0x000fc400000e0000 */
[----:B------:R-:W-:Y:S02]  /*0950*/  R2UR UR8, R7 ;  /* 0x00000000070872ca */ /* 0x000fe400000e0000 */
[----:B------:R-:W-:-:S07]  /*0960*/  R2UR UR9, R6 ;  /* 0x00000000060972ca */ /* 0x000fce00000e0000 */
[----:B0-----:R-:W-:Y:S08]  /*0970*/  @!P0 BRA `(.L_x_6) ;  /* 0x0000000000308947 */ /* 0x001ff00003800000 */
[----:B------:R-:W-:Y:S01]  /*0980*/  R2UR UR8, R7 ;  /* 0x00000000070872ca */ /* 0x000fe200000e0000 */
[----:B------:R-:W-:Y:S01]  /*0990*/  ULDC UR6, c[0x0][0x634] ;  /* 0x00018d0000067ab9 */ /* 0x000fe20000000800 */
[----:B------:R-:W-:-:S11]  /*09a0*/  R2UR UR14, R6 ;  /* 0x00000000060e72ca */ /* 0x000fd600000e0000 */
[----:B------:R-:W-:-:S04]  /*09b0*/  UIADD3 UR6, UP0, UR8, UR6, URZ ;  /* 0x0000000608067290 */ /* 0x000fc8000ff1e03f */
[----:B------:R-:W-:-:S04]  /*09c0*/  UIADD3.X UR14, URZ, UR14, URZ, UP0, !UPT ;  /* 0x0000000e3f0e7290 */ /* 0x000fc800087fe43f */
[----:B------:R-:W-:-:S04]  /*09d0*/  UIMAD.WIDE.U32 UR8, UR14, UR16, URZ ;  /* 0x000000100e0872a5 */ /* 0x000fc8000f8e003f */
[----:B------:R-:W-:Y:S02]  /*09e0*/  UIMAD.WIDE.U32 UR10, UP0, UR6, UR17, UR8 ;  /* 0x00000011060a72a5 */ /* 0x000fe4000f800008 */
[----:B------:R-:W-:Y:S02]  /*09f0*/  UIMAD.WIDE.U32 UR8, UR6, UR16, URZ ;  /* 0x00000010060872a5 */ /* 0x000fe4000f8e003f */
[----:B------:R-:W-:Y:S02]  /*0a00*/  UIADD3.X UR13, URZ, URZ, URZ, UP0, !UPT ;  /* 0x0000003f3f0d7290 */ /* 0x000fe400087fe43f */
[----:B------:R-:W-:Y:S01]  /*0a10*/  UIADD3 URZ, UP0, UR9, UR10, URZ ;  /* 0x0000000a093f7290 */ /* 0x000fe2000ff1e03f */
[----:B------:R-:W-:-:S03]  /*0a20*/  UMOV UR12, UR11 ;  /* 0x0000000b000c7c82 */ /* 0x000fc60008000000 */
[----:B------:R-:W-:-:S12]  /*0a30*/  UIMAD.WIDE.U32.X UR8, UR14, UR17, UR12, UP0 ;  /* 0x000000110e0872a5 */ /* 0x000fd800080e040c */
.L_x_6:
[----:B------:R-:W-:Y:S01]  /*0a40*/  USHF.R.U64 UR43, UR8, UR15, UR9 ;  /* 0x0000000f082b7299 */ /* 0x000fe20008001209 */
[----:B------:R-:W-:Y:S01]  /*0a50*/  I2FP.F32.U32 R0, UR7 ;  /* 0x0000000700007c45 */ /* 0x000fe20008201000 */
[----:B------:R-:W-:Y:S01]  /*0a60*/  USHF.R.U32.HI UR5, URZ, UR15, UR9 ;  /* 0x0000000f3f057299 */ /* 0x000fe20008011609 */
[----:B-1----:R-:W-:Y:S01]  /*0a70*/  R2UR UR12, R2 ;  /* 0x00000000020c72ca */ /* 0x002fe200000e0000 */
[----:B------:R-:W-:Y:S02]  /*0a80*/  UIADD3 UR6, UP0, URZ, -UR43, URZ ;  /* 0x8000002b3f067290 */ /* 0x000fe4000ff1e03f */
[----:B------:R-:W-:Y:S01]  /*0a90*/  FMUL R0, R0, UR20 ;  /* 0x0000001400007c20 */ /* 0x000fe20008400000 */
[----:B------:R-:W-:Y:S01]  /*0aa0*/  ULDC.64 UR8, c[0x0][0x620] ;  /* 0x0001880000087ab9 */ /* 0x000fe20000000a00 */
[----:B------:R-:W-:Y:S01]  /*0ab0*/  UIADD3.X UR5, URZ, ~UR5, URZ, UP0, !UPT ;  /* 0x800000053f057290 */ /* 0x000fe200087fe43f */
[----:B------:R-:W-:Y:S01]  /*0ac0*/  UMOV UR10, UR18 ;  /* 0x00000012000a7c82 */ /* 0x000fe20008000000 */
[----:B------:R-:W-:-:S02]  /*0ad0*/  UMOV UR11, UR19 ;  /* 0x00000013000b7c82 */ /* 0x000fc40008000000 */
[----:B------:R-:W-:Y:S01]  /*0ae0*/  UIMAD UR5, UR5, UR8, URZ ;  /* 0x00000008050572a4 */ /* 0x000fe2000f8e023f */
[----:B------:R-:W0:Y:S01]  /*0af0*/  F2I.U32.TRUNC.NTZ R0, R0 ;  /* 0x0000000000007305 */ /* 0x000e22000020f000 */
[----:B------:R-:W-:Y:S02]  /*0b00*/  UIMAD.WIDE.U32 UR10, UR6, UR8, UR10 ;  /* 0x00000008060a72a5 */ /* 0x000fe4000f8e000a */
[----:B------:R-:W-:Y:S01]  /*0b10*/  UIMAD UR6, UR6, UR9, UR5 ;  /* 0x00000009060672a4 */ /* 0x000fe2000f8e0205 */
[----:B------:R-:W-:Y:S01]  /*0b20*/  ULDC UR21, c[0x0][0x658] ;  /* 0x0001960000157ab9 */ /* 0x000fe20000000800 */
[----:B------:R-:W-:Y:S02]  /*0b30*/  UMOV UR19, 0xffffffff ;  /* 0xffffffff00137882 */ /* 0x000fe40000000000 */
[----:B------:R-:W-:Y:S01]  /*0b40*/  UIADD3 UR6, UR11, UR6, URZ ;  /* 0x000000060b067290 */ /* 0x000fe2000fffe03f */
[----:B------:R-:W-:Y:S01]  /*0b50*/  ULDC UR15, c[0x0][0x618] ;  /* 0x00018600000f7ab9 */ /* 0x000fe20000000800 */
[----:B------:R-:W-:Y:S01]  /*0b60*/  ULDC.64 UR8, c[0x0][0x640] ;  /* 0x0001900000087ab9 */ /* 0x000fe20000000a00 */
[----:B------:R-:W-:Y:S01]  /*0b70*/  USHF.L.U32 UR11, UR19, UR21, URZ ;  /* 0x00000015130b7299 */ /* 0x000fe2000800063f */
[----:B------:R-:W-:Y:S01]  /*0b80*/  ISETP.NE.U32.AND P0, PT, RZ, UR8, PT ;  /* 0x00000008ff007c0c */ /* 0x000fe2000bf05070 */
[----:B------:R-:W-:-:S02]  /*0b90*/  USHF.R.U64 UR19, UR10, UR15, UR6 ;  /* 0x0000000f0a137299 */ /* 0x000fc40008001206 */
[----:B------:R-:W-:Y:S01]  /*0ba0*/  USHF.R.U32.HI UR10, URZ, UR15, UR6 ;  /* 0x0000000f3f0a7299 */ /* 0x000fe20008011606 */
[----:B0-----:R-:W-:Y:S01]  /*0bb0*/  R2UR UR14, R0 ;  /* 0x00000000000e72ca */ /* 0x001fe200000e0000 */
[----:B------:R-:W-:Y:S01]  /*0bc0*/  ULDC UR17, c[0x0][0x608] ;  /* 0x0001820000117ab9 */ /* 0x000fe20000000800 */
[----:B------:R-:W-:Y:S01]  /*0bd0*/  ISETP.NE.AND.EX P0, PT, RZ, UR9, PT, P0 ;  /* 0x00000009ff007c0c */ /* 0x000fe2000bf05300 */
[----:B------:R-:W-:Y:S02]  /*0be0*/  USHF.R.U64 UR23, UR19, UR17, UR10 ;  /* 0x0000001113177299 */ /* 0x000fe4000800120a */
[----:B------:R-:W-:Y:S01]  /*0bf0*/  USHF.R.U32.HI UR10, URZ, UR17, UR10 ;  /* 0x000000113f0a7299 */ /* 0x000fe2000801160a */
[----:B------:R-:W-:Y:S01]  /*0c00*/  UMOV UR16, 0x1 ;  /* 0x0000000100107882 */ /* 0x000fe20000000000 */
[----:B------:R-:W-:Y:S02]  /*0c10*/  UIADD3 UR12, -UR12, URZ, URZ ;  /* 0x0000003f0c0c7290 */ /* 0x000fe4000fffe13f */
[----:B------:R-:W-:-:S02]  /*0c20*/  USHF.R.U64 UR24, UR23, UR21, UR10 ;  /* 0x0000001517187299 */ /* 0x000fc4000800120a */
[----:B------:R-:W-:Y:S01]  /*0c30*/  USHF.L.U32 UR6, UR16, UR21, URZ ;  /* 0x0000001510067299 */ /* 0x000fe2000800063f */
[----:B------:R-:W-:Y:S01]  /*0c40*/  ULDC UR13, c[0x0][0x144] ;  /* 0x00005100000d7ab9 */ /* 0x000fe20000000800 */
[----:B------:R-:W-:Y:S01]  /*0c50*/  ULDC UR5, c[0x0][0x600] ;  /* 0x0001800000057ab9 */ /* 0x000fe20000000800 */
[----:B------:R-:W-:Y:S02]  /*0c60*/  ULOP3.LUT UR16, URZ, UR11, URZ, 0x33, !UPT ;  /* 0x0000000b3f107292 */ /* 0x000fe4000f8e333f */
[----:B------:R-:W-:Y:S02]  /*0c70*/  USHF.R.U32.HI UR11, URZ, UR21, UR10 ;  /* 0x000000153f0b7299 */ /* 0x000fe4000801160a */
[----:B------:R-:W-:Y:S02]  /*0c80*/  UIADD3 UR18, UR5, -0x1, URZ ;  /* 0xffffffff05127890 */ /* 0x000fe4000fffe03f */
[----:B------:R-:W-:Y:S02]  /*0c90*/  UIADD3 UR20, -UR14, URZ, URZ ;  /* 0x0000003f0e147290 */ /* 0x000fe4000fffe13f */
[----:B------:R-:W-:Y:S01]  /*0ca0*/  UIMAD UR4, UR13, UR12, UR4 ;  /* 0x0000000c0d0472a4 */ /* 0x000fe2000f8e0204 */
[----:B------:R-:W-:Y:S01]  /*0cb0*/  ULDC UR25, c[0x0][0x148] ;  /* 0x0000520000197ab9 */ /* 0x000fe20000000800 */
[----:B------:R-:W-:Y:S01]  /*0cc0*/  ULDC UR21, c[0x0][0x648] ;  /* 0x0001920000157ab9 */ /* 0x000fe20000000800 */
[----:B------:R-:W-:Y:S01]  /*0cd0*/  ULDC UR22, c[0x0][0x638] ;  /* 0x00018e0000167ab9 */ /* 0x000fe20000000800 */
[----:B------:R-:W-:Y:S01]  /*0ce0*/  UMOV UR10, UR24 ;  /* 0x00000018000a7c82 */ /* 0x000fe20008000000 */
[----:B------:R-:W-:Y:S07]  /*0cf0*/  @!P0 BRA `(.L_x_7) ;  /* 0x0000000000308947 */ /* 0x000fee0003800000 */
[----:B------:R-:W-:Y:S02]  /*0d00*/  ULDC UR14, c[0x0][0x64c] ;  /* 0x00019300000e7ab9 */ /* 0x000fe40000000800 */
        /* <DEDUP_REMOVED lines=8> */
[----:B------:R-:W-:-:S07]  /*0d90*/  UIMAD.WIDE.U32.X UR8, UR17, UR9, UR14, UP0 ;  /* 0x00000009110872a5 */ /* 0x000fce00080e040e */
[----:B------:R-:W-:Y:S01]  /*0da0*/  UMOV UR10, UR8 ;  /* 0x00000008000a7c82 */ /* 0x000fe20008000000 */
[----:B------:R-:W-:-:S05]  /*0db0*/  UMOV UR11, UR9 ;  /* 0x00000009000b7c82 */ /* 0x000fca0008000000 */
.L_x_7:
[----:B------:R-:W-:Y:S01]  /*0dc0*/  UISETP.NE.AND UP0, UPT, UR46, URZ, UPT ;  /* 0x0000003f2e00728c */ /* 0x000fe2000bf05270 */
[----:B------:R-:W-:Y:S01]  /*0dd0*/  IMAD.MOV.U32 R0, RZ, RZ, 0x1 ;  /* 0x00000001ff007424 */ /* 0x000fe200078e00ff */
[----:B------:R-:W-:Y:S02]  /*0de0*/  USHF.R.U64 UR8, UR10, UR21, UR11 ;  /* 0x000000150a087299 */ /* 0x000fe4000800120b */
[----:B------:R-:W-:Y:S02]  /*0df0*/  ULOP3.LUT UR16, UR23, UR16, URZ, 0xc0, !UPT ;  /* 0x0000001017107292 */ /* 0x000fe4000f8ec03f */
[----:B------:R-:W-:Y:S02]  /*0e00*/  ULOP3.LUT UR18, UR19, UR18, URZ, 0xc0, !UPT ;  /* 0x0000001213127292 */ /* 0x000fe4000f8ec03f */
[----:B------:R-:W-:-:S03]  /*0e10*/  UIMAD UR16, UR6, UR8, UR16 ;  /* 0x00000008061072a4 */ /* 0x000fc6000f8e0210 */
[----:B------:R-:W-:Y:S02]  /*0e20*/  @UP0 UIMAD UR4, UR25, UR20, UR7 ;  /* 0x00000014190402a4 */ /* 0x000fe4000f8e0207 */
[----:B------:R-:W-:-:S04]  /*0e30*/  UIADD3 UR7, -UR8, URZ, URZ ;  /* 0x0000003f08077290 */ /* 0x000fc8000fffe13f */
[----:B------:R-:W-:-:S03]  /*0e40*/  UIMAD UR6, UR7, UR22, UR24 ;  /* 0x00000016070672a4 */ /* 0x000fc6000f8e0218 */
[----:B------:R-:W-:Y:S01]  /*0e50*/  ULDC UR7, c[0x0][0x610] ;  /* 0x0001840000077ab9 */ /* 0x000fe20000000800 */
[----:B------:R-:W-:Y:S02]  /*0e60*/  UIMAD UR6, UR6, UR5, UR18 ;  /* 0x00000005060672a4 */ /* 0x000fe4000f8e0212 */
[----:B------:R-:W-:-:S04]  /*0e70*/  UIMAD UR4, UR16, UR7, UR4 ;  /* 0x00000007100472a4 */ /* 0x000fc8000f8e0204 */
[----:B------:R-:W-:Y:S02]  /*0e80*/  USEL UR42, UR6, UR4, !UP0 ;  /* 0x00000004062a7287 */ /* 0x000fe4000c000000 */
[----:B------:R-:W-:-:S12]  /*0e90*/  USEL UR41, UR4, UR6, !UP0 ;  /* 0x0000000604297287 */ /* 0x000fd8000c000000 */
.L_x_5:
[----:B------:R-:W-:-:S08]  /*0ea0*/  NOP ;  /* 0x0000000000007918 */ /* 0x000fd00000000000 */
[----:B------:R-:W0:Y:S02]  /*0eb0*/  USETMAXREG.TRY_ALLOC.CTAPOOL UP0, 0xf0 ;  /* 0x000000f0000079c8 */ /* 0x000e240008000600 */
[----:B0-----:R-:W-:-:S13]  /*0ec0*/  PLOP3.LUT P0, PT, PT, PT, UP0, 0x80, 0x0 ;  /* 0x000000000000781c */ /* 0x001fda0003f0f008 */
[----:B------:R-:W-:Y:S05]  /*0ed0*/  @!P0 BRA `(.L_x_5) ;  /* 0xfffffffc00f08947 */ /* 0x000fea000383ffff */
[----:B------:R-:W-:Y:S01]  /*0ee0*/  ULDC.64 UR4, c[0x0][0x598] ;  /* 0x0001660000047ab9 */ /* 0x000fe20000000a00 */
[----:B------:R-:W-:Y:S01]  /*0ef0*/  ULDC.64 UR36, c[0x0][0x208] ;  /* 0x0000820000247ab9 */ /* 0x000fe20000000a00 */
[----:B------:R-:W-:-:S04]  /*0f00*/  ISETP.NE.U32.AND P0, PT, RZ, UR4, PT ;  /* 0x00000004ff007c0c */ /* 0x000fc8000bf05070 */
[----:B------:R-:W-:-:S13]  /*0f10*/  ISETP.NE.AND.EX P0, PT, RZ, UR5, PT, P0 ;  /* 0x00000005ff007c0c */ /* 0x000fda000bf05300 */
[----:B------:R-:W-:Y:S05]  /*0f20*/  @!P0 BRA `(.L_x_8) ;  /* 0x00000000001c8947 */ /* 0x000fea0003800000 */
[----:B------:R-:W0:Y:S02]  /*0f30*/  LDC.64 R2, c[0x0][0x598] ;  /* 0x00016600ff027b82 */ /* 0x000e240000000a00 */
[----:B0-----:R-:W2:Y:S02]  /*0f40*/  LDG.E.64 R2, desc[UR36][R2.64] ;  /* 0x0000002402027981 */ /* 0x001ea4000c1e1b00 */
[----:B--2---:R-:W-:-:S04]  /*0f50*/  ISETP.NE.U32.AND P0, PT, R2, RZ, PT ;  /* 0x000000ff0200720c */ /* 0x004fc80003f05070 */
[----:B------:R-:W-:-:S13]  /*0f60*/  ISETP.NE.AND.EX P0, PT, R3, RZ, PT, P0 ;  /* 0x000000ff0300720c */ /* 0x000fda0003f05300 */
[----:B------:R-:W-:Y:S05]  /*0f70*/  @!P0 BRA `(.L_x_8) ;  /* 0x0000000000088947 */ /* 0x000fea0003800000 */
[----:B------:R0:W5:Y:S01]  /*0f80*/  LD.E R2, desc[UR36][R2.64] ;  /* 0x0000002402027980 */ /* 0x000162000c101900 */
[----:B------:R-:W-:Y:S05]  /*0f90*/  BRA `(.L_x_9) ;  /* 0x0000000000247947 */ /* 0x000fea0003800000 */
.L_x_8:
[----:B------:R-:W-:Y:S02]  /*0fa0*/  ULDC.64 UR4, c[0x0][0x588] ;  /* 0x0001620000047ab9 */ /* 0x000fe40000000a00 */
[----:B------:R-:W-:-:S04]  /*0fb0*/  ISETP.NE.U32.AND P0, PT, RZ, UR4, PT ;  /* 0x00000004ff007c0c */ /* 0x000fc8000bf05070 */
[----:B------:R-:W-:-:S13]  /*0fc0*/  ISETP.NE.AND.EX P0, PT, RZ, UR5, PT, P0 ;  /* 0x00000005ff007c0c */ /* 0x000fda000bf05300 */
[----:B------:R-:W-:Y:S05]  /*0fd0*/  @!P0 BRA `(.L_x_10) ;  /* 0x00000000000c8947 */ /* 0x000fea0003800000 */
[----:B------:R-:W0:Y:S02]  /*0fe0*/  LDC.64 R2, c[0x0][0x588] ;  /* 0x00016200ff027b82 */ /* 0x000e240000000a00 */
[----:B0-----:R1:W5:Y:S01]  /*0ff0*/  LDG.E R2, desc[UR36][R2.64] ;  /* 0x0000002402027981 */ /* 0x001362000c1e1900 */
[----:B------:R-:W-:Y:S05]  /*1000*/  BRA `(.L_x_9) ;  /* 0x0000000000087947 */ /* 0x000fea0003800000 */
.L_x_10:
[----:B------:R-:W-:Y:S02]  /*1010*/  ULDC UR4, c[0x0][0x580] ;  /* 0x0001600000047ab9 */ /* 0x000fe40000000800 */
[----:B------:R-:W-:-:S07]  /*1020*/  IMAD.U32 R2, RZ, RZ, UR4 ;  /* 0x00000004ff027e24 */ /* 0x000fce000f8e00ff */
.L_x_9:
[----:B------:R-:W-:Y:S02]  /*1030*/  ULDC.64 UR4, c[0x0][0x5a0] ;  /* 0x0001680000047ab9 */ /* 0x000fe40000000a00 */
[----:B------:R-:W-:-:S04]  /*1040*/  ISETP.NE.U32.AND P0, PT, RZ, UR4, PT ;  /* 0x00000004ff007c0c */ /* 0x000fc8000bf05070 */
[----:B------:R-:W-:-:S13]  /*1050*/  ISETP.NE.AND.EX P0, PT, RZ, UR5, PT, P0 ;  /* 0x00000005ff007c0c */ /* 0x000fda000bf05300 */
[----:B------:R-:W-:Y:S05]  /*1060*/  @!P0 BRA `(.L_x_11) ;  /* 0x00000000001c8947 */ /* 0x000fea0003800000 */
[----:B------:R-:W2:Y:S02]  /*1070*/  LDC.64 R4, c[0x0][0x5a0] ;  /* 0x00016800ff047b82 */ /* 0x000ea40000000a00 */
[----:B--2---:R-:W2:Y:S02]  /*1080*/  LDG.E.64 R4, desc[UR36][R4.64] ;  /* 0x0000002404047981 */ /* 0x004ea4000c1e1b00 */
[----:B--2---:R-:W-:-:S04]  /*1090*/  ISETP.NE.U32.AND P0, PT, R4, RZ, PT ;  /* 0x000000ff0400720c */ /* 0x004fc80003f05070 */
[----:B------:R-:W-:-:S13]  /*10a0*/  ISETP.NE.AND.EX P0, PT, R5, RZ, PT, P0 ;  /* 0x000000ff0500720c */ /* 0x000fda0003f05300 */
[----:B------:R-:W-:Y:S05]  /*10b0*/  @!P0 BRA `(.L_x_11) ;  /* 0x0000000000088947 */ /* 0x000fea0003800000 */
[----:B------:R2:W5:Y:S01]  /*10c0*/  LD.E R16, desc[UR36][R4.64] ;  /* 0x0000002404107980 */ /* 0x000562000c101900 */
[----:B------:R-:W-:Y:S05]  /*10d0*/  BRA `(.L_x_12) ;  /* 0x0000000000247947 */ /* 0x000fea0003800000 */
.L_x_11:
[----:B------:R-:W-:Y:S02]  /*10e0*/  ULDC.64 UR4, c[0x0][0x590] ;  /* 0x0001640000047ab9 */ /* 0x000fe40000000a00 */
[----:B------:R-:W-:-:S04]  /*10f0*/  ISETP.NE.U32.AND P0, PT, RZ, UR4, PT ;  /* 0x00000004ff007c0c */ /* 0x000fc8000bf05070 */
[----:B------:R-:W-:-:S13]  /*1100*/  ISETP.NE.AND.EX P0, PT, RZ, UR5, PT, P0 ;  /* 0x00000005ff007c0c */ /* 0x000fda000bf05300 */
[----:B------:R-:W-:Y:S05]  /*1110*/  @!P0 BRA `(.L_x_13) ;  /* 0x00000000000c8947 */ /* 0x000fea0003800000 */
[----:B------:R-:W2:Y:S02]  /*1120*/  LDC.64 R16, c[0x0][0x590] ;  /* 0x00016400ff107b82 */ /* 0x000ea40000000a00 */
[----:B--2---:R3:W5:Y:S01]  /*1130*/  LDG.E R16, desc[UR36][R16.64] ;  /* 0x0000002410107981 */ /* 0x004762000c1e1900 */
[----:B------:R-:W-:Y:S05]  /*1140*/  BRA `(.L_x_12) ;  /* 0x0000000000087947 */ /* 0x000fea0003800000 */
.L_x_13:
[----:B------:R-:W-:Y:S02]  /*1150*/  ULDC UR4, c[0x0][0x584] ;  /* 0x0001610000047ab9 */ /* 0x000fe40000000800 */
[----:B------:R-:W-:-:S07]  /*1160*/  IMAD.U32 R16, RZ, RZ, UR4 ;  /* 0x00000004ff107e24 */ /* 0x000fce000f8e00ff */
.L_x_12:
[----:B------:R-:W-:-:S13]  /*1170*/  LOP3.LUT P0, RZ, R0, 0xff, RZ, 0xc0, !PT ;  /* 0x000000ff00ff7812 */ /* 0x000fda000780c0ff */
[----:B------:R-:W-:Y:S05]  /*1180*/  @!P0 EXIT ;  /* 0x000000000000894d */ /* 0x000fea0003800000 */
[----:B------:R-:W-:Y:S01]  /*1190*/  ULDC UR4, c[0x0][0x28c] ;  /* 0x0000a30000047ab9 */ /* 0x000fe20000000800 */
[----:B------:R-:W-:Y:S01]  /*11a0*/  UMOV UR38, URZ ;  /* 0x0000003f00267c82 */ /* 0x000fe20008000000 */
[----:B------:R-:W-:Y:S01]  /*11b0*/  UIADD3 UR4, UR4, 0xf, URZ ;  /* 0x0000000f04047890 */ /* 0x000fe2000fffe03f */
[----:B------:R-:W-:-:S03]  /*11c0*/  UMOV UR39, URZ ;  /* 0x0000003f00277c82 */ /* 0x000fc60008000000 */
[----:B------:R-:W-:-:S04]  /*11d0*/  USHF.R.S32.HI UR5, URZ, 0x1f, UR4 ;  /* 0x0000001f3f057899 */ /* 0x000fc80008011404 */
[----:B------:R-:W-:-:S04]  /*11e0*/  ULEA.HI UR5, UR5, UR4, URZ, 0x4 ;  /* 0x0000000405057291 */ /* 0x000fc8000f8f203f */
[----:B------:R-:W-:-:S12]  /*11f0*/  USHF.R.S32.HI UR44, URZ, 0x4, UR5 ;  /* 0x000000043f2c7899 */ /* 0x000fd80008011405 */
.L_x_793:
[----:B------:R-:W4:Y:S01]  /*1200*/  S2R R0, SR_TID.X ;  /* 0x0000000000007919 */ /* 0x000f220000002100 */
[----:B------:R-:W0:Y:S01]  /*1210*/  S2UR UR6, SR_CgaCtaId ;  /* 0x00000000000679c3 */ /* 0x000e220000008800 */
[----:B------:R-:W-:Y:S02]  /*1220*/  UMOV UR45, 0x400 ;  /* 0x00000400002d7882 */ /* 0x000fe40000000000 */
[----:B0-----:R-:W-:Y:S01]  /*1230*/  ULEA UR45, UR6, UR45, 0x18 ;  /* 0x0000002d062d7291 */ /* 0x001fe2000f8ec03f */
[----:B----4-:R-:W-:-:S04]  /*1240*/  LOP3.LUT R0, R0, 0x80, RZ, 0xc0, !PT ;  /* 0x0000008000007812 */ /* 0x010fc800078ec0ff */
[----:B------:R-:W-:-:S06]  /*1250*/  SHF.R.U32.HI R0, RZ, 0x7, R0 ;  /* 0x00000007ff007819 */ /* 0x000fcc0000011600 */
[----:B------:R-:W0:Y:S02]  /*1260*/  SHFL.IDX PT, R0, R0, RZ, 0x1f ;  /* 0x00001fff00007589 */ /* 0x000e2400000e0000 */
[----:B0-----:R-:W-:-:S13]  /*1270*/  R2UR UR4, R0 ;  /* 0x00000000000472ca */ /* 0x001fda00000e0000 */
[----:B------:R-:W-:-:S04]  /*1280*/  ULEA.HI UR5, UR4, UR4, URZ, 0x1 ;  /* 0x0000000404057291 */ /* 0x000fc8000f8f083f */
[----:B------:R-:W-:-:S04]  /*1290*/  ULOP3.LUT UR5, UR5, 0x1ffffe, URZ, 0xc0, !UPT ;  /* 0x001ffffe05057892 */ /* 0x000fc8000f8ec03f */
[----:B------:R-:W-:-:S03]  /*12a0*/  UIADD3 UR5, UR4, -UR5, URZ ;  /* 0x8000000504057290 */ /* 0x000fc6000fffe03f */
[----:B------:R-:W-:Y:S01]  /*12b0*/  ULDC UR4, c[0x0][0x28c] ;  /* 0x0000a30000047ab9 */ /* 0x000fe20000000800 */
[----:B------:R-:W-:Y:S01]  /*12c0*/  ULEA UR5, UR5, UR45, 0xb ;  /* 0x0000002d05057291 */ /* 0x000fe2000f8e583f */
[----:B------:R-:W-:-:S03]  /*12d0*/  ISETP.LT.AND P0, PT, RZ, UR4, PT ;  /* 0x00000004ff007c0c */ /* 0x000fc6000bf01270 */
[----:B------:R-:W-:-:S04]  /*12e0*/  UIADD3 UR5, UR5, 0x180, URZ ;  /* 0x0000018005057890 */ /* 0x000fc8000fffe03f */
[----:B------:R-:W-:-:S04]  /*12f0*/  USHF.R.U32.HI UR5, URZ, 0x4, UR5 ;  /* 0x000000043f057899 */ /* 0x000fc80008011605 */
[----:B------:R-:W-:Y:S02]  /*1300*/  ULOP3.LUT UR47, UR5, 0x3fff, URZ, 0xc0, !UPT ;  /* 0x00003fff052f7892 */ /* 0x000fe4000f8ec03f */
[----:B---3-5:R-:W-:Y:S10]  /*1310*/  @P0 BRA `(.L_x_14) ;  /* 0x0000000000400947 */ /* 0x028ff40003800000 */
[----:B------:R-:W-:Y:S01]  /*1320*/  MOV R0, 0x0 ;  /* 0x0000000000007802 */ /* 0x000fe20000000f00 */
[----:B------:R-:W-:Y:S01]  /*1330*/  ULDC.64 UR4, c[0x4][0x68] ;  /* 0x01001a0000047ab9 */ /* 0x000fe20000000a00 */
[----:B------:R-:W-:Y:S01]  /*1340*/  ULDC.64 UR6, c[0x4][0x8] ;  /* 0x0100020000067ab9 */ /* 0x000fe20000000a00 */
[----:B--2---:R-:W-:Y:S01]  /*1350*/  IMAD.U32 R4, RZ, RZ, UR4 ;  /* 0x00000004ff047e24 */ /* 0x004fe2000f8e00ff */
[----:B------:R0:W2:Y:S01]  /*1360*/  LDC.64 R14, c[0x4][R0] ;  /* 0x01000000000e7b82 */ /* 0x0000a20000000a00 */
[----:B------:R-:W-:Y:S01]  /*1370*/  IMAD.U32 R5, RZ, RZ, UR5 ;  /* 0x00000005ff057e24 */ /* 0x000fe2000f8e00ff */
[----:B------:R-:W-:Y:S01]  /*1380*/  ULDC.64 UR4, c[0x4][0x70] ;  /* 0x01001c0000047ab9 */ /* 0x000fe20000000a00 */
[----:B------:R-:W-:Y:S02]  /*1390*/  IMAD.U32 R10, RZ, RZ, UR6 ;  /* 0x00000006ff0a7e24 */ /* 0x000fe4000f8e00ff */
[----:B------:R-:W-:Y:S02]  /*13a0*/  IMAD.U32 R6, RZ, RZ, UR4 ;  /* 0x00000004ff067e24 */ /* 0x000fe4000f8e00ff */
[----:B------:R-:W-:-:S02]  /*13b0*/  IMAD.U32 R7, RZ, RZ, UR5 ;  /* 0x00000005ff077e24 */ /* 0x000fc4000f8e00ff */
[----:B------:R-:W-:Y:S02]  /*13c0*/  IMAD.U32 R11, RZ, RZ, UR7 ;  /* 0x00000007ff0b7e24 */ /* 0x000fe4000f8e00ff */
[----:B------:R-:W-:Y:S02]  /*13d0*/  IMAD.MOV.U32 R8, RZ, RZ, 0x1e1 ;  /* 0x000001e1ff087424 */ /* 0x000fe400078e00ff */
[----:B------:R-:W-:Y:S02]  /*13e0*/  IMAD.MOV.U32 R12, RZ, RZ, 0x1 ;  /* 0x00000001ff0c7424 */ /* 0x000fe400078e00ff */
[----:B0-----:R-:W-:-:S07]  /*13f0*/  IMAD.MOV.U32 R13, RZ, RZ, RZ ;  /* 0x000000ffff0d7224 */ /* 0x001fce00078e00ff */
[----:B------:R-:W-:-:S07]  /*1400*/  LEPC R20, `(.L_x_14) ;  /* 0x000000001014794e */ /* 0x000fce0000000000 */
[----:B-123-5:R-:W-:Y:S05]  /*1410*/  CALL.ABS.NOINC R14 ;  /* 0x000000000e007343 */ /* 0x02efea0003c00000 */
.L_x_14:
[----:B------:R-:W-:-:S06]  /*1420*/  ULOP3.LUT UR4, UR40, 0x1, URZ, 0xfc, !UPT ;  /* 0x0000000128047892 */ /* 0x000fcc000f8efc3f */
[----:B------:R-:W-:-:S04]  /*1430*/  MOV R0, UR4 ;  /* 0x0000000400007c02 */ /* 0x000fc80008000f00 */
[----:B------:R-:W-:-:S13]  /*1440*/  ISETP.NE.AND P0, PT, R0, 0x3, PT ;  /* 0x000000030000780c */ /* 0x000fda0003f05270 */
[----:B------:R-:W-:Y:S05]  /*1450*/  @!P0 BRA `(.L_x_15) ;  /* 0x0000000000048947 */ /* 0x000fea0003800000 */
[----:B------:R-:W-:Y:S01]  /*1460*/  BPT.TRAP 0x1 ;  /* 0x000000040000795c */ /* 0x000fe20000300000 */
.L_x_15:
[----:B-1----:R-:W-:Y:S02]  /*1470*/  IMAD.U32 R3, RZ, RZ, UR39 ;  /* 0x00000027ff037e24 */ /* 0x002fe4000f8e00ff */
[----:B------:R-:W-:-:S03]  /*1480*/  IMAD.U32 R0, RZ, RZ, UR38 ;  /* 0x00000026ff007e24 */ /* 0x000fc6000f8e00ff */
[----:B------:R-:W-:Y:S02]  /*1490*/  LEA R3, R3, UR45, 0x3 ;  /* 0x0000002d03037c11 */ /* 0x000fe4000f8e18ff */
[----:B------:R-:W-:-:S04]  /*14a0*/  SHF.L.U32 R0, R0, 0x1f, RZ ;  /* 0x0000001f00007819 */ /* 0x000fc800000006ff */
[----:B------:R0:W1:Y:S01]  /*14b0*/  SYNCS.PHASECHK.TRANS64.TRYWAIT P1, [R3+URZ], R0 ;  /* 0x00000000030075a7 */ /* 0x000062000802017f */
[----:B------:R-:W-:Y:S05]  /*14c0*/  @!P0 BRA `(.L_x_16) ;  /* 0x0000000000048947 */ /* 0x000fea0003800000 */
[----:B------:R-:W-:Y:S01]  /*14d0*/  BPT.TRAP 0x1 ;  /* 0x000000040000795c */ /* 0x000fe20000300000 */
.L_x_16:
[----:B-1----:R-:W-:Y:S05]  /*14e0*/  @P1 BRA `(.L_x_17) ;  /* 0x0000000000081947 */ /* 0x002fea0003800000 */
[----:B------:R-:W1:Y:S02]  /*14f0*/  SYNCS.PHASECHK.TRANS64.TRYWAIT P1, [R3+URZ], R0 ;  /* 0x00000000030075a7 */ /* 0x000e64000802017f */
[----:B-1----:R-:W-:Y:S05]  /*1500*/  @!P1 BRA `(.L_x_18) ;  /* 0x000001dc00f09947 */ /* 0x002fea0003800000 */
.L_x_17:
[----:B------:R-:W-:-:S04]  /*1510*/  UISETP.LT.AND UP0, UPT, UR44, 0x1, UPT ;  /* 0x000000012c00788c */ /* 0x000fc8000bf01270 */
[----:B------:R-:W-:-:S06]  /*1520*/  USEL UR4, UR44, 0x1, UP0 ;  /* 0x000000012c047887 */ /* 0x000fcc0008000000 */
[----:B--2---:R-:W-:Y:S01]  /*1530*/  IMAD.U32 R5, RZ, RZ, UR4 ;  /* 0x00000004ff057e24 */ /* 0x004fe2000f8e00ff */
[----:B------:R-:W-:Y:S05]  /*1540*/  WARPSYNC.ALL ;  /* 0x0000000000007948 */ /* 0x000fea0003800000 */
[----:B------:R-:W-:-:S04]  /*1550*/  IADD3 R5, -R5, UR44, RZ ;  /* 0x0000002c05057c10 */ /* 0x000fc8000fffe1ff */
[----:B------:R-:W-:Y:S01]  /*1560*/  ISETP.GE.AND P1, PT, R5, 0x1, PT ;  /* 0x000000010500780c */ /* 0x000fe20003f26270 */
[----:B------:R-:W-:Y:S01]  /*1570*/  UIADD3 UR4, UR45, 0x28180, URZ ;  /* 0x000281802d047890 */ /* 0x000fe2000fffe03f */
[----:B------:R-:W-:Y:S01]  /*1580*/  WARPGROUP.ARRIVE ;  /* 0x00000000000079c5 */ /* 0x000fe20000000000 */
[----:B------:R-:W-:Y:S02]  /*1590*/  ULOP3.LUT UR8, UR47, 0x10000, URZ, 0xfc, !UPT ;  /* 0x000100002f087892 */ /* 0x000fe4000f8efc3f */
[----:B------:R-:W-:Y:S02]  /*15a0*/  USHF.R.U32.HI UR4, URZ, 0x4, UR4 ;  /* 0x000000043f047899 */ /* 0x000fe40008011604 */
[----:B------:R-:W-:Y:S02]  /*15b0*/  ULEA UR10, UR39, UR8, 0xa ;  /* 0x00000008270a7291 */ /* 0x000fe4000f8e503f */
[----:B------:R-:W-:Y:S01]  /*15c0*/  ULOP3.LUT UR4, UR4, 0x3fff, URZ, 0xc0, !UPT ;  /* 0x00003fff04047892 */ /* 0x000fe2000f8ec03f */
[----:B------:R-:W-:Y:S01]  /*15d0*/  UMOV UR5, 0xc0000010 ;  /* 0xc000001000057882 */ /* 0x000fe20000000000 */
[----:B------:R-:W-:-:S02]  /*15e0*/  UMOV UR7, 0xc0000010 ;  /* 0xc000001000077882 */ /* 0x000fc40000000000 */
[----:B------:R-:W-:-:S03]  /*15f0*/  ULOP3.LUT UR9, UR4, 0x10000, URZ, 0xfc, !UPT ;  /* 0x0001000004097892 */ /* 0x000fc6000f8efc3f */
[----:B------:R-:W-:Y:S01]  /*1600*/  UMOV UR4, UR10 ;  /* 0x0000000a00047c82 */ /* 0x000fe20008000000 */
[----:B------:R-:W-:-:S09]  /*1610*/  UIMAD UR6, UR39, 0x180, UR9 ;  /* 0x00000180270678a4 */ /* 0x000fd2000f8e0209 */
[----:B------:R-:W-:Y:S01]  /*1620*/  HGMMA.64x192x16.F32 R24, gdesc[UR4], RZ, !UPT, gsb0 ;  /* 0x02e00000041879f0 */ /* 0x000fe2000c0008ff */
[----:B------:R-:W-:Y:S01]  /*1630*/  UIADD3 UR4, UR10, 0x100, URZ ;  /* 0x000001000a047890 */ /* 0x000fe2000fffe03f */
[----:B------:R-:W-:Y:S01]  /*1640*/  UMOV UR5, 0xc0000010 ;  /* 0xc000001000057882 */ /* 0x000fe20000000000 */
[----:B------:R-:W-:Y:S02]  /*1650*/  WARPGROUP.DEPBAR.LE gsb0, 0x0 ;  /* 0x00008000000079c5 */ /* 0x000fe40000010000 */
[----:B------:R-:W-:Y:S04]  /*1660*/  STL.64 [R1+0x180], R24 ;  /* 0x0001801801007387 */ /* 0x000fe80000100a00 */
        /* <DEDUP_REMOVED lines=46> */
[----:B------:R2:W-:Y:S02]  /*1950*/  STL.64 [R1+0x2f8], R118 ;  /* 0x0002f87601007387 */ /* 0x0005e40000100a00 */
[----:B--2---:R-:W-:-:S06]  /*1960*/  WARPGROUP.ARRIVE ;  /* 0x00000000000079c5 */ /* 0x004fcc0000000000 */
[----:B------:R-:W-:Y:S01]  /*1970*/  HGMMA.64x192x16.F32 R24, gdesc[UR4], RZ, !UPT, gsb0 ;  /* 0x02e00000041879f0 */ /* 0x000fe2000c0008ff */
[----:B------:R-:W-:Y:S01]  /*1980*/  UIADD3 UR4, UR10, 0x200, URZ ;  /* 0x000002000a047890 */ /* 0x000fe2000fffe03f */
[----:B------:R-:W-:Y:S01]  /*1990*/  UMOV UR5, 0xc0000010 ;  /* 0xc000001000057882 */ /* 0x000fe20000000000 */
[----:B------:R-:W-:Y:S02]  /*19a0*/  WARPGROUP.DEPBAR.LE gsb0, 0x0 ;  /* 0x00008000000079c5 */ /* 0x000fe40000010000 */
[----:B------:R-:W-:Y:S01]  /*19b0*/  WARPGROUP.ARRIVE ;  /* 0x00000000000079c5 */ /* 0x000fe20000000000 */
[----:B------:R-:W-:Y:S04]  /*19c0*/  STL.64 [R1], R24 ;  /* 0x0000001801007387 */ /* 0x000fe80000100a00 */
[----:B------:R-:W-:Y:S10]  /*19d0*/  STL.64 [R1+0x8], R26 ;  /* 0x0000081a01007387 */ /* 0x000ff40000100a00 */
[----:B------:R-:W-:Y:S01]  /*19e0*/  HGMMA.64x192x16.F32 R120, gdesc[UR4], RZ, !UPT, gsb0 ;  /* 0x02e00000047879f0 */ /* 0x000fe2000c0008ff */
[----:B------:R-:W-:Y:S01]  /*19f0*/  UIADD3 UR4, UR10, 0x300, URZ ;  /* 0x000003000a047890 */ /* 0x000fe2000fffe03f */
[----:B------:R-:W-:Y:S01]  /*1a00*/  STL.64 [R1+0x10], R28 ;  /* 0x0000101c01007387 */ /* 0x000fe20000100a00 */
[----:B------:R-:W-:-:S03]  /*1a10*/  UMOV UR5, 0xc0000010 ;  /* 0xc000001000057882 */ /* 0x000fc60000000000 */
        /* <DEDUP_REMOVED lines=44> */
[----:B------:R2:W-:Y:S01]  /*1ce0*/  STL.64 [R1+0x178], R118 ;  /* 0x0001787601007387 */ /* 0x0005e20000100a00 */
[----:B------:R-:W-:-:S02]  /*1cf0*/  WARPGROUP.DEPBAR.LE gsb0, 0x0 ;  /* 0x00008000000079c5 */ /* 0x000fc40000010000 */
[----:B--2---:R-:W-:-:S06]  /*1d00*/  WARPGROUP.ARRIVE ;  /* 0x00000000000079c5 */ /* 0x004fcc0000000000 */
[----:B------:R-:W-:Y:S03]  /*1d10*/  HGMMA.64x192x16.F32 R24, gdesc[UR4], RZ, !UPT, gsb0 ;  /* 0x02e00000041879f0 */ /* 0x000fe6000c0008ff */
[----:B------:R-:W-:Y:S02]  /*1d20*/  WARPGROUP.DEPBAR.LE gsb0, 0x0 ;  /* 0x00008000000079c5 */ /* 0x000fe40000010000 */
[----:B------:R-:W-:Y:S05]  /*1d30*/  @!P1 BRA `(.L_x_19) ;  /* 0x0000001800a89947 */ /* 0x000fea0003800000 */
[----:B------:R-:W-:Y:S01]  /*1d40*/  UIADD3 UR4, UR39, 0x1, URZ ;  /* 0x0000000127047890 */ /* 0x000fe2000fffe03f */
[----:B01----:R-:W-:Y:S01]  /*1d50*/  IMAD.MOV.U32 R0, RZ, RZ, R5 ;  /* 0x000000ffff007224 */ /* 0x003fe200078e0005 */
[----:B------:R-:W-:Y:S02]  /*1d60*/  UMOV UR11, UR39 ;  /* 0x00000027000b7c82 */ /* 0x000fe40008000000 */
[----:B------:R-:W-:-:S04]  /*1d70*/  UISETP.NE.AND UP0, UPT, UR4, 0xa, UPT ;  /* 0x0000000a0400788c */ /* 0x000fc8000bf05270 */
[----:B------:R-:W-:Y:S02]  /*1d80*/  USEL UR5, URZ, 0x1, UP0 ;  /* 0x000000013f057887 */ /* 0x000fe40008000000 */
[----:B------:R-:W-:Y:S02]  /*1d90*/  USEL UR10, UR4, URZ, UP0 ;  /* 0x0000003f040a7287 */ /* 0x000fe40008000000 */
[----:B------:R-:W-:-:S06]  /*1da0*/  ULOP3.LUT UR5, UR38, UR5, URZ, 0x3c, !UPT ;  /* 0x0000000526057292 */ /* 0x000fcc000f8e3c3f */
[----:B------:R-:W-:-:S07]  /*1db0*/  IMAD.U32 R3, RZ, RZ, UR5 ;  /* 0x00000005ff037e24 */ /* 0x000fce000f8e00ff */
.L_x_26:
[----:B01----:R-:W-:Y:S05]  /*1dc0*/  @!P0 BRA `(.L_x_20) ;  /* 0x0000000000048947 */ /* 0x003fea0003800000 */
[----:B------:R-:W-:Y:S01]  /*1dd0*/  BPT.TRAP 0x1 ;  /* 0x000000040000795c */ /* 0x000fe20000300000 */
.L_x_20:
[----:B------:R-:W-:Y:S01]  /*1de0*/  ULEA UR4, UR10, UR45, 0x3 ;  /* 0x0000002d0a047291 */ /* 0x000fe2000f8e183f */
[----:B------:R-:W-:-:S08]  /*1df0*/  SHF.L.U32 R4, R3, 0x1f, RZ ;  /* 0x0000001f03047819 */ /* 0x000fd000000006ff */
[----:B------:R0:W1:Y:S01]  /*1e00*/  SYNCS.PHASECHK.TRANS64.TRYWAIT P1, [UR4], R4 ;  /* 0x00000004ff0075a7 */ /* 0x0000620008020144 */
[----:B------:R-:W-:Y:S05]  /*1e10*/  @!P0 BRA `(.L_x_21) ;  /* 0x0000000000048947 */ /* 0x000fea0003800000 */
[----:B------:R-:W-:Y:S01]  /*1e20*/  BPT.TRAP 0x1 ;  /* 0x000000040000795c */ /* 0x000fe20000300000 */
.L_x_21:
[----:B-1----:R-:W-:Y:S05]  /*1e30*/  @P1 BRA `(.L_x_22) ;  /* 0x0000000000081947 */ /* 0x002fea0003800000 */
[----:B------:R-:W1:Y:S02]  /*1e40*/  SYNCS.PHASECHK.TRANS64.TRYWAIT P1, [UR4], R4 ;  /* 0x00000004ff0075a7 */ /* 0x000e640008020144 */
[----:B-1----:R-:W-:Y:S05]  /*1e50*/  @!P1 BRA `(.L_x_23) ;  /* 0x000001d400b09947 */ /* 0x002fea0003800000 */
.L_x_22:
        /* <DEDUP_REMOVED lines=37> */
[----:B------:R2:W-:Y:S04]  /*20b0*/  STL.64 [R1+0x488], R140 ;  /* 0x0004888c01007387 */ /* 0x0005e80000100a00 */
[----:B--2---:R-:W2:Y:S04]  /*20c0*/  LDL.LU.64 R140, [R1+0x180] ;  /* 0x00018000018c7983 */ /* 0x004ea80000300a00 */
[----:B------:R-:W2:Y:S04]  /*20d0*/  LDL.LU.64 R142, [R1+0x188] ;  /* 0x00018800018e7983 */ /* 0x000ea80000300a00 */
        /* <DEDUP_REMOVED lines=94> */
[----:B----4-:R-:W4:Y:S04]  /*26c0*/  LDL.LU.64 R24, [R1] ;  /* 0x0000000001187983 */ /* 0x010f280000300a00 */
[----:B------:R-:W4:Y:S04]  /*26d0*/  LDL.LU.64 R26, [R1+0x8] ;  /* 0x00000800011a7983 */ /* 0x000f280000300a00 */
        /* <DEDUP_REMOVED lines=45> */
[----:B------:R-:W4:Y:S01]  /*29b0*/  LDL.LU.64 R118, [R1+0x178] ;  /* 0x0001780001767983 */ /* 0x000f220000300a00 */
[----:B------:R-:W-:Y:S01]  /*29c0*/  ULEA UR12, UR10, UR8, 0xa ;  /* 0x000000080a0c7291 */ /* 0x000fe2000f8e503f */
[----:B--2---:R-:W-:Y:S01]  /*29d0*/  WARPGROUP.ARRIVE ;  /* 0x00000000000079c5 */ /* 0x004fe20000000000 */
[----:B------:R-:W-:Y:S01]  /*29e0*/  UIMAD UR6, UR10, 0x180, UR9 ;  /* 0x000001800a0678a4 */ /* 0x000fe2000f8e0209 */
[----:B------:R-:W-:Y:S01]  /*29f0*/  UMOV UR5, 0xc0000010 ;  /* 0xc000001000057882 */ /* 0x000fe20000000000 */
[----:B------:R-:W-:-:S03]  /*2a00*/  UMOV UR7, 0xc0000010 ;  /* 0xc000001000077882 */ /* 0x000fc60000000000 */
[----:B------:R-:W-:-:S04]  /*2a10*/  UMOV UR4, UR12 ;  /* 0x0000000c00047c82 */ /* 0x000fc80008000000 */
[----:B------:R-:W-:Y:S01]  /*2a20*/  HGMMA.64x192x16.F32 R140, gdesc[UR4], R140, gsb0 ;  /* 0x02e00000048c79f0 */ /* 0x000fe2000800088c */
        /* <DEDUP_REMOVED lines=24> */
[----:B------:R-:W-:Y:S01]  /*2bb0*/  STL.64 [R1+0x228], R182 ;  /* 0x000228b601007387 */ /* 0x000fe20000100a00 */
[----:B----4-:R-:W-:-:S03]  /*2bc0*/  WARPGROUP.ARRIVE ;  /* 0x00000000000079c5 */ /* 0x010fc60000000000 */
[----:B------:R-:W-:Y:S04]  /*2bd0*/  STL.64 [R1+0x230], R184 ;  /* 0x000230b801007387 */ /* 0x000fe80000100a00 */
[----:B------:R-:W-:Y:S01]  /*2be0*/  STL.64 [R1+0x238], R186 ;  /* 0x000238ba01007387 */ /* 0x000fe20000100a00 */
[----:B------:R-:W-:Y:S03]  /*2bf0*/  HGMMA.64x192x16.F32 R24, gdesc[UR4], R24, gsb0 ;  /* 0x02e00000041879f0 */ /* 0x000fe60008000818 */
        /* <DEDUP_REMOVED lines=61> */
[----:B------:R-:W2:Y:S01]  /*2fd0*/  LDL.LU.64 R140, [R1+0x488] ;  /* 0x00048800018c7983 */ /* 0x000ea20000300a00 */
[----:B------:R-:W-:-:S03]  /*2fe0*/  WARPGROUP.DEPBAR.LE gsb0, 0x0 ;  /* 0x00008000000079c5 */ /* 0x000fc60000010000 */
[----:B------:R-:W-:Y:S04]  /*2ff0*/  STL.64 [R1], R24 ;  /* 0x0000001801007387 */ /* 0x000fe80000100a00 */
        /* <DEDUP_REMOVED lines=47> */
[----:B----4-:R-:W4:Y:S04]  /*32f0*/  LDL.LU.64 R118, [R1+0x480] ;  /* 0x0004800001767983 */ /* 0x010f280000300a00 */
        /* <DEDUP_REMOVED lines=47> */
[----:B------:R-:W-:Y:S01]  /*35f0*/  UIADD3 UR4, UR12, 0x200, URZ ;  /* 0x000002000c047890 */ /* 0x000fe2000fffe03f */
[----:B--2---:R-:W-:Y:S01]  /*3600*/  WARPGROUP.ARRIVE ;  /* 0x00000000000079c5 */ /* 0x004fe20000000000 */
[----:B------:R-:W-:-:S07]  /*3610*/  UMOV UR5, 0xc0000010 ;  /* 0xc000001000057882 */ /* 0x000fce0000000000 */
[----:B------:R-:W-:Y:S01]  /*3620*/  HGMMA.64x192x16.F32 R120, gdesc[UR4], R120, gsb0 ;  /* 0x02e00000047879f0 */ /* 0x000fe20008000878 */
[----:B------:R-:W-:Y:S01]  /*3630*/  UIADD3 UR4, UR12, 0x300, URZ ;  /* 0x000003000c047890 */ /* 0x000fe2000fffe03f */
[----:B------:R-:W-:Y:S01]  /*3640*/  UMOV UR5, 0xc0000010 ;  /* 0xc000001000057882 */ /* 0x000fe20000000000 */
[----:B------:R-:W-:Y:S02]  /*3650*/  WARPGROUP.DEPBAR.LE gsb0, 0x0 ;  /* 0x00008000000079c5 */ /* 0x000fe40000010000 */
[----:B----4-:R-:W-:-:S15]  /*3660*/  WARPGROUP.ARRIVE ;  /* 0x00000000000079c5 */ /* 0x010fde0000000000 */
[----:B------:R-:W-:Y:S03]  /*3670*/  HGMMA.64x192x16.F32 R24, gdesc[UR4], R24, gsb0 ;  /* 0x02e00000041879f0 */ /* 0x000fe60008000818 */
[----:B------:R-:W-:Y:S02]  /*3680*/  WARPGROUP.DEPBAR.LE gsb0, 0x0 ;  /* 0x00008000000079c5 */ /* 0x000fe40000010000 */
[----:B------:R-:W-:Y:S05]  /*3690*/  @!P0 BRA `(.L_x_24) ;  /* 0x0000000000048947 */ /* 0x000fea0003800000 */
[----:B------:R-:W-:Y:S01]  /*36a0*/  BPT.TRAP 0x1 ;  /* 0x000000040000795c */ /* 0x000fe20000300000 */
.L_x_24:
[----:B------:R-:W-:Y:S02]  /*36b0*/  UISETP.GT.U32.AND UP0, UPT, UR40, 0x1, UPT ;  /* 0x000000012800788c */ /* 0x000fe4000bf04070 */
[----:B------:R-:W-:-:S04]  /*36c0*/  ULEA UR4, UR11, UR45, 0x3 ;  /* 0x0000002d0b047291 */ /* 0x000fc8000f8e183f */
[----:B------:R-:W-:Y:S01]  /*36d0*/  UIADD3 UR4, UR4, 0x50, URZ ;  /* 0x0000005004047890 */ /* 0x000fe2000fffe03f */
[----:B------:R-:W-:-:S03]  /*36e0*/  PLOP3.LUT P1, PT, PT, PT, UP0, 0x80, 0x0 ;  /* 0x000000000000781c */ /* 0x000fc60003f2f008 */
[----:B------:R-:W-:-:S09]  /*36f0*/  UPRMT UR4, URZ, 0x654, UR4 ;  /* 0x000006543f047896 */ /* 0x000fd20008000004 */
[----:B------:R-:W-:Y:S01]  /*3700*/  SYNCS.ARRIVE.TRANS64.RED.A1T0 RZ, [UR4], RZ ;  /* 0x000000ffffff79a7 */ /* 0x000fe20008100404 */
[----:B------:R-:W-:Y:S05]  /*3710*/  @P1 BRA `(.L_x_25) ;  /* 0x0000000000041947 */ /* 0x000fea0003800000 */
[----:B------:R-:W-:Y:S01]  /*3720*/  BPT.TRAP 0x1 ;  /* 0x000000040000795c */ /* 0x000fe20000300000 */
.L_x_25:
[----:B------:R-:W-:Y:S01]  /*3730*/  UIADD3 UR10, UR10, 0x1, URZ ;  /* 0x000000010a0a7890 */ /* 0x000fe2000fffe03f */
[C---:B------:R-:W-:Y:S01]  /*3740*/  ISETP.GT.AND P1, PT, R0.reuse, 0x1, PT ;  /* 0x000000010000780c */ /* 0x040fe20003f24270 */
[----:B------:R-:W-:Y:S01]  /*3750*/  UIADD3 UR11, UR11, 0x1, URZ ;  /* 0x000000010b0b7890 */ /* 0x000fe2000fffe03f */
[----:B------:R-:W-:Y:S01]  /*3760*/  VIADD R0, R0, 0xffffffff ;  /* 0xffffffff00007836 */ /* 0x000fe20000000000 */
[----:B------:R-:W-:Y:S02]  /*3770*/  UISETP.NE.AND UP0, UPT, UR10, 0xa, UPT ;  /* 0x0000000a0a00788c */ /* 0x000fe4000bf05270 */
[----:B------:R-:W-:Y:S02]  /*3780*/  UISETP.NE.AND UP1, UPT, UR11, 0xa, UPT ;  /* 0x0000000a0b00788c */ /* 0x000fe4000bf25270 */
[----:B------:R-:W-:Y:S02]  /*3790*/  USEL UR4, URZ, 0x1, UP0 ;  /* 0x000000013f047887 */ /* 0x000fe40008000000 */
[----:B------:R-:W-:-:S02]  /*37a0*/  USEL UR10, UR10, URZ, UP0 ;  /* 0x0000003f0a0a7287 */ /* 0x000fc40008000000 */
[----:B------:R-:W-:Y:S02]  /*37b0*/  USEL UR11, UR11, URZ, UP1 ;  /* 0x0000003f0b0b7287 */ /* 0x000fe40008800000 */
[----:B------:R-:W-:Y:S01]  /*37c0*/  LOP3.LUT R3, R3, UR4, RZ, 0x3c, !PT ;  /* 0x0000000403037c12 */ /* 0x000fe2000f8e3cff */
[----:B------:R-:W-:Y:S09]  /*37d0*/  @P1 BRA `(.L_x_26) ;  /* 0xffffffe400781947 */ /* 0x000ff2000383ffff */
.L_x_19:
[----:B01----:R-:W0:Y:S02]  /*37e0*/  LDC R0, c[0x0][0x28c] ;  /* 0x0000a300ff007b82 */ /* 0x003e240000000800 */
[----:B0-----:R-:W-:-:S13]  /*37f0*/  ISETP.GE.AND P1, PT, R0, 0x1, PT ;  /* 0x000000010000780c */ /* 0x001fda0003f26270 */
[----:B------:R-:W-:Y:S05]  /*3800*/  @!P1 BRA `(.L_x_27) ;  /* 0x0000000000389947 */ /* 0x000fea0003800000 */
[----:B------:R-:W-:Y:S05]  /*3810*/  @!P0 BRA `(.L_x_28) ;  /* 0x0000000000048947 */ /* 0x000fea0003800000 */
[----:B------:R-:W-:Y:S01]  /*3820*/  BPT.TRAP 0x1 ;  /* 0x000000040000795c */ /* 0x000fe20000300000 */
.L_x_28:
[----:B------:R-:W-:Y:S01]  /*3830*/  VIADD R0, R5, UR39 ;  /* 0x0000002705007c36 */ /* 0x000fe20008000000 */
[----:B------:R-:W-:-:S03]  /*3840*/  UISETP.GT.U32.AND UP0, UPT, UR40, 0x1, UPT ;  /* 0x000000012800788c */ /* 0x000fc6000bf04070 */
[----:B------:R-:W-:-:S03]  /*3850*/  IMAD.WIDE.U32 R4, R0, -0x33333333, RZ ;  /* 0xcccccccd00047825 */ /* 0x000fc600078e00ff */
[----:B------:R-:W-:Y:S02]  /*3860*/  PLOP3.LUT P0, PT, PT, PT, UP0, 0x80, 0x0 ;  /* 0x000000000000781c */ /* 0x000fe40003f0f008 */
[----:B------:R-:W-:-:S05]  /*3870*/  SHF.R.U32.HI R4, RZ, 0x3, R5 ;  /* 0x00000003ff047819 */ /* 0x000fca0000011605 */
[----:B------:R-:W-:-:S05]  /*3880*/  IMAD R0, R4, -0xa, R0 ;  /* 0xfffffff604007824 */ /* 0x000fca00078e0200 */
[----:B------:R-:W-:-:S05]  /*3890*/  LEA R0, R0, UR45, 0x3 ;  /* 0x0000002d00007c11 */ /* 0x000fca000f8e18ff */
[----:B------:R-:W-:-:S05]  /*38a0*/  VIADD R0, R0, 0x50 ;  /* 0x0000005000007836 */ /* 0x000fca0000000000 */
[----:B------:R-:W-:-:S04]  /*38b0*/  PRMT R0, RZ, 0x654, R0 ;  /* 0x00000654ff007816 */ /* 0x000fc80000000000 */
[----:B------:R0:W-:Y:S01]  /*38c0*/  SYNCS.ARRIVE.TRANS64.RED.A1T0 RZ, [R0+URZ], RZ ;  /* 0x000000ff00ff79a7 */ /* 0x0001e2000810043f */
[----:B------:R-:W-:Y:S05]  /*38d0*/  @P0 BRA `(.L_x_27) ;  /* 0x0000000000040947 */ /* 0x000fea0003800000 */
[----:B------:R-:W-:Y:S01]  /*38e0*/  BPT.TRAP 0x1 ;  /* 0x000000040000795c */ /* 0x000fe20000300000 */
.L_x_27:
[----:B------:R-:W1:Y:S01]  /*38f0*/  S2R R5, SR_TID.X ;  /* 0x0000000000057919 */ /* 0x000e620000002100 */
[----:B------:R-:W-:Y:S02]  /*3900*/  UIMAD UR42, UR42, 0xc0, URZ ;  /* 0x000000c02a2a78a4 */ /* 0x000fe4000f8e023f */
[----:B------:R-:W-:Y:S01]  /*3910*/  USHF.R.S32.HI UR10, URZ, 0x1f, UR43 ;  /* 0x0000001f3f0a7899 */ /* 0x000fe2000801142b */
[----:B0-----:R-:W0:Y:S01]  /*3920*/  S2R R0, SR_TID.X ;  /* 0x0000000000007919 */ /* 0x001e220000002100 */
[----:B------:R-:W-:Y:S01]  /*3930*/  ULDC.64 UR8, c[0x0][0x5d0] ;  /* 0x0001740000087ab9 */ /* 0x000fe20000000a00 */
[----:B------:R-:W-:Y:S01]  /*3940*/  UIMAD.WIDE UR6, UR41, 0x200, URZ ;  /* 0x00000200290678a5 */ /* 0x000fe2000f8e023f */
[----:B------:R-:W-:Y:S01]  /*3950*/  IMAD.U32 R22, RZ, RZ, UR42 ;  /* 0x0000002aff167e24 */ /* 0x000fe2000f8e00ff */
[----:B------:R-:W-:Y:S02]  /*3960*/  UIMAD UR4, UR10, UR8, URZ ;  /* 0x000000080a0472a4 */ /* 0x000fe4000f8e023f */
[----:B------:R-:W-:Y:S01]  /*3970*/  IMAD.U32 R6, RZ, RZ, UR8 ;  /* 0x00000008ff067e24 */ /* 0x000fe2000f8e00ff */
[----:B------:R-:W-:-:S02]  /*3980*/  USHF.L.U32 UR41, UR41, 0x9, URZ ;  /* 0x0000000929297899 */ /* 0x000fc4000800063f */
[----:B------:R-:W-:Y:S01]  /*3990*/  UIMAD UR4, UR43, UR9, UR4 ;  /* 0x000000092b0472a4 */ /* 0x000fe2000f8e0204 */
[----:B------:R-:W-:Y:S01]  /*39a0*/  ULDC UR8, c[0x0][0x284] ;  /* 0x0000a10000087ab9 */ /* 0x000fe20000000800 */
[----:B------:R-:W-:Y:S02]  /*39b0*/  UIADD3 UR39, UR44, UR39, URZ ;  /* 0x000000272c277290 */ /* 0x000fe4000fffe03f */
[----:B------:R-:W-:Y:S02]  /*39c0*/  UISETP.GE.U32.AND UP2, UPT, UR44, 0xa, UPT ;  /* 0x0000000a2c00788c */ /* 0x000fe4000bf46070 */
[----:B------:R-:W-:-:S04]  /*39d0*/  UISETP.GT.U32.AND UP1, UPT, UR39, 0x9, UPT ;  /* 0x000000092700788c */ /* 0x000fc8000bf24070 */
[----:B------:R-:W-:Y:S01]  /*39e0*/  UISETP.LT.U32.AND UP1, UPT, UR44, 0xa, UP1 ;  /* 0x0000000a2c00788c */ /* 0x000fe20008f21070 */
[C---:B-1----:R-:W-:Y:S01]  /*39f0*/  IMAD.SHL.U32 R23, R5.reuse, 0x2, RZ ;  /* 0x0000000205177824 */ /* 0x042fe200078e00ff */
[----:B------:R-:W-:Y:S02]  /*3a00*/  LOP3.LUT R4, R5, 0x60, RZ, 0xc0, !PT ;  /* 0x0000006005047812 */ /* 0x000fe400078ec0ff */
[----:B0-----:R-:W-:Y:S02]  /*3a10*/  SHF.R.U32.HI R3, RZ, 0x7, R0 ;  /* 0x00000007ff037819 */ /* 0x001fe40000011600 */
[----:B------:R-:W-:Y:S02]  /*3a20*/  LOP3.LUT R22, R22, 0x6, R23, 0xf8, !PT ;  /* 0x0000000616167812 */ /* 0x000fe400078ef817 */
[----:B------:R-:W-:Y:S02]  /*3a30*/  LOP3.LUT R3, R3, 0x1, RZ, 0xc0, !PT ;  /* 0x0000000103037812 */ /* 0x000fe400078ec0ff */
[----:B------:R-:W-:-:S02]  /*3a40*/  SHF.R.U32.HI R0, RZ, 0x2, R5 ;  /* 0x00000002ff007819 */ /* 0x000fc40000011605 */
[----:B------:R-:W-:Y:S01]  /*3a50*/  SHF.R.S32.HI R23, RZ, 0x1f, R22 ;  /* 0x0000001fff177819 */ /* 0x000fe20000011416 */
[----:B---3--:R-:W-:Y:S01]  /*3a60*/  IMAD.SHL.U32 R17, R3, 0x40, RZ ;  /* 0x0000004003117824 */ /* 0x008fe200078e00ff */
[----:B------:R-:W-:Y:S02]  /*3a70*/  LOP3.LUT R0, R0, 0x7, RZ, 0xc0, !PT ;  /* 0x0000000700007812 */ /* 0x000fe400078ec0ff */
[----:B------:R-:W-:Y:S01]  /*3a80*/  SHF.R.U32.HI R4, RZ, 0x1, R4 ;  /* 0x00000001ff047819 */ /* 0x000fe20000011604 */
[----:B------:R-:W-:Y:S01]  /*3a90*/  IMAD.WIDE.U32 R6, R6, UR43, R22 ;  /* 0x0000002b06067c25 */ /* 0x000fe2000f8e0016 */
[--C-:B------:R-:W-:Y:S02]  /*3aa0*/  LOP3.LUT R17, R17, 0x40, R0.reuse, 0xe2, !PT ;  /* 0x0000004011117812 */ /* 0x100fe400078ee200 */
[----:B------:R-:W-:Y:S01]  /*3ab0*/  IADD3 R0, RZ, -R4, -R0 ;  /* 0x80000004ff007210 */ /* 0x000fe20007ffe800 */
[----:B------:R-:W-:Y:S01]  /*3ac0*/  VIADD R7, R7, UR4 ;  /* 0x0000000407077c36 */ /* 0x000fe20008000000 */
[----:B------:R-:W-:Y:S01]  /*3ad0*/  ULDC UR4, c[0x0][0x288] ;  /* 0x0000a20000047ab9 */ /* 0x000fe20000000800 */
[----:B------:R-:W-:Y:S01]  /*3ae0*/  LOP3.LUT R17, R17, UR6, R4, 0xfe, !PT ;  /* 0x0000000611117c12 */ /* 0x000fe2000f8efe04 */
[----:B------:R-:W-:Y:S01]  /*3af0*/  UISETP.GE.AND UP0, UPT, UR42, UR4, UPT ;  /* 0x000000042a00728c */ /* 0x000fe2000bf06270 */
[----:B------:R-:W-:-:S02]  /*3b00*/  IMAD R0, R3, -0x40, R0 ;  /* 0xffffffc003007824 */ /* 0x000fc400078e0200 */
[----:B------:R-:W-:Y:S01]  /*3b10*/  IMAD.U32 R3, RZ, RZ, UR8 ;  /* 0x00000008ff037e24 */ /* 0x000fe2000f8e00ff */
[----:B------:R-:W-:Y:S01]  /*3b20*/  UISETP.GE.OR UP0, UPT, UR41, UR8, UP0 ;  /* 0x000000082900728c */ /* 0x000fe20008706670 */
[----:B------:R-:W-:Y:S01]  /*3b30*/  IMAD.MOV.U32 R4, RZ, RZ, -0x2 ;  /* 0xfffffffeff047424 */ /* 0x000fe200078e00ff */
[----:B------:R-:W-:Y:S02]  /*3b40*/  USEL UR8, URZ, 0x1, !UP1 ;  /* 0x000000013f087887 */ /* 0x000fe4000c800000 */
[----:B------:R-:W-:Y:S01]  /*3b50*/  IADD3 R3, R3, -UR41, R0 ;  /* 0x8000002903037c10 */ /* 0x000fe2000fffe000 */
[----:B------:R-:W-:Y:S01]  /*3b60*/  UMOV UR41, 0xffffffff ;  /* 0xffffffff00297882 */ /* 0x000fe20000000000 */
[----:B------:R-:W-:Y:S01]  /*3b70*/  LOP3.LUT R0, R5, 0x3, RZ, 0xc0, !PT ;  /* 0x0000000305007812 */ /* 0x000fe200078ec0ff */
[----:B------:R-:W-:Y:S01]  /*3b80*/  ULOP3.LUT UR38, UR38, UR8, URZ, 0x3c, !UPT ;  /* 0x0000000826267292 */ /* 0x000fe2000f8e3c3f */
[----:B------:R-:W-:-:S03]  /*3b90*/  PLOP3.LUT P0, PT, PT, PT, UP0, 0x80, 0x0 ;  /* 0x000000000000781c */ /* 0x000fc60003f0f008 */
[----:B------:R-:W-:Y:S01]  /*3ba0*/  IMAD R0, R0, R4, UR4 ;  /* 0x0000000400007e24 */ /* 0x000fe2000f8e0204 */
[----:B------:R-:W-:-:S03]  /*3bb0*/  UIMAD.WIDE.U32 UR4, UR39, -0x33333333, URZ ;  /* 0xcccccccd270478a5 */ /* 0x000fc6000f8e003f */
[----:B------:R-:W-:Y:S01]  /*3bc0*/  VIADD R0, R0, -UR42 ;  /* 0x8000002a00007c36 */ /* 0x000fe20008000000 */
[----:B------:R-:W-:-:S04]  /*3bd0*/  USHF.R.U32.HI UR4, URZ, 0x3, UR5 ;  /* 0x000000033f047899 */ /* 0x000fc80008011605 */
[----:B------:R-:W-:Y:S02]  /*3be0*/  UIMAD UR39, UR4, -0xa, UR39 ;  /* 0xfffffff6042778a4 */ /* 0x000fe4000f8e0227 */
[----:B------:R-:W-:Y:S01]  /*3bf0*/  @UP2 ULOP3.LUT UR38, UR38, 0x1, UR4, 0x78, !UPT ;  /* 0x0000000126262892 */ /* 0x000fe2000f8e7804 */
[----:B------:R-:W-:Y:S11]  /*3c00*/  @P0 BRA `(.L_x_29) ;  /* 0x00000194007c0947 */ /* 0x000ff60003800000 */
[----:B-----5:R-:W-:Y:S01]  /*3c10*/  FSETP.NEU.AND P1, PT, R16, RZ, PT ;  /* 0x000000ff1000720b */ /* 0x020fe20003f2d000 */
[----:B------:R-:W-:Y:S01]  /*3c20*/  ULDC.64 UR8, c[0x0][0x5c8] ;  /* 0x0001720000087ab9 */ /* 0x000fe20000000a00 */
[----:B------:R-:W-:Y:S01]  /*3c30*/  ISETP.GT.AND P0, PT, R3, RZ, PT ;  /* 0x000000ff0300720c */ /* 0x000fe20003f04270 */
[----:B------:R-:W-:Y:S01]  /*3c40*/  UIMAD UR4, UR7, UR8, URZ ;  /* 0x00000008070472a4 */ /* 0x000fe2000f8e023f */
[----:B------:R-:W-:Y:S01]  /*3c50*/  IMAD.U32 R10, RZ, RZ, UR9 ;  /* 0x00000009ff0a7e24 */ /* 0x000fe2000f8e00ff */
[----:B------:R-:W-:Y:S01]  /*3c60*/  BSSY B0, `(.L_x_29) ;  /* 0x0001959000007945 */ /* 0x000fe20003800000 */
[----:B------:R-:W-:Y:S01]  /*3c70*/  IMAD.WIDE.U32 R6, R17, UR8, R6 ;  /* 0x0000000811067c25 */ /* 0x000fe2000f8e0006 */
[----:B------:R-:W-:-:S03]  /*3c80*/  ISETP.GT.AND P2, PT, R0, RZ, P0 ;  /* 0x000000ff0000720c */ /* 0x000fc60000744270 */
[----:B------:R-:W-:-:S04]  /*3c90*/  IMAD R10, R17, R10, UR4 ;  /* 0x00000004110a7e24 */ /* 0x000fc8000f8e020a */
[----:B------:R-:W-:Y:S01]  /*3ca0*/  IMAD.IADD R10, R7, 0x1, R10 ;  /* 0x00000001070a7824 */ /* 0x000fe200078e020a */
[----:B------:R-:W-:Y:S06]  /*3cb0*/  @!P1 BRA `(.L_x_30) ;  /* 0x00000114000c9947 */ /* 0x000fec0003800000 */
[----:B------:R-:W0:Y:S01]  /*3cc0*/  LDC.64 R218, c[0x0][0x5b8] ;  /* 0x00016e00ffda7b82 */ /* 0x000e220000000a00 */
[----:B------:R-:W2:Y:S01]  /*3cd0*/  LDL.LU R11, [R1+0x180] ;  /* 0x00018000010b7983 */ /* 0x000ea20000300800 */
[----:B------:R-:W-:-:S06]  /*3ce0*/  ULDC.64 UR4, c[0x0][0x5c0] ;  /* 0x0001700000047ab9 */ /* 0x000fcc0000000a00 */
[----:B------:R-:W1:Y:S08]  /*3cf0*/  LDC.64 R20, c[0x0][0x5b0] ;  /* 0x00016c00ff147b82 */ /* 0x000e700000000a00 */
[----:B------:R-:W3:Y:S01]  /*3d00*/  LDC.64 R18, c[0x0][0x5a8] ;  /* 0x00016a00ff127b82 */ /* 0x000ee20000000a00 */
[C---:B0-----:R-:W-:Y:S02]  /*3d10*/  IMAD R4, R218.reuse, UR10, RZ ;  /* 0x0000000ada047c24 */ /* 0x041fe4000f8e02ff */
[----:B------:R-:W-:-:S04]  /*3d20*/  IMAD.WIDE.U32 R220, R218, UR43, R22 ;  /* 0x0000002bdadc7c25 */ /* 0x000fc8000f8e0016 */
[----:B------:R-:W-:Y:S02]  /*3d30*/  IMAD R219, R219, UR43, R4 ;  /* 0x0000002bdbdb7c24 */ /* 0x000fe4000f8e0204 */
[----:B-1----:R-:W-:Y:S02]  /*3d40*/  IMAD R7, R20, UR7, RZ ;  /* 0x0000000714077c24 */ /* 0x002fe4000f8e02ff */
[----:B------:R-:W-:Y:S02]  /*3d50*/  IMAD.IADD R217, R221, 0x1, R219 ;  /* 0x00000001ddd97824 */ /* 0x000fe400078e02db */
[----:B------:R-:W-:Y:S02]  /*3d60*/  IMAD.MOV.U32 R216, RZ, RZ, R220 ;  /* 0x000000ffffd87224 */ /* 0x000fe400078e00dc */
[C---:B------:R-:W-:Y:S02]  /*3d70*/  IMAD R7, R17.reuse, R21, R7 ;  /* 0x0000001511077224 */ /* 0x040fe400078e0207 */
[----:B------:R-:W-:-:S04]  /*3d80*/  IMAD.WIDE.U32 R4, R17, R20, R216 ;  /* 0x0000001411047225 */ /* 0x000fc800078e00d8 */
[----:B------:R-:W-:Y:S01]  /*3d90*/  IMAD.IADD R5, R5, 0x1, R7 ;  /* 0x0000000105057824 */ /* 0x000fe200078e0207 */
[----:B---3--:R-:W-:-:S04]  /*3da0*/  LEA R8, P1, R4, R18, 0x1 ;  /* 0x0000001204087211 */ /* 0x008fc800078208ff */
[----:B------:R-:W-:-:S05]  /*3db0*/  LEA.HI.X R9, R4, R19, R5, 0x1, P1 ;  /* 0x0000001304097211 */ /* 0x000fca00008f0c05 */
[----:B------:R0:W3:Y:S01]  /*3dc0*/  @P2 LDG.E.LTC128B.U16 R12, desc[UR36][R8.64] ;  /* 0x00000024080c2981 */ /* 0x0000e2000c1e1520 */
[----:B------:R-:W-:Y:S01]  /*3dd0*/  BSSY B1, `(.L_x_31) ;  /* 0x0000011000017945 */ /* 0x000fe20003800000 */
[----:B0-----:R-:W-:-:S04]  /*3de0*/  LEA R8, P1, R6, UR4, 0x1 ;  /* 0x0000000406087c11 */ /* 0x001fc8000f8208ff */
[----:B------:R-:W-:Y:S01]  /*3df0*/  LEA.HI.X R9, R6, UR5, R10, 0x1, P1 ;  /* 0x0000000506097c11 */ /* 0x000fe200088f0c0a */
[----:B---3--:R-:W-:-:S05]  /*3e00*/  HADD2.F32 R4, -RZ, R12.H0_H0 ;  /* 0x2000000cff047230 */ /* 0x008fca0000004100 */
[----:B------:R-:W-:-:S04]  /*3e10*/  FMUL R4, R4, R16 ;  /* 0x0000001004047220 */ /* 0x000fc80000400000 */
[----:B--2---:R-:W-:-:S05]  /*3e20*/  FFMA R4, R11, R2, R4 ;  /* 0x000000020b047223 */ /* 0x004fca0000000004 */
[----:B------:R-:W-:-:S05]  /*3e30*/  F2FP.F16.F32.PACK_AB R4, RZ, R4 ;  /* 0x00000004ff04723e */ /* 0x000fca00000000ff */
[----:B------:R0:W-:Y:S02]  /*3e40*/  @P2 STG.E.U16 desc[UR36][R8.64], R4 ;  /* 0x0000000408002986 */ /* 0x0001e4000c101524 */
[----:B0-----:R-:W-:-:S04]  /*3e50*/  IMAD.WIDE.U32 R4, R17, R20, R22 ;  /* 0x0000001411047225 */ /* 0x001fc800078e0016 */
[----:B------:R-:W-:Y:S02]  /*3e60*/  IMAD.IADD R5, R7, 0x1, R5 ;  /* 0x0000000107057824 */ /* 0x000fe400078e0205 */
[----:B------:R-:W-:-:S05]  /*3e70*/  IMAD.WIDE.U32 R4, R218, UR43, R4 ;  /* 0x0000002bda047c25 */ /* 0x000fca000f8e0004 */
[----:B------:R-:W-:Y:S02]  /*3e80*/  IADD3 R5, R219, R5, RZ ;  /* 0x00000005db057210 */ /* 0x000fe40007ffe0ff */
[----:B------:R-:W-:-:S04]  /*3e90*/  LEA R10, P1, R4, R18, 0x1 ;  /* 0x00000012040a7211 */ /* 0x000fc800078208ff */
[----:B------:R-:W-:Y:S02]  /*3ea0*/  LEA.HI.X R11, R4, R19, R5, 0x1, P1 ;  /* 0x00000013040b7211 */ /* 0x000fe400008f0c05 */
[----:B------:R-:W-:-:S13]  /*3eb0*/  ISETP.GT.AND P1, PT, R0, 0x1, P0 ;  /* 0x000000010000780c */ /* 0x000fda0000724270 */
[----:B------:R-:W-:Y:S05]  /*3ec0*/  @!P1 BRA `(.L_x_32) ;  /* 0x0000000000049947 */ /* 0x000fea0003800000 */
[----:B------:R0:W5:Y:S02]  /*3ed0*/  LDG.E.LTC128B.U16 R12, desc[UR36][R10.64+0x2] ;  /* 0x000002240a0c7981 */ /* 0x000164000c1e1520 */
.L_x_32:
[----:B------:R-:W-:Y:S05]  /*3ee0*/  BSYNC B1 ;  /* 0x0000000000017941 */ /* 0x000fea0003800000 */
.L_x_31:
[----:B------:R-:W2:Y:S01]  /*3ef0*/  LDL.LU R5, [R1+0x184] ;  /* 0x0001840001057983 */ /* 0x000ea20000300800 */
[----:B-----5:R-:W-:Y:S01]  /*3f00*/  HADD2.F32 R4, -RZ, R12.H0_H0 ;  /* 0x2000000cff047230 */ /* 0x020fe20000004100 */
[C---:B------:R-:W-:Y:S01]  /*3f10*/  SHF.L.U64.HI R227, R20.reuse, 0x3, R21 ;  /* 0x0000000314e37819 */ /* 0x040fe20000010215 */
[----:B------:R-:W-:Y:S01]  /*3f20*/  IMAD.SHL.U32 R226, R20, 0x8, RZ ;  /* 0x0000000814e27824 */ /* 0x000fe200078e00ff */
[----:B------:R-:W3:Y:S02]  /*3f30*/  LDL.LU R14, [R1+0x188] ;  /* 0x00018800010e7983 */ /* 0x000ee40000300800 */
[----:B------:R-:W-:-:S04]  /*3f40*/  FMUL R4, R4, R16 ;  /* 0x0000001004047220 */ /* 0x000fc80000400000 */
[----:B--2---:R-:W-:Y:S01]  /*3f50*/  FFMA R4, R5, R2, R4 ;  /* 0x0000000205047223 */ /* 0x004fe20000000004 */
[----:B------:R-:W-:-:S04]  /*3f60*/  @P1 IMAD.MOV.U32 R5, RZ, RZ, R9 ;  /* 0x000000ffff051224 */ /* 0x000fc800078e0009 */
[----:B------:R-:W-:-:S04]  /*3f70*/  F2FP.F16.F32.PACK_AB R4, RZ, R4 ;  /* 0x00000004ff04723e */ /* 0x000fc800000000ff */
[----:B------:R-:W-:Y:S01]  /*3f80*/  PRMT R6, R4, 0x7610, R6 ;  /* 0x0000761004067816 */ /* 0x000fe20000000006 */
[----:B------:R-:W-:-:S05]  /*3f90*/  @P1 IMAD.MOV.U32 R4, RZ, RZ, R8 ;  /* 0x000000ffff041224 */ /* 0x000fca00078e0008 */
[----:B------:R1:W-:Y:S01]  /*3fa0*/  @P1 STG.E.U16 desc[UR36][R4.64+0x2], R6 ;  /* 0x0000020604001986 */ /* 0x0003e2000c101524 */
[----:B------:R-:W-:-:S04]  /*3fb0*/  ISETP.GT.AND P1, PT, R3, 0x8, PT ;  /* 0x000000080300780c */ /* 0x000fc80003f24270 */
[----:B------:R-:W-:Y:S01]  /*3fc0*/  ISETP.GT.AND P2, PT, R0, RZ, P1 ;  /* 0x000000ff0000720c */ /* 0x000fe20000f44270 */
[----:B-1----:R-:W-:-:S04]  /*3fd0*/  IMAD.WIDE.U32 R4, R17, R20, R226 ;  /* 0x0000001411047225 */ /* 0x002fc800078e00e2 */
[----:B------:R-:W-:Y:S01]  /*3fe0*/  IMAD.IADD R13, R7, 0x1, R5 ;  /* 0x00000001070d7824 */ /* 0x000fe200078e0205 */
[----:B------:R-:W-:-:S05]  /*3ff0*/  IADD3 R5, P3, R220, R4, RZ ;  /* 0x00000004dc057210 */ /* 0x000fca0007f7e0ff */
[----:B------:R-:W-:Y:S01]  /*4000*/  IMAD.X R7, R13, 0x1, R217, P3 ;  /* 0x000000010d077824 */ /* 0x000fe200018e06d9 */
[----:B------:R-:W-:-:S04]  /*4010*/  LEA R6, P3, R5, R18, 0x1 ;  /* 0x0000001205067211 */ /* 0x000fc800078608ff */
[----:B------:R-:W-:-:S05]  /*4020*/  LEA.HI.X R7, R5, R19, R7, 0x1, P3 ;  /* 0x0000001305077211 */ /* 0x000fca00018f0c07 */
[----:B------:R1:W2:Y:S01]  /*4030*/  @P2 LDG.E.LTC128B.U16 R12, desc[UR36][R6.64] ;  /* 0x00000024060c2981 */ /* 0x0002a2000c1e1520 */
[----:B------:R-:W-:Y:S01]  /*4040*/  IADD3 R4, P3, R22, R4, RZ ;  /* 0x0000000416047210 */ /* 0x000fe20007f7e0ff */
[----:B------:R-:W-:Y:S01]  /*4050*/  IMAD.U32 R229, RZ, RZ, UR8 ;  /* 0x00000008ffe57e24 */ /* 0x000fe2000f8e00ff */
[----:B------:R-:W-:Y:S01]  /*4060*/  ISETP.GT.AND P4, PT, R0, 0x1, P1 ;  /* 0x000000010000780c */ /* 0x000fe20000f84270 */
[----:B------:R-:W-:Y:S01]  /*4070*/  IMAD.U32 R228, RZ, RZ, UR9 ;  /* 0x00000009ffe47e24 */ /* 0x000fe2000f8e00ff */
[----:B------:R-:W-:Y:S01]  /*4080*/  BSSY B1, `(.L_x_33) ;  /* 0x0000013000017945 */ /* 0x000fe20003800000 */
[----:B------:R-:W-:Y:S02]  /*4090*/  IMAD.X R5, R23, 0x1, R13, P3 ;  /* 0x0000000117057824 */ /* 0x000fe400018e060d */
[----:B------:R-:W-:Y:S02]  /*40a0*/  IMAD.SHL.U32 R229, R229, 0x10, RZ ;  /* 0x00000010e5e57824 */ /* 0x000fe400078e00ff */
[----:B------:R-:W-:-:S04]  /*40b0*/  IMAD.WIDE.U32 R4, R218, UR43, R4 ;  /* 0x0000002bda047c25 */ /* 0x000fc8000f8e0004 */
[----:B------:R-:W-:Y:S01]  /*40c0*/  IMAD.IADD R5, R219, 0x1, R5 ;  /* 0x00000001db057824 */ /* 0x000fe200078e0205 */
[----:B-1----:R-:W-:-:S04]  /*40d0*/  LEA R6, P3, R4, R18, 0x1 ;  /* 0x0000001204067211 */ /* 0x002fc800078608ff */
[----:B------:R-:W-:Y:S01]  /*40e0*/  LEA.HI.X R7, R4, R19, R5, 0x1, P3 ;  /* 0x0000001304077211 */ /* 0x000fe200018f0c05 */
[----:B------:R-:W-:-:S05]  /*40f0*/  IMAD.U32 R4, RZ, RZ, UR8 ;  /* 0x00000008ff047e24 */ /* 0x000fca000f8e00ff */
[----:B------:R-:W-:Y:S02]  /*4100*/  SHF.L.U64.HI R228, R4, 0x4, R228 ;  /* 0x0000000404e47819 */ /* 0x000fe400000102e4 */
[----:B------:R-:W-:Y:S01]  /*4110*/  IADD3 R4, P3, R229, R8, RZ ;  /* 0x00000008e5047210 */ /* 0x000fe20007f7e0ff */
[----:B--2---:R-:W-:-:S05]  /*4120*/  HADD2.F32 R5, -RZ, R12.H0_H0 ;  /* 0x2000000cff057230 */ /* 0x004fca0000004100 */
[----:B------:R-:W-:-:S04]  /*4130*/  FMUL R5, R5, R16 ;  /* 0x0000001005057220 */ /* 0x000fc80000400000 */
[----:B---3--:R-:W-:-:S05]  /*4140*/  FFMA R5, R14, R2, R5 ;  /* 0x000000020e057223 */ /* 0x008fca0000000005 */
[----:B------:R-:W-:-:S04]  /*4150*/  F2FP.F16.F32.PACK_AB R5, RZ, R5 ;  /* 0x00000005ff05723e */ /* 0x000fc800000000ff */
[----:B------:R-:W-:Y:S01]  /*4160*/  PRMT R13, R5, 0x7610, R13 ;  /* 0x00007610050d7816 */ /* 0x000fe2000000000d */
[----:B------:R-:W-:-:S05]  /*4170*/  IMAD.X R5, R228, 0x1, R9, P3 ;  /* 0x00000001e4057824 */ /* 0x000fca00018e0609 */
[----:B------:R1:W-:Y:S01]  /*4180*/  @P2 STG.E.U16 desc[UR36][R4.64], R13 ;  /* 0x0000000d04002986 */ /* 0x0003e2000c101524 */
[----:B------:R-:W-:Y:S05]  /*4190*/  @!P4 BRA `(.L_x_34) ;  /* 0x000000000004c947 */ /* 0x000fea0003800000 */
[----:B------:R2:W5:Y:S02]  /*41a0*/  LDG.E.LTC128B.U16 R12, desc[UR36][R6.64+0x2] ;  /* 0x00000224060c7981 */ /* 0x000564000c1e1520 */
.L_x_34:
[----:B------:R-:W-:Y:S05]  /*41b0*/  BSYNC B1 ;  /* 0x0000000000017941 */ /* 0x000fea0003800000 */
.L_x_33:
[----:B------:R-:W3:Y:S01]  /*41c0*/  LDL.LU R14, [R1+0x18c] ;  /* 0x00018c00010e7983 */ /* 0x000ee20000300800 */
[----:B-1---5:R-:W-:Y:S01]  /*41d0*/  HADD2.F32 R13, -RZ, R12.H0_H0 ;  /* 0x2000000cff0d7230 */ /* 0x022fe20000004100 */
[----:B------:R-:W-:Y:S01]  /*41e0*/  ISETP.GT.AND P2, PT, R0, 0x8, P0 ;  /* 0x000000080000780c */ /* 0x000fe20000744270 */
[----:B------:R-:W-:Y:S03]  /*41f0*/  BSSY B1, `(.L_x_35) ;  /* 0x0000007000017945 */ /* 0x000fe60003800000 */
[----:B------:R-:W-:-:S04]  /*4200*/  FMUL R13, R13, R16 ;  /* 0x000000100d0d7220 */ /* 0x000fc80000400000 */
[----:B---3--:R-:W-:-:S05]  /*4210*/  FFMA R13, R14, R2, R13 ;  /* 0x000000020e0d7223 */ /* 0x008fca000000000d */
[----:B------:R-:W-:-:S05]  /*4220*/  F2FP.F16.F32.PACK_AB R13, RZ, R13 ;  /* 0x0000000dff0d723e */ /* 0x000fca00000000ff */
[----:B------:R1:W-:Y:S01]  /*4230*/  @P4 STG.E.U16 desc[UR36][R4.64+0x2], R13 ;  /* 0x0000020d04004986 */ /* 0x0003e2000c101524 */
[----:B------:R-:W-:Y:S05]  /*4240*/  @!P2 BRA `(.L_x_36) ;  /* 0x000000000004a947 */ /* 0x000fea0003800000 */
[----:B------:R3:W5:Y:S02]  /*4250*/  LDG.E.LTC128B.U16 R12, desc[UR36][R10.64+0x10] ;  /* 0x000010240a0c7981 */ /* 0x000764000c1e1520 */
.L_x_36:
[----:B------:R-:W-:Y:S05]  /*4260*/  BSYNC B1 ;  /* 0x0000000000017941 */ /* 0x000fea0003800000 */
.L_x_35:
[----:B------:R-:W4:Y:S01]  /*4270*/  LDL.LU R14, [R1+0x190] ;  /* 0x00019000010e7983 */ /* 0x000f220000300800 */
[----:B-1---5:R-:W-:Y:S01]  /*4280*/  HADD2.F32 R13, -RZ, R12.H0_H0 ;  /* 0x2000000cff0d7230 */ /* 0x022fe20000004100 */
[----:B------:R-:W-:Y:S01]  /*4290*/  ISETP.GT.AND P3, PT, R0, 0x9, P0 ;  /* 0x000000090000780c */ /* 0x000fe20000764270 */
[----:B------:R-:W-:Y:S03]  /*42a0*/  BSSY B1, `(.L_x_37) ;  /* 0x0000007000017945 */ /* 0x000fe60003800000 */
[----:B------:R-:W-:-:S04]  /*42b0*/  FMUL R13, R13, R16 ;  /* 0x000000100d0d7220 */ /* 0x000fc80000400000 */
[----:B----4-:R-:W-:-:S05]  /*42c0*/  FFMA R13, R14, R2, R13 ;  /* 0x000000020e0d7223 */ /* 0x010fca000000000d */
[----:B------:R-:W-:-:S05]  /*42d0*/  F2FP.F16.F32.PACK_AB R13, RZ, R13 ;  /* 0x0000000dff0d723e */ /* 0x000fca00000000ff */
[----:B------:R1:W-:Y:S01]  /*42e0*/  @P2 STG.E.U16 desc[UR36][R8.64+0x10], R13 ;  /* 0x0000100d08002986 */ /* 0x0003e2000c101524 */
[----:B------:R-:W-:Y:S05]  /*42f0*/  @!P3 BRA `(.L_x_38) ;  /* 0x000000000004b947 */ /* 0x000fea0003800000 */
[----:B------:R4:W5:Y:S02]  /*4300*/  LDG.E.LTC128B.U16 R12, desc[UR36][R10.64+0x12] ;  /* 0x000012240a0c7981 */ /* 0x000964000c1e1520 */
.L_x_38:
[----:B------:R-:W-:Y:S05]  /*4310*/  BSYNC B1 ;  /* 0x0000000000017941 */ /* 0x000fea0003800000 */
.L_x_37:
[----:B------:R-:W2:Y:S01]  /*4320*/  LDL.LU R14, [R1+0x194] ;  /* 0x00019400010e7983 */ /* 0x000ea20000300800 */
[----:B-1---5:R-:W-:Y:S01]  /*4330*/  HADD2.F32 R13, -RZ, R12.H0_H0 ;  /* 0x2000000cff0d7230 */ /* 0x022fe20000004100 */
[----:B------:R-:W-:Y:S01]  /*4340*/  ISETP.GT.AND P2, PT, R0, 0x8, P1 ;  /* 0x000000080000780c */ /* 0x000fe20000f44270 */
[----:B------:R-:W-:Y:S03]  /*4350*/  BSSY B1, `(.L_x_39) ;  /* 0x0000007000017945 */ /* 0x000fe60003800000 */
[----:B------:R-:W-:-:S04]  /*4360*/  FMUL R13, R13, R16 ;  /* 0x000000100d0d7220 */ /* 0x000fc80000400000 */
[----:B--2---:R-:W-:-:S05]  /*4370*/  FFMA R13, R14, R2, R13 ;  /* 0x000000020e0d7223 */ /* 0x004fca000000000d */
[----:B------:R-:W-:-:S05]  /*4380*/  F2FP.F16.F32.PACK_AB R13, RZ, R13 ;  /* 0x0000000dff0d723e */ /* 0x000fca00000000ff */
[----:B------:R1:W-:Y:S01]  /*4390*/  @P3 STG.E.U16 desc[UR36][R8.64+0x12], R13 ;  /* 0x0000120d08003986 */ /* 0x0003e2000c101524 */
[----:B------:R-:W-:Y:S05]  /*43a0*/  @!P2 BRA `(.L_x_40) ;  /* 0x000000000004a947 */ /* 0x000fea0003800000 */
[----:B------:R2:W5:Y:S02]  /*43b0*/  LDG.E.LTC128B.U16 R12, desc[UR36][R6.64+0x10] ;  /* 0x00001024060c7981 */ /* 0x000564000c1e1520 */
.L_x_40:
[----:B------:R-:W-:Y:S05]  /*43c0*/  BSYNC B1 ;  /* 0x0000000000017941 */ /* 0x000fea0003800000 */
.L_x_39:
        /* <DEDUP_REMOVED lines=10> */
.L_x_42:
[----:B------:R-:W-:Y:S05]  /*4470*/  BSYNC B1 ;  /* 0x0000000000017941 */ /* 0x000fea0003800000 */
.L_x_41:
        /* <DEDUP_REMOVED lines=10> */
.L_x_44:
[----:B------:R-:W-:Y:S05]  /*4520*/  BSYNC B1 ;  /* 0x0000000000017941 */ /* 0x000fea0003800000 */
.L_x_43:
        /* <DEDUP_REMOVED lines=10> */
.L_x_46:
[----:B------:R-:W-:Y:S05]  /*45d0*/  BSYNC B1 ;  /* 0x0000000000017941 */ /* 0x000fea0003800000 */
.L_x_45:
        /* <DEDUP_REMOVED lines=10> */
.L_x_48:
[----:B------:R-:W-:Y:S05]  /*4680*/  BSYNC B1 ;  /* 0x0000000000017941 */ /* 0x000fea0003800000 */
.L_x_47:
        /* <DEDUP_REMOVED lines=10> */
.L_x_50:
[----:B------:R-:W-:Y:S05]  /*4730*/  BSYNC B1 ;  /* 0x0000000000017941 */ /* 0x000fea0003800000 */
.L_x_49:
        /* <DEDUP_REMOVED lines=10> */
.L_x_52:
[----:B------:R-:W-:Y:S05]  /*47e0*/  BSYNC B1 ;  /* 0x0000000000017941 */ /* 0x000fea0003800000 */
.L_x_51:
        /* <DEDUP_REMOVED lines=10> */
.L_x_54:
[----:B------:R-:W-:Y:S05]  /*4890*/  BSYNC B1 ;  /* 0x0000000000017941 */ /* 0x000fea0003800000 */
.L_x_53:
        /* <DEDUP_REMOVED lines=10> */
.L_x_56:
[----:B------:R-:W-:Y:S05]  /*4940*/  BSYNC B1 ;  /* 0x0000000000017941 */ /* 0x000fea0003800000 */
.L_x_55:
        /* <DEDUP_REMOVED lines=10> */
.L_x_58:
[----:B------:R-:W-:Y:S05]  /*49f0*/  BSYNC B1 ;  /* 0x0000000000017941 */ /* 0x000fea0003800000 */
.L_x_57:
        /* <DEDUP_REMOVED lines=10> */
.L_x_60:
[----:B------:R-:W-:Y:S05]  /*4aa0*/  BSYNC B1 ;  /* 0x0000000000017941 */ /* 0x000fea0003800000 */
.L_x_59:
        /* <DEDUP_REMOVED lines=10> */
.L_x_62:
[----:B------:R-:W-:Y:S05]  /*4b50*/  BSYNC B1 ;  /* 0x0000000000017941 */ /* 0x000fea0003800000 */
.L_x_61:
        /* <DEDUP_REMOVED lines=10> */
.L_x_64:
[----:B------:R-:W-:Y:S05]  /*4c00*/  BSYNC B1 ;  /* 0x0000000000017941 */ /* 0x000fea0003800000 */
.L_x_63:
        /* <DEDUP_REMOVED lines=10> */
.L_x_66:
[----:B------:R-:W-:Y:S05]  /*4cb0*/  BSYNC B1 ;  /* 0x0000000000017941 */ /* 0x000fea0003800000 */
.L_x_65:
        /* <DEDUP_REMOVED lines=10> */
.L_x_68:
[----:B------:R-:W-:Y:S05]  /*4d60*/  BSYNC B1 ;  /* 0x0000000000017941 */ /* 0x000fea0003800000 */
.L_x_67:
        /* <DEDUP_REMOVED lines=10> */
.L_x_70:
[----:B------:R-:W-:Y:S05]  /*4e10*/  BSYNC B1 ;  /* 0x0000000000017941 */ /* 0x000fea0003800000 */
.L_x_69:
        /* <DEDUP_REMOVED lines=10> */
.L_x_72:
[----:B------:R-:W-:Y:S05]  /*4ec0*/  BSYNC B1 ;  /* 0x0000000000017941 */ /* 0x000fea0003800000 */
.L_x_71:
        /* <DEDUP_REMOVED lines=10> */
.L_x_74:
[----:B------:R-:W-:Y:S05]  /*4f70*/  BSYNC B1 ;  /* 0x0000000000017941 */ /* 0x000fea0003800000 */
.L_x_73:
        /* <DEDUP_REMOVED lines=10> */
.L_x_76:
[----:B------:R-:W-:Y:S05]  /*5020*/  BSYNC B1 ;  /* 0x0000000000017941 */ /* 0x000fea0003800000 */
.L_x_75:
        /* <DEDUP_REMOVED lines=10> */
.L_x_78:
[----:B------:R-:W-:Y:S05]  /*50d0*/  BSYNC B1 ;  /* 0x0000000000017941 */ /* 0x000fea0003800000 */
.L_x_77:
        /* <DEDUP_REMOVED lines=10> */
.L_x_80:
[----:B------:R-:W-:Y:S05]  /*5180*/  BSYNC B1 ;  /* 0x0000000000017941 */ /* 0x000fea0003800000 */
.L_x_79:
        /* <DEDUP_REMOVED lines=10> */
.L_x_82:
[----:B------:R-:W-:Y:S05]  /*5230*/  BSYNC B1 ;  /* 0x0000000000017941 */ /* 0x000fea0003800000 */
.L_x_81:
        /* <DEDUP_REMOVED lines=10> */
.L_x_84:
[----:B------:R-:W-:Y:S05]  /*52e0*/  BSYNC B1 ;  /* 0x0000000000017941 */ /* 0x000fea0003800000 */
.L_x_83:
        /* <DEDUP_REMOVED lines=10> */
.L_x_86:
[----:B------:R-:W-:Y:S05]  /*5390*/  BSYNC B1 ;  /* 0x0000000000017941 */ /* 0x000fea0003800000 */
.L_x_85:
        /* <DEDUP_REMOVED lines=10> */
.L_x_88:
[----:B------:R-:W-:Y:S05]  /*5440*/  BSYNC B1 ;  /* 0x0000000000017941 */ /* 0x000fea0003800000 */
.L_x_87:
        /* <DEDUP_REMOVED lines=10> */
.L_x_90:
[----:B------:R-:W-:Y:S05]  /*54f0*/  BSYNC B1 ;  /* 0x0000000000017941 */ /* 0x000fea0003800000 */
.L_x_89:
        /* <DEDUP_REMOVED lines=10> */
.L_x_92:
[----:B------:R-:W-:Y:S05]  /*55a0*/  BSYNC B1 ;  /* 0x0000000000017941 */ /* 0x000fea0003800000 */
.L_x_91:
        /* <DEDUP_REMOVED lines=10> */
.L_x_94:
[----:B------:R-:W-:Y:S05]  /*5650*/  BSYNC B1 ;  /* 0x0000000000017941 */ /* 0x000fea0003800000 */
.L_x_93:
        /* <DEDUP_REMOVED lines=10> */
.L_x_96:
[----:B------:R-:W-:Y:S05]  /*5700*/  BSYNC B1 ;  /* 0x0000000000017941 */ /* 0x000fea0003800000 */
.L_x_95:
        /* <DEDUP_REMOVED lines=10> */
.L_x_98:
[----:B------:R-:W-:Y:S05]  /*57b0*/  BSYNC B1 ;  /* 0x0000000000017941 */ /* 0x000fea0003800000 */
.L_x_97:
        /* <DEDUP_REMOVED lines=10> */
.L_x_100:
[----:B------:R-:W-:Y:S05]  /*5860*/  BSYNC B1 ;  /* 0x0000000000017941 */ /* 0x000fea0003800000 */
.L_x_99:
        /* <DEDUP_REMOVED lines=10> */
.L_x_102:
[----:B------:R-:W-:Y:S05]  /*5910*/  BSYNC B1 ;  /* 0x0000000000017941 */ /* 0x000fea0003800000 */
.L_x_101:
        /* <DEDUP_REMOVED lines=10> */
.L_x_104:
[----:B------:R-:W-:Y:S05]  /*59c0*/  BSYNC B1 ;  /* 0x0000000000017941 */ /* 0x000fea0003800000 */
.L_x_103:
        /* <DEDUP_REMOVED lines=10> */
.L_x_106:
[----:B------:R-:W-:Y:S05]  /*5a70*/  BSYNC B1 ;  /* 0x0000000000017941 */ /* 0x000fea0003800000 */
.L_x_105:
        /* <DEDUP_REMOVED lines=10> */
.L_x_108:
[----:B------:R-:W-:Y:S05]  /*5b20*/  BSYNC B1 ;  /* 0x0000000000017941 */ /* 0x000fea0003800000 */
.L_x_107:
        /* <DEDUP_REMOVED lines=10> */
.L_x_110:
[----:B------:R-:W-:Y:S05]  /*5bd0*/  BSYNC B1 ;  /* 0x0000000000017941 */ /* 0x000fea0003800000 */
.L_x_109:
        /* <DEDUP_REMOVED lines=10> */
.L_x_112:
[----:B------:R-:W-:Y:S05]  /*5c80*/  BSYNC B1 ;  /* 0x0000000000017941 */ /* 0x000fea0003800000 */
.L_x_111:
        /* <DEDUP_REMOVED lines=10> */
.L_x_114:
[----:B------:R-:W-:Y:S05]  /*5d30*/  BSYNC B1 ;  /* 0x0000000000017941 */ /* 0x000fea0003800000 */
.L_x_113:
        /* <DEDUP_REMOVED lines=10> */
.L_x_116:
[----:B------:R-:W-:Y:S05]  /*5de0*/  BSYNC B1 ;  /* 0x0000000000017941 */ /* 0x000fea0003800000 */
.L_x_115:
        /* <DEDUP_REMOVED lines=10> */
.L_x_118:
[----:B------:R-:W-:Y:S05]  /*5e90*/  BSYNC B1 ;  /* 0x0000000000017941 */ /* 0x000fea0003800000 */
.L_x_117:
        /* <DEDUP_REMOVED lines=10> */
.L_x_120:
[----:B------:R-:W-:Y:S05]  /*5f40*/  BSYNC B1 ;  /* 0x0000000000017941 */ /* 0x000fea0003800000 */
.L_x_119:
        /* <DEDUP_REMOVED lines=10> */
.L_x_122:
[----:B------:R-:W-:Y:S05]  /*5ff0*/  BSYNC B1 ;  /* 0x0000000000017941 */ /* 0x000fea0003800000 */
.L_x_121:
        /* <DEDUP_REMOVED lines=10> */
.L_x_124:
[----:B------:R-:W-:Y:S05]  /*60a0*/  BSYNC B1 ;  /* 0x0000000000017941 */ /* 0x000fea0003800000 */
.L_x_123:
        /* <DEDUP_REMOVED lines=10> */
.L_x_126:
[----:B------:R-:W-:Y:S05]  /*6150*/  BSYNC B1 ;  /* 0x0000000000017941 */ /* 0x000fea0003800000 */
.L_x_125:
        /* <DEDUP_REMOVED lines=10> */
.L_x_128:
[----:B------:R-:W-:Y:S05]  /*6200*/  BSYNC B1 ;  /* 0x0000000000017941 */ /* 0x000fea0003800000 */
.L_x_127:
        /* <DEDUP_REMOVED lines=10> */
.L_x_130:
[----:B------:R-:W-:Y:S05]  /*62b0*/  BSYNC B1 ;  /* 0x0000000000017941 */ /* 0x000fea0003800000 */
.L_x_129:
        /* <DEDUP_REMOVED lines=10> */
.L_x_132:
[----:B------:R-:W-:Y:S05]  /*6360*/  BSYNC B1 ;  /* 0x0000000000017941 */ /* 0x000fea0003800000 */
.L_x_131:
        /* <DEDUP_REMOVED lines=10> */
.L_x_134:
[----:B------:R-:W-:Y:S05]  /*6410*/  BSYNC B1 ;  /* 0x0000000000017941 */ /* 0x000fea0003800000 */
.L_x_133:
        /* <DEDUP_REMOVED lines=10> */
.L_x_136:
[----:B------:R-:W-:Y:S05]  /*64c0*/  BSYNC B1 ;  /* 0x0000000000017941 */ /* 0x000fea0003800000 */
.L_x_135:
        /* <DEDUP_REMOVED lines=10> */
.L_x_138:
[----:B------:R-:W-:Y:S05]  /*6570*/  BSYNC B1 ;  /* 0x0000000000017941 */ /* 0x000fea0003800000 */
.L_x_137:
        /* <DEDUP_REMOVED lines=10> */
.L_x_140:
[----:B------:R-:W-:Y:S05]  /*6620*/  BSYNC B1 ;  /* 0x0000000000017941 */ /* 0x000fea0003800000 */
.L_x_139:
        /* <DEDUP_REMOVED lines=10> */
.L_x_142:
[----:B------:R-:W-:Y:S05]  /*66d0*/  BSYNC B1 ;  /* 0x0000000000017941 */ /* 0x000fea0003800000 */
.L_x_141:
        /* <DEDUP_REMOVED lines=10> */
.L_x_144:
[----:B------:R-:W-:Y:S05]  /*6780*/  BSYNC B1 ;  /* 0x0000000000017941 */ /* 0x000fea0003800000 */
.L_x_143:
        /* <DEDUP_REMOVED lines=10> */
.L_x_146:
[----:B------:R-:W-:Y:S05]  /*6830*/  BSYNC B1 ;  /* 0x0000000000017941 */ /* 0x000fea0003800000 */
.L_x_145:
        /* <DEDUP_REMOVED lines=10> */
.L_x_148:
[----:B------:R-:W-:Y:S05]  /*68e0*/  BSYNC B1 ;  /* 0x0000000000017941 */ /* 0x000fea0003800000 */
.L_x_147:
        /* <DEDUP_REMOVED lines=10> */
.L_x_150:
[----:B------:R-:W-:Y:S05]  /*6990*/  BSYNC B1 ;  /* 0x0000000000017941 */ /* 0x000fea0003800000 */
.L_x_149:
        /* <DEDUP_REMOVED lines=10> */
.L_x_152:
[----:B------:R-:W-:Y:S05]  /*6a40*/  BSYNC B1 ;  /* 0x0000000000017941 */ /* 0x000fea0003800000 */
.L_x_151:
        /* <DEDUP_REMOVED lines=10> */
.L_x_154:
[----:B------:R-:W-:Y:S05]  /*6af0*/  BSYNC B1 ;  /* 0x0000000000017941 */ /* 0x000fea0003800000 */
.L_x_153:
        /* <DEDUP_REMOVED lines=10> */
.L_x_156:
[----:B------:R-:W-:Y:S05]  /*6ba0*/  BSYNC B1 ;  /* 0x0000000000017941 */ /* 0x000fea0003800000 */
.L_x_155:
        /* <DEDUP_REMOVED lines=10> */
.L_x_158:
[----:B------:R-:W-:Y:S05]  /*6c50*/  BSYNC B1 ;  /* 0x0000000000017941 */ /* 0x000fea0003800000 */
.L_x_157:
        /* <DEDUP_REMOVED lines=10> */
.L_x_160:
[----:B------:R-:W-:Y:S05]  /*6d00*/  BSYNC B1 ;  /* 0x0000000000017941 */ /* 0x000fea0003800000 */
.L_x_159:
        /* <DEDUP_REMOVED lines=10> */
.L_x_162:
[----:B------:R-:W-:Y:S05]  /*6db0*/  BSYNC B1 ;  /* 0x0000000000017941 */ /* 0x000fea0003800000 */
.L_x_161:
        /* <DEDUP_REMOVED lines=10> */
.L_x_164:
[----:B------:R-:W-:Y:S05]  /*6e60*/  BSYNC B1 ;  /* 0x0000000000017941 */ /* 0x000fea0003800000 */
.L_x_163:
        /* <DEDUP_REMOVED lines=10> */
.L_x_166:
[----:B------:R-:W-:Y:S05]  /*6f10*/  BSYNC B1 ;  /* 0x0000000000017941 */ /* 0x000fea0003800000 */
.L_x_165:
        /* <DEDUP_REMOVED lines=10> */
.L_x_168:
[----:B------:R-:W-:Y:S05]  /*6fc0*/  BSYNC B1 ;  /* 0x0000000000017941 */ /* 0x000fea0003800000 */
.L_x_167:
        /* <DEDUP_REMOVED lines=10> */
.L_x_170:
[----:B------:R-:W-:Y:S05]  /*7070*/  BSYNC B1 ;  /* 0x0000000000017941 */ /* 0x000fea0003800000 */
.L_x_169:
        /* <DEDUP_REMOVED lines=10> */
.L_x_172:
[----:B------:R-:W-:Y:S05]  /*7120*/  BSYNC B1 ;  /* 0x0000000000017941 */ /* 0x000fea0003800000 */
.L_x_171:
        /* <DEDUP_REMOVED lines=10> */
.L_x_174:
[----:B------:R-:W-:Y:S05]  /*71d0*/  BSYNC B1 ;  /* 0x0000000000017941 */ /* 0x000fea0003800000 */
.L_x_173:
        /* <DEDUP_REMOVED lines=10> */
.L_x_176:
[----:B------:R-:W-:Y:S05]  /*7280*/  BSYNC B1 ;  /* 0x0000000000017941 */ /* 0x000fea0003800000 */
.L_x_175:
        /* <DEDUP_REMOVED lines=10> */
.L_x_178:
[----:B------:R-:W-:Y:S05]  /*7330*/  BSYNC B1 ;  /* 0x0000000000017941 */ /* 0x000fea0003800000 */
.L_x_177:
        /* <DEDUP_REMOVED lines=10> */
.L_x_180:
[----:B------:R-:W-:Y:S05]  /*73e0*/  BSYNC B1 ;  /* 0x0000000000017941 */ /* 0x000fea0003800000 */
.L_x_179:
        /* <DEDUP_REMOVED lines=10> */
.L_x_182:
[----:B------:R-:W-:Y:S05]  /*7490*/  BSYNC B1 ;  /* 0x0000000000017941 */ /* 0x000fea0003800000 */
.L_x_181:
        /* <DEDUP_REMOVED lines=10> */
.L_x_184:
[----:B------:R-:W-:Y:S05]  /*7540*/  BSYNC B1 ;  /* 0x0000000000017941 */ /* 0x000fea0003800000 */
.L_x_183:
        /* <DEDUP_REMOVED lines=10> */
.L_x_186:
[----:B------:R-:W-:Y:S05]  /*75f0*/  BSYNC B1 ;  /* 0x0000000000017941 */ /* 0x000fea0003800000 */
.L_x_185:
        /* <DEDUP_REMOVED lines=10> */
.L_x_188:
[----:B------:R-:W-:Y:S05]  /*76a0*/  BSYNC B1 ;  /* 0x0000000000017941 */ /* 0x000fea0003800000 */
.L_x_187:
        /* <DEDUP_REMOVED lines=10> */
.L_x_190:
[----:B------:R-:W-:Y:S05]  /*7750*/  BSYNC B1 ;  /* 0x0000000000017941 */ /* 0x000fea0003800000 */
.L_x_189:
        /* <DEDUP_REMOVED lines=10> */
.L_x_192:
[----:B------:R-:W-:Y:S05]  /*7800*/  BSYNC B1 ;  /* 0x0000000000017941 */ /* 0x000fea0003800000 */
.L_x_191:
        /* <DEDUP_REMOVED lines=10> */
.L_x_194:
[----:B------:R-:W-:Y:S05]  /*78b0*/  BSYNC B1 ;  /* 0x0000000000017941 */ /* 0x000fea0003800000 */
.L_x_193:
        /* <DEDUP_REMOVED lines=10> */
.L_x_196:
[----:B------:R-:W-:Y:S05]  /*7960*/  BSYNC B1 ;  /* 0x0000000000017941 */ /* 0x000fea0003800000 */
.L_x_195:
        /* <DEDUP_REMOVED lines=10> */
.L_x_198:
[----:B------:R-:W-:Y:S05]  /*7a10*/  BSYNC B1 ;  /* 0x0000000000017941 */ /* 0x000fea0003800000 */
.L_x_197:
        /* <DEDUP_REMOVED lines=10> */
.L_x_200:
[----:B------:R-:W-:Y:S05]  /*7ac0*/  BSYNC B1 ;  /* 0x0000000000017941 */ /* 0x000fea0003800000 */
.L_x_199:
        /* <DEDUP_REMOVED lines=10> */
.L_x_202:
[----:B------:R-:W-:Y:S05]  /*7b70*/  BSYNC B1 ;  /* 0x0000000000017941 */ /* 0x000fea0003800000 */
.L_x_201:
        /* <DEDUP_REMOVED lines=10> */
.L_x_204:
[----:B------:R-:W-:Y:S05]  /*7c20*/  BSYNC B1 ;  /* 0x0000000000017941 */ /* 0x000fea0003800000 */
.L_x_203:
        /* <DEDUP_REMOVED lines=10> */
.L_x_206:
[----:B------:R-:W-:Y:S05]  /*7cd0*/  BSYNC B1 ;  /* 0x0000000000017941 */ /* 0x000fea0003800000 */
.L_x_205:
        /* <DEDUP_REMOVED lines=10> */
.L_x_208:
[----:B------:R-:W-:Y:S05]  /*7d80*/  BSYNC B1 ;  /* 0x0000000000017941 */ /* 0x000fea0003800000 */
.L_x_207:
        /* <DEDUP_REMOVED lines=10> */
.L_x_210:
[----:B------:R-:W-:Y:S05]  /*7e30*/  BSYNC B1 ;  /* 0x0000000000017941 */ /* 0x000fea0003800000 */
.L_x_209:
        /* <DEDUP_REMOVED lines=10> */
.L_x_212:
[----:B------:R-:W-:Y:S05]  /*7ee0*/  BSYNC B1 ;  /* 0x0000000000017941 */ /* 0x000fea0003800000 */
.L_x_211:
        /* <DEDUP_REMOVED lines=10> */
.L_x_214:
[----:B------:R-:W-:Y:S05]  /*7f90*/  BSYNC B1 ;  /* 0x0000000000017941 */ /* 0x000fea0003800000 */
.L_x_213:
[----:B-1----:R-:W2:Y:S02]  /*7fa0*/  LDL.LU R13, [R1+0x2f4] ;  /* 0x0002f400010d7983 */ /* 0x002ea40000300800 */
[----:B0-2345:R-:W-:Y:S01]  /*7fb0*/  HADD2.F32 R10, -RZ, R12.H0_H0 ;  /* 0x2000000cff0a7230 */ /* 0x03dfe20000004100 */
[----:B------:R-:W-:Y:S01]  /*7fc0*/  ISETP.GT.AND P2, PT, R0, 0xb8, P1 ;  /* 0x000000b80000780c */ /* 0x000fe20000f44270 */
[----:B------:R-:W-:Y:S03]  /*7fd0*/  BSSY B1, `(.L_x_215) ;  /* 0x0000009000017945 */ /* 0x000fe60003800000 */
[----:B------:R-:W-:-:S04]  /*7fe0*/  FMUL R10, R10, R16 ;  /* 0x000000100a0a7220 */ /* 0x000fc80000400000 */
[----:B------:R-:W-:-:S05]  /*7ff0*/  FFMA R10, R13, R2, R10 ;  /* 0x000000020d0a7223 */ /* 0x000fca000000000a */
[----:B------:R-:W-:-:S04]  /*8000*/  F2FP.F16.F32.PACK_AB R10, RZ, R10 ;  /* 0x0000000aff0a723e */ /* 0x000fc800000000ff */
[----:B------:R-:W-:Y:S02]  /*8010*/  PRMT R11, R10, 0x7610, R11 ;  /* 0x000076100a0b7816 */ /* 0x000fe4000000000b */
[----:B------:R-:W-:-:S03]  /*8020*/  PRMT R10, R12, 0x7610, R10 ;  /* 0x000076100c0a7816 */ /* 0x000fc6000000000a */
[----:B------:R0:W-:Y:S01]  /*8030*/  @P0 STG.E.U16 desc[UR36][R8.64+0x172], R11 ;  /* 0x0001720b08000986 */ /* 0x0001e2000c101524 */
[----:B------:R-:W-:Y:S05]  /*8040*/  @!P2 BRA `(.L_x_216) ;  /* 0x000000000004a947 */ /* 0x000fea0003800000 */
[----:B------:R1:W5:Y:S02]  /*8050*/  LDG.E.LTC128B.U16 R10, desc[UR36][R6.64+0x170] ;  /* 0x00017024060a7981 */ /* 0x000364000c1e1520 */
.L_x_216:
[----:B------:R-:W-:Y:S05]  /*8060*/  BSYNC B1 ;  /* 0x0000000000017941 */ /* 0x000fea0003800000 */
.L_x_215:
[----:B------:R-:W2:Y:S01]  /*8070*/  LDL.LU R13, [R1+0x2f8] ;  /* 0x0002f800010d7983 */ /* 0x000ea20000300800 */
[----:B0----5:R-:W-:Y:S01]  /*8080*/  HADD2.F32 R11, -RZ, R10.H0_H0 ;  /* 0x2000000aff0b7230 */ /* 0x021fe20000004100 */
[----:B------:R-:W-:Y:S01]  /*8090*/  ISETP.GT.AND P1, PT, R0, 0xb9, P1 ;  /* 0x000000b90000780c */ /* 0x000fe20000f24270 */
[----:B------:R-:W-:Y:S01]  /*80a0*/  BSSY B1, `(.L_x_217) ;  /* 0x000000a000017945 */ /* 0x000fe20003800000 */
[----:B------:R-:W-:Y:S02]  /*80b0*/  PRMT R12, R10, 0x7610, R12 ;  /* 0x000076100a0c7816 */ /* 0x000fe4000000000c */
[----:B------:R-:W-:-:S04]  /*80c0*/  FMUL R11, R11, R16 ;  /* 0x000000100b0b7220 */ /* 0x000fc80000400000 */
[----:B--2---:R-:W-:Y:S01]  /*80d0*/  FFMA R11, R13, R2, R11 ;  /* 0x000000020d0b7223 */ /* 0x004fe2000000000b */
[----:B------:R-:W-:-:S04]  /*80e0*/  IADD3 R13, P0, R17, 0x80, RZ ;  /* 0x00000080110d7810 */ /* 0x000fc80007f1e0ff */
[----:B------:R-:W-:Y:S01]  /*80f0*/  F2FP.F16.F32.PACK_AB R11, RZ, R11 ;  /* 0x0000000bff0b723e */ /* 0x000fe200000000ff */
[----:B------:R-:W-:-:S04]  /*8100*/  IMAD.X R14, RZ, RZ, UR7, P0 ;  /* 0x00000007ff0e7e24 */ /* 0x000fc800080e06ff */
[----:B------:R0:W-:Y:S01]  /*8110*/  @P2 STG.E.U16 desc[UR36][R4.64+0x170], R11 ;  /* 0x0001700b04002986 */ /* 0x0001e2000c101524 */
[----:B------:R-:W-:Y:S05]  /*8120*/  @!P1 BRA `(.L_x_218) ;  /* 0x0000000000049947 */ /* 0x000fea0003800000 */
[----:B------:R2:W5:Y:S02]  /*8130*/  LDG.E.LTC128B.U16 R12, desc[UR36][R6.64+0x172] ;  /* 0x00017224060c7981 */ /* 0x000564000c1e1520 */
.L_x_218:
[----:B------:R-:W-:Y:S05]  /*8140*/  BSYNC B1 ;  /* 0x0000000000017941 */ /* 0x000fea0003800000 */
.L_x_217:
[----:B------:R-:W3:Y:S01]  /*8150*/  LDL.LU R10, [R1+0x2fc] ;  /* 0x0002fc00010a7983 */ /* 0x000ee20000300800 */
[----:B-12--5:R-:W-:Y:S01]  /*8160*/  HADD2.F32 R6, -RZ, R12.H0_H0 ;  /* 0x2000000cff067230 */ /* 0x026fe20000004100 */
[----:B------:R-:W-:Y:S01]  /*8170*/  ISETP.GT.AND P0, PT, R3, 0x80, PT ;  /* 0x000000800300780c */ /* 0x000fe20003f04270 */
[----:B------:R-:W-:Y:S01]  /*8180*/  IMAD R14, R14, R20, RZ ;  /* 0x000000140e0e7224 */ /* 0x000fe200078e02ff */
[----:B------:R-:W2:Y:S02]  /*8190*/  LDL.LU R222, [R1] ;  /* 0x0000000001de7983 */ /* 0x000ea40000300800 */
[----:B0-----:R-:W-:Y:S01]  /*81a0*/  FMUL R11, R6, R16 ;  /* 0x00000010060b7220 */ /* 0x001fe20000400000 */
[C---:B------:R-:W-:Y:S01]  /*81b0*/  IMAD R14, R13.reuse, R21, R14 ;  /* 0x000000150d0e7224 */ /* 0x040fe200078e020e */
[----:B------:R-:W-:Y:S01]  /*81c0*/  ISETP.GT.AND P4, PT, R0, RZ, P0 ;  /* 0x000000ff0000720c */ /* 0x000fe20000784270 */
[----:B------:R-:W-:-:S04]  /*81d0*/  IMAD.WIDE.U32 R6, R13, R20, R216 ;  /* 0x000000140d067225 */ /* 0x000fc800078e00d8 */
[----:B------:R-:W-:Y:S02]  /*81e0*/  IMAD.IADD R15, R7, 0x1, R14 ;  /* 0x00000001070f7824 */ /* 0x000fe400078e020e */
[----:B---3--:R-:W-:Y:S01]  /*81f0*/  FFMA R11, R10, R2, R11 ;  /* 0x000000020a0b7223 */ /* 0x008fe2000000000b */
[----:B------:R-:W-:-:S04]  /*8200*/  LEA R10, P2, R6, R18, 0x1 ;  /* 0x00000012060a7211 */ /* 0x000fc800078408ff */
[----:B------:R-:W-:Y:S02]  /*8210*/  F2FP.F16.F32.PACK_AB R7, RZ, R11 ;  /* 0x0000000bff07723e */ /* 0x000fe400000000ff */
[----:B------:R-:W-:-:S03]  /*8220*/  LEA.HI.X R11, R6, R19, R15, 0x1, P2 ;  /* 0x00000013060b7211 */ /* 0x000fc600010f0c0f */
[----:B------:R0:W-:Y:S04]  /*8230*/  @P1 STG.E.U16 desc[UR36][R4.64+0x172], R7 ;  /* 0x0001720704001986 */ /* 0x0001e8000c101524 */
[----:B------:R1:W3:Y:S01]  /*8240*/  @P4 LDG.E.LTC128B.U16 R12, desc[UR36][R10.64] ;  /* 0x000000240a0c4981 */ /* 0x0002e2000c1e1520 */
[----:B------:R-:W-:Y:S01]  /*8250*/  USHF.L.U64.HI UR4, UR8, 0x8, UR9 ;  /* 0x0000000808047899 */ /* 0x000fe20008010209 */
[----:B------:R-:W-:Y:S01]  /*8260*/  ISETP.GT.AND P2, PT, R0, 0x1, P0 ;  /* 0x000000010000780c */ /* 0x000fe20000744270 */
[----:B------:R-:W-:Y:S01]  /*8270*/  BSSY B1, `(.L_x_219) ;  /* 0x0000011000017945 */ /* 0x000fe20003800000 */
[----:B0-----:R-:W-:-:S04]  /*8280*/  IMAD.WIDE.U32 R4, R13, R20, R22 ;  /* 0x000000140d047225 */ /* 0x001fc800078e0016 */
[----:B------:R-:W-:Y:S02]  /*8290*/  IMAD.IADD R5, R14, 0x1, R5 ;  /* 0x000000010e057824 */ /* 0x000fe400078e0205 */
[----:B-1----:R-:W-:Y:S02]  /*82a0*/  IMAD.U32 R10, RZ, RZ, UR8 ;  /* 0x00000008ff0a7e24 */ /* 0x002fe4000f8e00ff */
[----:B------:R-:W-:-:S03]  /*82b0*/  IMAD.WIDE.U32 R4, R218, UR43, R4 ;  /* 0x0000002bda047c25 */ /* 0x000fc6000f8e0004 */
[----:B------:R-:W-:Y:S01]  /*82c0*/  LEA R10, P1, R10, R8, 0x8 ;  /* 0x000000080a0a7211 */ /* 0x000fe200078240ff */
[----:B------:R-:W-:Y:S02]  /*82d0*/  IMAD.IADD R11, R219, 0x1, R5 ;  /* 0x00000001db0b7824 */ /* 0x000fe400078e0205 */
[----:B---3--:R-:W-:-:S05]  /*82e0*/  HADD2.F32 R6, -RZ, R12.H0_H0 ;  /* 0x2000000cff067230 */ /* 0x008fca0000004100 */
[----:B------:R-:W-:-:S04]  /*82f0*/  FMUL R6, R6, R16 ;  /* 0x0000001006067220 */ /* 0x000fc80000400000 */
[----:B--2---:R-:W-:Y:S01]  /*8300*/  FFMA R7, R222, R2, R6 ;  /* 0x00000002de077223 */ /* 0x004fe20000000006 */
[----:B------:R-:W-:-:S04]  /*8310*/  LEA R6, P3, R4, R18, 0x1 ;  /* 0x0000001204067211 */ /* 0x000fc800078608ff */
[----:B------:R-:W-:Y:S02]  /*8320*/  F2FP.F16.F32.PACK_AB R5, RZ, R7 ;  /* 0x00000007ff05723e */ /* 0x000fe400000000ff */
[----:B------:R-:W-:Y:S02]  /*8330*/  LEA.HI.X R7, R4, R19, R11, 0x1, P3 ;  /* 0x0000001304077211 */ /* 0x000fe400018f0c0b */
[----:B------:R-:W-:-:S05]  /*8340*/  IADD3.X R11, R9, UR4, RZ, P1, !PT ;  /* 0x00000004090b7c10 */ /* 0x000fca0008ffe4ff */
[----:B------:R0:W-:Y:S01]  /*8350*/  @P4 STG.E.U16 desc[UR36][R10.64], R5 ;  /* 0x000000050a004986 */ /* 0x0001e2000c101524 */
[----:B------:R-:W-:Y:S05]  /*8360*/  @!P2 BRA `(.L_x_220) ;  /* 0x000000000004a947 */ /* 0x000fea0003800000 */
[----:B------:R1:W5:Y:S02]  /*8370*/  LDG.E.LTC128B.U16 R12, desc[UR36][R6.64+0x2] ;  /* 0x00000224060c7981 */ /* 0x000364000c1e1520 */
.L_x_220:
[----:B------:R-:W-:Y:S05]  /*8380*/  BSYNC B1 ;  /* 0x0000000000017941 */ /* 0x000fea0003800000 */
.L_x_219:
[----:B------:R-:W2:Y:S01]  /*8390*/  LDL.LU R222, [R1+0x4] ;  /* 0x0000040001de7983 */ /* 0x000ea20000300800 */
[----:B-----5:R-:W-:Y:S01]  /*83a0*/  HADD2.F32 R4, -RZ, R12.H0_H0 ;  /* 0x2000000cff047230 */ /* 0x020fe20000004100 */
[----:B------:R-:W-:Y:S01]  /*83b0*/  ISETP.GT.AND P1, PT, R3, 0x88, PT ;  /* 0x000000880300780c */ /* 0x000fe20003f24270 */
[----:B------:R-:W-:Y:S03]  /*83c0*/  BSSY B1, `(.L_x_221) ;  /* 0x0000012000017945 */ /* 0x000fe60003800000 */
[----:B------:R-:W-:Y:S01]  /*83d0*/  FMUL R15, R4, R16 ;  /* 0x00000010040f7220 */ /* 0x000fe20000400000 */
[----:B0-----:R-:W-:Y:S01]  /*83e0*/  IMAD.WIDE.U32 R4, R13, R20, R226 ;  /* 0x000000140d047225 */ /* 0x001fe200078e00e2 */
[----:B------:R-:W-:-:S03]  /*83f0*/  ISETP.GT.AND P3, PT, R0, RZ, P1 ;  /* 0x000000ff0000720c */ /* 0x000fc60000f64270 */
[----:B------:R-:W-:Y:S01]  /*8400*/  IMAD.IADD R13, R14, 0x1, R5 ;  /* 0x000000010e0d7824 */ /* 0x000fe200078e0205 */
[----:B------:R-:W-:Y:S01]  /*8410*/  IADD3 R5, P4, R220, R4, RZ ;  /* 0x00000004dc057210 */ /* 0x000fe20007f9e0ff */
[----:B--2---:R-:W-:-:S05]  /*8420*/  FFMA R15, R222, R2, R15 ;  /* 0x00000002de0f7223 */ /* 0x004fca000000000f */
[----:B------:R-:W-:Y:S01]  /*8430*/  F2FP.F16.F32.PACK_AB R14, RZ, R15 ;  /* 0x0000000fff0e723e */ /* 0x000fe200000000ff */
[----:B------:R-:W-:Y:S01]  /*8440*/  IMAD.X R15, R13, 0x1, R217, P4 ;  /* 0x000000010d0f7824 */ /* 0x000fe200020e06d9 */
[C---:B------:R-:W-:Y:S02]  /*8450*/  LEA R222, P4, R5.reuse, R18, 0x1 ;  /* 0x0000001205de7211 */ /* 0x040fe400078808ff */
[----:B------:R-:W-:Y:S02]  /*8460*/  PRMT R224, R14, 0x7610, R224 ;  /* 0x000076100ee07816 */ /* 0x000fe400000000e0 */
[----:B------:R-:W-:Y:S02]  /*8470*/  IADD3 R14, P5, R22, R4, RZ ;  /* 0x00000004160e7210 */ /* 0x000fe40007fbe0ff */
[----:B------:R-:W-:Y:S01]  /*8480*/  LEA.HI.X R223, R5, R19, R15, 0x1, P4 ;  /* 0x0000001305df7211 */ /* 0x000fe200020f0c0f */
[----:B------:R0:W-:Y:S02]  /*8490*/  @P2 STG.E.U16 desc[UR36][R10.64+0x2], R224 ;  /* 0x000002e00a002986 */ /* 0x0001e4000c101524 */
[----:B------:R-:W-:Y:S01]  /*84a0*/  IMAD.X R15, R23, 0x1, R13, P5 ;  /* 0x00000001170f7824 */ /* 0x000fe200028e060d */
[----:B0-----:R-:W-:Y:S01]  /*84b0*/  PRMT R224, R12, 0x7610, R224 ;  /* 0x000076100ce07816 */ /* 0x001fe200000000e0 */
[----:B------:R-:W-:Y:S06]  /*84c0*/  @!P3 BRA `(.L_x_222) ;  /* 0x000000000004b947 */ /* 0x000fec0003800000 */
[----:B------:R0:W5:Y:S02]  /*84d0*/  LDG.E.LTC128B.U16 R224, desc[UR36][R222.64] ;  /* 0x00000024dee07981 */ /* 0x000164000c1e1520 */
.L_x_222:
[----:B------:R-:W-:Y:S05]  /*84e0*/  BSYNC B1 ;  /* 0x0000000000017941 */ /* 0x000fea0003800000 */
.L_x_221:
[----:B------:R-:W2:Y:S01]  /*84f0*/  LDL.LU R5, [R1+0x8] ;  /* 0x0000080001057983 */ /* 0x000ea20000300800 */
[----:B-----5:R-:W-:Y:S01]  /*8500*/  HADD2.F32 R4, -RZ, R224.H0_H0 ;  /* 0x200000e0ff047230 */ /* 0x020fe20000004100 */
[----:B------:R-:W-:Y:S01]  /*8510*/  IADD3 R12, P2, R10, R229, RZ ;  /* 0x000000e50a0c7210 */ /* 0x000fe20007f5e0ff */
[----:B------:R-:W-:Y:S01]  /*8520*/  IMAD.WIDE.U32 R14, R218, UR43, R14 ;  /* 0x0000002bda0e7c25 */ /* 0x000fe2000f8e000e */
[----:B------:R-:W-:Y:S01]  /*8530*/  BSSY B1, `(.L_x_223) ;  /* 0x000000d000017945 */ /* 0x000fe20003800000 */
[----:B0-----:R-:W-:Y:S02]  /*8540*/  PRMT R222, R224, 0x7610, R222 ;  /* 0x00007610e0de7816 */ /* 0x001fe400000000de */
[----:B------:R-:W-:Y:S01]  /*8550*/  FMUL R4, R4, R16 ;  /* 0x0000001004047220 */ /* 0x000fe20000400000 */
[----:B------:R-:W-:-:S03]  /*8560*/  IMAD.IADD R13, R219, 0x1, R15 ;  /* 0x00000001db0d7824 */ /* 0x000fc600078e020f */
[----:B--2---:R-:W-:Y:S01]  /*8570*/  FFMA R5, R5, R2, R4 ;  /* 0x0000000205057223 */ /* 0x004fe20000000004 */
[----:B------:R-:W-:-:S04]  /*8580*/  LEA R4, P4, R14, R18, 0x1 ;  /* 0x000000120e047211 */ /* 0x000fc800078808ff */
[----:B------:R-:W-:Y:S02]  /*8590*/  F2FP.F16.F32.PACK_AB R15, RZ, R5 ;  /* 0x00000005ff0f723e */ /* 0x000fe400000000ff */
[----:B------:R-:W-:Y:S02]  /*85a0*/  LEA.HI.X R5, R14, R19, R13, 0x1, P4 ;  /* 0x000000130e057211 */ /* 0x000fe400020f0c0d */
[----:B------:R-:W-:Y:S02]  /*85b0*/  IADD3.X R13, R11, R228, RZ, P2, !PT ;  /* 0x000000e40b0d7210 */ /* 0x000fe400017fe4ff */
[----:B------:R-:W-:-:S03]  /*85c0*/  ISETP.GT.AND P4, PT, R0, 0x1, P1 ;  /* 0x000000010000780c */ /* 0x000fc60000f84270 */
[----:B------:R0:W-:Y:S10]  /*85d0*/  @P3 STG.E.U16 desc[UR36][R12.64], R15 ;  /* 0x0000000f0c003986 */ /* 0x0001f4000c101524 */
[----:B------:R-:W-:Y:S05]  /*85e0*/  @!P4 BRA `(.L_x_224) ;  /* 0x000000000004c947 */ /* 0x000fea0003800000 */
[----:B------:R2:W5:Y:S02]  /*85f0*/  LDG.E.LTC128B.U16 R222, desc[UR36][R4.64+0x2] ;  /* 0x0000022404de7981 */ /* 0x000564000c1e1520 */
.L_x_224:
[----:B------:R-:W-:Y:S05]  /*8600*/  BSYNC B1 ;  /* 0x0000000000017941 */ /* 0x000fea0003800000 */
.L_x_223:
[----:B0-----:R-:W3:Y:S01]  /*8610*/  LDL.LU R15, [R1+0xc] ;  /* 0x00000c00010f7983 */ /* 0x001ee20000300800 */
[----:B-----5:R-:W-:Y:S01]  /*8620*/  HADD2.F32 R14, -RZ, R222.H0_H0 ;  /* 0x200000deff0e7230 */ /* 0x020fe20000004100 */
[----:B------:R-:W-:Y:S01]  /*8630*/  ISETP.GT.AND P3, PT, R0, 0x8, P0 ;  /* 0x000000080000780c */ /* 0x000fe20000764270 */
[----:B------:R-:W-:Y:S03]  /*8640*/  BSSY B1, `(.L_x_225) ;  /* 0x0000009000017945 */ /* 0x000fe60003800000 */
[----:B------:R-:W-:-:S04]  /*8650*/  FMUL R14, R14, R16 ;  /* 0x000000100e0e7220 */ /* 0x000fc80000400000 */
[----:B---3--:R-:W-:Y:S01]  /*8660*/  FFMA R223, R15, R2, R14 ;  /* 0x000000020fdf7223 */ /* 0x008fe2000000000e */
[----:B------:R-:W-:-:S04]  /*8670*/  IADD3 R14, P2, R229, R10, RZ ;  /* 0x0000000ae50e7210 */ /* 0x000fc80007f5e0ff */
[----:B------:R-:W-:Y:S01]  /*8680*/  F2FP.F16.F32.PACK_AB R223, RZ, R223 ;  /* 0x000000dfffdf723e */ /* 0x000fe200000000ff */
[----:B------:R-:W-:-:S05]  /*8690*/  IMAD.X R15, R228, 0x1, R11, P2 ;  /* 0x00000001e40f7824 */ /* 0x000fca00010e060b */
[----:B------:R0:W-:Y:S01]  /*86a0*/  @P4 STG.E.U16 desc[UR36][R14.64+0x2], R223 ;  /* 0x000002df0e004986 */ /* 0x0001e2000c101524 */
[----:B------:R-:W-:Y:S05]  /*86b0*/  @!P3 BRA `(.L_x_226) ;  /* 0x000000000004b947 */ /* 0x000fea0003800000 */
[----:B------:R3:W5:Y:S02]  /*86c0*/  LDG.E.LTC128B.U16 R222, desc[UR36][R6.64+0x10] ;  /* 0x0000102406de7981 */ /* 0x000764000c1e1520 */
.L_x_226:
[----:B------:R-:W-:Y:S05]  /*86d0*/  BSYNC B1 ;  /* 0x0000000000017941 */ /* 0x000fea0003800000 */
.L_x_225:
[----:B------:R-:W4:Y:S01]  /*86e0*/  LDL.LU R224, [R1+0x10] ;  /* 0x0000100001e07983 */ /* 0x000f220000300800 */
[----:B0----5:R-:W-:Y:S01]  /*86f0*/  HADD2.F32 R223, -RZ, R222.H0_H0 ;  /* 0x200000deffdf7230 */ /* 0x021fe20000004100 */
[----:B------:R-:W-:Y:S01]  /*8700*/  ISETP.GT.AND P2, PT, R0, 0x9, P0 ;  /* 0x000000090000780c */ /* 0x000fe20000744270 */
[----:B------:R-:W-:Y:S01]  /*8710*/  @P3 IMAD.MOV.U32 R225, RZ, RZ, R11 ;  /* 0x000000ffffe13224 */ /* 0x000fe200078e000b */
[----:B------:R-:W-:Y:S02]  /*8720*/  BSSY B1, `(.L_x_227) ;  /* 0x0000008000017945 */ /* 0x000fe40003800000 */
[----:B------:R-:W-:-:S04]  /*8730*/  FMUL R223, R223, R16 ;  /* 0x00000010dfdf7220 */ /* 0x000fc80000400000 */
[----:B----4-:R-:W-:Y:S01]  /*8740*/  FFMA R223, R224, R2, R223 ;  /* 0x00000002e0df7223 */ /* 0x010fe200000000df */
[----:B------:R-:W-:-:S04]  /*8750*/  @P3 IMAD.MOV.U32 R224, RZ, RZ, R10 ;  /* 0x000000ffffe03224 */ /* 0x000fc800078e000a */
[----:B------:R-:W-:-:S05]  /*8760*/  F2FP.F16.F32.PACK_AB R223, RZ, R223 ;  /* 0x000000dfffdf723e */ /* 0x000fca00000000ff */
[----:B------:R0:W-:Y:S01]  /*8770*/  @P3 STG.E.U16 desc[UR36][R224.64+0x10], R223 ;  /* 0x000010dfe0003986 */ /* 0x0001e2000c101524 */
[----:B------:R-:W-:Y:S05]  /*8780*/  @!P2 BRA `(.L_x_228) ;  /* 0x000000000004a947 */ /* 0x000fea0003800000 */
[----:B------:R4:W5:Y:S02]  /*8790*/  LDG.E.LTC128B.U16 R222, desc[UR36][R6.64+0x12] ;  /* 0x0000122406de7981 */ /* 0x000964000c1e1520 */
.L_x_228:
[----:B------:R-:W-:Y:S05]  /*87a0*/  BSYNC B1 ;  /* 0x0000000000017941 */ /* 0x000fea0003800000 */
.L_x_227:
[----:B0-----:R-:W2:Y:S01]  /*87b0*/  LDL.LU R224, [R1+0x14] ;  /* 0x0000140001e07983 */ /* 0x001ea20000300800 */
[----:B-----5:R-:W-:Y:S01]  /*87c0*/  HADD2.F32 R223, -RZ, R222.H0_H0 ;  /* 0x200000deffdf7230 */ /* 0x020fe20000004100 */
        /* <DEDUP_REMOVED lines=8> */
.L_x_230:
[----:B------:R-:W-:Y:S05]  /*8850*/  BSYNC B1 ;  /* 0x0000000000017941 */ /* 0x000fea0003800000 */
.L_x_229:
[----:B------:R-:W3:Y:S01]  /*8860*/  LDL.LU R224, [R1+0x18] ;  /* 0x0000180001e07983 */ /* 0x000ee20000300800 */
[----:B0----5:R-:W-:Y:S01]  /*8870*/  HADD2.F32 R223, -RZ, R222.H0_H0 ;  /* 0x200000deffdf7230 */ /* 0x021fe20000004100 */
        /* <DEDUP_REMOVED lines=8> */
.L_x_232:
[----:B------:R-:W-:Y:S05]  /*8900*/  BSYNC B1 ;  /* 0x0000000000017941 */ /* 0x000fea0003800000 */
.L_x_231:
[----:B------:R-:W2:Y:S01]  /*8910*/  LDL.LU R224, [R1+0x1c] ;  /* 0x00001c0001e07983 */ /* 0x000ea20000300800 */
[----:B0----5:R-:W-:Y:S01]  /*8920*/  HADD2.F32 R223, -RZ, R222.H0_H0 ;  /* 0x200000deffdf7230 */ /* 0x021fe20000004100 */
        /* <DEDUP_REMOVED lines=8> */
.L_x_234:
[----:B------:R-:W-:Y:S05]  /*89b0*/  BSYNC B1 ;  /* 0x0000000000017941 */ /* 0x000fea0003800000 */
.L_x_233:
[----:B------:R-:W3:Y:S01]  /*89c0*/  LDL.LU R224, [R1+0x20] ;  /* 0x0000200001e07983 */ /* 0x000ee20000300800 */
[----:B0----5:R-:W-:Y:S01]  /*89d0*/  HADD2.F32 R223, -RZ, R222.H0_H0 ;  /* 0x200000deffdf7230 */ /* 0x021fe20000004100 */
[----:B------:R-:W-:Y:S01]  /*89e0*/  ISETP.GT.AND P2, PT, R0, 0x11, P0 ;  /* 0x000000110000780c */ /* 0x000fe20000744270 */
[----:B------:R-:W-:Y:S01]  /*89f0*/  @P3 IMAD.MOV.U32 R225, RZ, RZ, R11 ;  /* 0x000000ffffe13224 */ /* 0x000fe200078e000b */
[----:B------:R-:W-:Y:S02]  /*8a00*/  BSSY B1, `(.L_x_235) ;  /* 0x0000008000017945 */ /* 0x000fe40003800000 */
[----:B------:R-:W-:-:S04]  /*8a10*/  FMUL R223, R223, R16 ;  /* 0x00000010dfdf7220 */ /* 0x000fc80000400000 */
[----:B---3--:R-:W-:Y:S01]  /*8a20*/  FFMA R223, R224, R2, R223 ;  /* 0x00000002e0df7223 */ /* 0x008fe200000000df */
[----:B------:R-:W-:-:S04]  /*8a30*/  @P3 IMAD.MOV.U32 R224, RZ, RZ, R10 ;  /* 0x000000ffffe03224 */ /* 0x000fc800078e000a */
[----:B------:R-:W-:-:S05]  /*8a40*/  F2FP.F16.F32.PACK_AB R223, RZ, R223 ;  /* 0x000000dfffdf723e */ /* 0x000fca00000000ff */
[----:B------:R0:W-:Y:S01]  /*8a50*/  @P3 STG.E.U16 desc[UR36][R224.64+0x20], R223 ;  /* 0x000020dfe0003986 */ /* 0x0001e2000c101524 */
[----:B------:R-:W-:Y:S05]  /*8a60*/  @!P2 BRA `(.L_x_236) ;  /* 0x000000000004a947 */ /* 0x000fea0003800000 */
[----:B------:R3:W5:Y:S02]  /*8a70*/  LDG.E.LTC128B.U16 R222, desc[UR36][R6.64+0x22] ;  /* 0x0000222406de7981 */ /* 0x000764000c1e1520 */
.L_x_236:
[----:B------:R-:W-:Y:S05]  /*8a80*/  BSYNC B1 ;  /* 0x0000000000017941 */ /* 0x000fea0003800000 */
.L_x_235:
        /* <DEDUP_REMOVED lines=10> */
.L_x_238:
[----:B------:R-:W-:Y:S05]  /*8b30*/  BSYNC B1 ;  /* 0x0000000000017941 */ /* 0x000fea0003800000 */
.L_x_237:
        /* <DEDUP_REMOVED lines=10> */
.L_x_240:
[----:B------:R-:W-:Y:S05]  /*8be0*/  BSYNC B1 ;  /* 0x0000000000017941 */ /* 0x000fea0003800000 */
.L_x_239:
        /* <DEDUP_REMOVED lines=10> */
.L_x_242:
[----:B------:R-:W-:Y:S05]  /*8c90*/  BSYNC B1 ;  /* 0x0000000000017941 */ /* 0x000fea0003800000 */
.L_x_241:
        /* <DEDUP_REMOVED lines=12> */
.L_x_244:
[----:B------:R-:W-:Y:S05]  /*8d60*/  BSYNC B1 ;  /* 0x0000000000017941 */ /* 0x000fea0003800000 */
.L_x_243:
        /* <DEDUP_REMOVED lines=10> */
.L_x_246:
[----:B------:R-:W-:Y:S05]  /*8e10*/  BSYNC B1 ;  /* 0x0000000000017941 */ /* 0x000fea0003800000 */
.L_x_245:
        /* <DEDUP_REMOVED lines=10> */
.L_x_248:
[----:B------:R-:W-:Y:S05]  /*8ec0*/  BSYNC B1 ;  /* 0x0000000000017941 */ /* 0x000fea0003800000 */
.L_x_247:
        /* <DEDUP_REMOVED lines=10> */
.L_x_250:
[----:B------:R-:W-:Y:S05]  /*8f70*/  BSYNC B1 ;  /* 0x0000000000017941 */ /* 0x000fea0003800000 */
.L_x_249:
        /* <DEDUP_REMOVED lines=12> */
.L_x_252:
[----:B------:R-:W-:Y:S05]  /*9040*/  BSYNC B1 ;  /* 0x0000000000017941 */ /* 0x000fea0003800000 */
.L_x_251:
        /* <DEDUP_REMOVED lines=10> */
.L_x_254:
[----:B------:R-:W-:Y:S05]  /*90f0*/  BSYNC B1 ;  /* 0x0000000000017941 */ /* 0x000fea0003800000 */
.L_x_253:
        /* <DEDUP_REMOVED lines=10> */
.L_x_256:
[----:B------:R-:W-:Y:S05]  /*91a0*/  BSYNC B1 ;  /* 0x0000000000017941 */ /* 0x000fea0003800000 */
.L_x_255:
        /* <DEDUP_REMOVED lines=10> */
.L_x_258:
[----:B------:R-:W-:Y:S05]  /*9250*/  BSYNC B1 ;  /* 0x0000000000017941 */ /* 0x000fea0003800000 */
.L_x_257:
        /* <DEDUP_REMOVED lines=12> */
.L_x_260:
[----:B------:R-:W-:Y:S05]  /*9320*/  BSYNC B1 ;  /* 0x0000000000017941 */ /* 0x000fea0003800000 */
.L_x_259:
        /* <DEDUP_REMOVED lines=10> */
.L_x_262:
[----:B------:R-:W-:Y:S05]  /*93d0*/  BSYNC B1 ;  /* 0x0000000000017941 */ /* 0x000fea0003800000 */
.L_x_261:
        /* <DEDUP_REMOVED lines=10> */
.L_x_264:
[----:B------:R-:W-:Y:S05]  /*9480*/  BSYNC B1 ;  /* 0x0000000000017941 */ /* 0x000fea0003800000 */
.L_x_263:
        /* <DEDUP_REMOVED lines=10> */
.L_x_266:
[----:B------:R-:W-:Y:S05]  /*9530*/  BSYNC B1 ;  /* 0x0000000000017941 */ /* 0x000fea0003800000 */
.L_x_265:
        /* <DEDUP_REMOVED lines=12> */
.L_x_268:
[----:B------:R-:W-:Y:S05]  /*9600*/  BSYNC B1 ;  /* 0x0000000000017941 */ /* 0x000fea0003800000 */
.L_x_267:
        /* <DEDUP_REMOVED lines=10> */
.L_x_270:
[----:B------:R-:W-:Y:S05]  /*96b0*/  BSYNC B1 ;  /* 0x0000000000017941 */ /* 0x000fea0003800000 */
.L_x_269:
        /* <DEDUP_REMOVED lines=10> */
.L_x_272:
[----:B------:R-:W-:Y:S05]  /*9760*/  BSYNC B1 ;  /* 0x0000000000017941 */ /* 0x000fea0003800000 */
.L_x_271:
        /* <DEDUP_REMOVED lines=10> */
.L_x_274:
[----:B------:R-:W-:Y:S05]  /*9810*/  BSYNC B1 ;  /* 0x0000000000017941 */ /* 0x000fea0003800000 */
.L_x_273:
        /* <DEDUP_REMOVED lines=12> */
.L_x_276:
[----:B------:R-:W-:Y:S05]  /*98e0*/  BSYNC B1 ;  /* 0x0000000000017941 */ /* 0x000fea0003800000 */
.L_x_275:
        /* <DEDUP_REMOVED lines=10> */
.L_x_278:
[----:B------:R-:W-:Y:S05]  /*9990*/  BSYNC B1 ;  /* 0x0000000000017941 */ /* 0x000fea0003800000 */
.L_x_277:
        /* <DEDUP_REMOVED lines=10> */
.L_x_280:
[----:B------:R-:W-:Y:S05]  /*9a40*/  BSYNC B1 ;  /* 0x0000000000017941 */ /* 0x000fea0003800000 */
.L_x_279:
        /* <DEDUP_REMOVED lines=10> */
.L_x_282:
[----:B------:R-:W-:Y:S05]  /*9af0*/  BSYNC B1 ;  /* 0x0000000000017941 */ /* 0x000fea0003800000 */
.L_x_281:
        /* <DEDUP_REMOVED lines=12> */
.L_x_284:
[----:B------:R-:W-:Y:S05]  /*9bc0*/  BSYNC B1 ;  /* 0x0000000000017941 */ /* 0x000fea0003800000 */
.L_x_283:
        /* <DEDUP_REMOVED lines=10> */
.L_x_286:
[----:B------:R-:W-:Y:S05]  /*9c70*/  BSYNC B1 ;  /* 0x0000000000017941 */ /* 0x000fea0003800000 */
.L_x_285:
        /* <DEDUP_REMOVED lines=10> */
.L_x_288:
[----:B------:R-:W-:Y:S05]  /*9d20*/  BSYNC B1 ;  /* 0x0000000000017941 */ /* 0x000fea0003800000 */
.L_x_287:
        /* <DEDUP_REMOVED lines=10> */
.L_x_290:
[----:B------:R-:W-:Y:S05]  /*9dd0*/  BSYNC B1 ;  /* 0x0000000000017941 */ /* 0x000fea0003800000 */
.L_x_289:
        /* <DEDUP_REMOVED lines=12> */
.L_x_292:
[----:B------:R-:W-:Y:S05]  /*9ea0*/  BSYNC B1 ;  /* 0x0000000000017941 */ /* 0x000fea0003800000 */
.L_x_291:
        /* <DEDUP_REMOVED lines=10> */
.L_x_294:
[----:B------:R-:W-:Y:S05]  /*9f50*/  BSYNC B1 ;  /* 0x0000000000017941 */ /* 0x000fea0003800000 */
.L_x_293:
        /* <DEDUP_REMOVED lines=10> */
.L_x_296:
[----:B------:R-:W-:Y:S05]  /*a000*/  BSYNC B1 ;  /* 0x0000000000017941 */ /* 0x000fea0003800000 */
.L_x_295:
        /* <DEDUP_REMOVED lines=10> */
.L_x_298:
[----:B------:R-:W-:Y:S05]  /*a0b0*/  BSYNC B1 ;  /* 0x0000000000017941 */ /* 0x000fea0003800000 */
.L_x_297:
        /* <DEDUP_REMOVED lines=12> */
.L_x_300:
[----:B------:R-:W-:Y:S05]  /*a180*/  BSYNC B1 ;  /* 0x0000000000017941 */ /* 0x000fea0003800000 */
.L_x_299:
        /* <DEDUP_REMOVED lines=10> */
.L_x_302:
[----:B------:R-:W-:Y:S05]  /*a230*/  BSYNC B1 ;  /* 0x0000000000017941 */ /* 0x000fea0003800000 */
.L_x_301:
        /* <DEDUP_REMOVED lines=10> */
.L_x_304:
[----:B------:R-:W-:Y:S05]  /*a2e0*/  BSYNC B1 ;  /* 0x0000000000017941 */ /* 0x000fea0003800000 */
.L_x_303:
        /* <DEDUP_REMOVED lines=10> */
.L_x_306:
[----:B------:R-:W-:Y:S05]  /*a390*/  BSYNC B1 ;  /* 0x0000000000017941 */ /* 0x000fea0003800000 */
.L_x_305:
[----:B------:R-:W3:Y:S01]  /*a3a0*/  LDL.LU R224, [R1+0xb0] ;  /* 0x0000b00001e07983 */ /* 0x000ee20000300800 */
[----:B0----5:R-:W-:Y:S01]  /*a3b0*/  HADD2.F32 R223, -RZ, R222.H0_H0 ;  /* 0x200000deffdf7230 */ /* 0x021fe20000004100 */
[----:B------:R-:W-:Y:S01]  /*a3c0*/  ISETP.GT.AND P2, PT, R0, 0x59, P0 ;  /* 0x000000590000780c */ /* 0x000fe20000744270 */
[----:B------:R-:W-:Y:S01]  /*a3d0*/  @P3 IMAD.MOV.U32 R225, RZ, RZ, R11 ;  /* 0x000000ffffe13224 */ /* 0x000fe200078e000b */
[----:B------:R-:W-:Y:S02]  /*a3e0*/  BSSY B1, `(.L_x_307) ;  /* 0x0000008000017945 */ /* 0x000fe40003800000 */
[----:B------:R-:W-:-:S04]  /*a3f0*/  FMUL R223, R223, R16 ;  /* 0x00000010dfdf7220 */ /* 0x000fc80000400000 */
[----:B---3--:R-:W-:Y:S01]  /*a400*/  FFMA R223, R224, R2, R223 ;  /* 0x00000002e0df7223 */ /* 0x008fe200000000df */
[----:B------:R-:W-:-:S04]  /*a410*/  @P3 MOV R224, R10 ;  /* 0x0000000a00e03202 */ /* 0x000fc80000000f00 */
[----:B------:R-:W-:-:S05]  /*a420*/  F2FP.F16.F32.PACK_AB R223, RZ, R223 ;  /* 0x000000dfffdf723e */ /* 0x000fca00000000ff */
[----:B------:R0:W-:Y:S01]  /*a430*/  @P3 STG.E.U16 desc[UR36][R224.64+0xb0], R223 ;  /* 0x0000b0dfe0003986 */ /* 0x0001e2000c101524 */
[----:B------:R-:W-:Y:S05]  /*a440*/  @!P2 BRA `(.L_x_308) ;  /* 0x000000000004a947 */ /* 0x000fea0003800000 */
[----:B------:R3:W5:Y:S02]  /*a450*/  LDG.E.LTC128B.U16 R222, desc[UR36][R6.64+0xb2] ;  /* 0x0000b22406de7981 */ /* 0x000764000c1e1520 */
.L_x_308:
[----:B------:R-:W-:Y:S05]  /*a460*/  BSYNC B1 ;  /* 0x0000000000017941 */ /* 0x000fea0003800000 */
.L_x_307:
        /* <DEDUP_REMOVED lines=10> */
.L_x_310:
[----:B------:R-:W-:Y:S05]  /*a510*/  BSYNC B1 ;  /* 0x0000000000017941 */ /* 0x000fea0003800000 */
.L_x_309:
        /* <DEDUP_REMOVED lines=10> */
.L_x_312:
[----:B------:R-:W-:Y:S05]  /*a5c0*/  BSYNC B1 ;  /* 0x0000000000017941 */ /* 0x000fea0003800000 */
.L_x_311:
        /* <DEDUP_REMOVED lines=10> */
.L_x_314:
[----:B------:R-:W-:Y:S05]  /*a670*/  BSYNC B1 ;  /* 0x0000000000017941 */ /* 0x000fea0003800000 */
.L_x_313:
        /* <DEDUP_REMOVED lines=12> */
.L_x_316:
[----:B------:R-:W-:Y:S05]  /*a740*/  BSYNC B1 ;  /* 0x0000000000017941 */ /* 0x000fea0003800000 */
.L_x_315:
        /* <DEDUP_REMOVED lines=10> */
.L_x_318:
[----:B------:R-:W-:Y:S05]  /*a7f0*/  BSYNC B1 ;  /* 0x0000000000017941 */ /* 0x000fea0003800000 */
.L_x_317:
        /* <DEDUP_REMOVED lines=10> */
.L_x_320:
[----:B------:R-:W-:Y:S05]  /*a8a0*/  BSYNC B1 ;  /* 0x0000000000017941 */ /* 0x000fea0003800000 */
.L_x_319:
        /* <DEDUP_REMOVED lines=10> */
.L_x_322:
[----:B------:R-:W-:Y:S05]  /*a950*/  BSYNC B1 ;  /* 0x0000000000017941 */ /* 0x000fea0003800000 */
.L_x_321:
        /* <DEDUP_REMOVED lines=12> */
.L_x_324:
[----:B------:R-:W-:Y:S05]  /*aa20*/  BSYNC B1 ;  /* 0x0000000000017941 */ /* 0x000fea0003800000 */
.L_x_323:
        /* <DEDUP_REMOVED lines=10> */
.L_x_326:
[----:B------:R-:W-:Y:S05]  /*aad0*/  BSYNC B1 ;  /* 0x0000000000017941 */ /* 0x000fea0003800000 */
.L_x_325:
        /* <DEDUP_REMOVED lines=10> */
.L_x_328:
[----:B------:R-:W-:Y:S05]  /*ab80*/  BSYNC B1 ;  /* 0x0000000000017941 */ /* 0x000fea0003800000 */
.L_x_327:
        /* <DEDUP_REMOVED lines=10> */
.L_x_330:
[----:B------:R-:W-:Y:S05]  /*ac30*/  BSYNC B1 ;  /* 0x0000000000017941 */ /* 0x000fea0003800000 */
.L_x_329:
        /* <DEDUP_REMOVED lines=12> */
.L_x_332:
[----:B------:R-:W-:Y:S05]  /*ad00*/  BSYNC B1 ;  /* 0x0000000000017941 */ /* 0x000fea0003800000 */
.L_x_331:
        /* <DEDUP_REMOVED lines=10> */
.L_x_334:
[----:B------:R-:W-:Y:S05]  /*adb0*/  BSYNC B1 ;  /* 0x0000000000017941 */ /* 0x000fea0003800000 */
.L_x_333:
        /* <DEDUP_REMOVED lines=10> */
.L_x_336:
[----:B------:R-:W-:Y:S05]  /*ae60*/  BSYNC B1 ;  /* 0x0000000000017941 */ /* 0x000fea0003800000 */
.L_x_335:
        /* <DEDUP_REMOVED lines=10> */
.L_x_338:
[----:B------:R-:W-:Y:S05]  /*af10*/  BSYNC B1 ;  /* 0x0000000000017941 */ /* 0x000fea0003800000 */
.L_x_337:
        /* <DEDUP_REMOVED lines=12> */
.L_x_340:
[----:B------:R-:W-:Y:S05]  /*afe0*/  BSYNC B1 ;  /* 0x0000000000017941 */ /* 0x000fea0003800000 */
.L_x_339:
        /* <DEDUP_REMOVED lines=10> */
.L_x_342:
[----:B------:R-:W-:Y:S05]  /*b090*/  BSYNC B1 ;  /* 0x0000000000017941 */ /* 0x000fea0003800000 */
.L_x_341:
        /* <DEDUP_REMOVED lines=10> */
.L_x_344:
[----:B------:R-:W-:Y:S05]  /*b140*/  BSYNC B1 ;  /* 0x0000000000017941 */ /* 0x000fea0003800000 */
.L_x_343:
        /* <DEDUP_REMOVED lines=10> */
.L_x_346:
[----:B------:R-:W-:Y:S05]  /*b1f0*/  BSYNC B1 ;  /* 0x0000000000017941 */ /* 0x000fea0003800000 */
.L_x_345:
        /* <DEDUP_REMOVED lines=12> */
.L_x_348:
[----:B------:R-:W-:Y:S05]  /*b2c0*/  BSYNC B1 ;  /* 0x0000000000017941 */ /* 0x000fea0003800000 */
.L_x_347:
        /* <DEDUP_REMOVED lines=10> */
.L_x_350:
[----:B------:R-:W-:Y:S05]  /*b370*/  BSYNC B1 ;  /* 0x0000000000017941 */ /* 0x000fea0003800000 */
.L_x_349:
        /* <DEDUP_REMOVED lines=10> */
.L_x_352:
[----:B------:R-:W-:Y:S05]  /*b420*/  BSYNC B1 ;  /* 0x0000000000017941 */ /* 0x000fea0003800000 */
.L_x_351:
        /* <DEDUP_REMOVED lines=10> */
.L_x_354:
[----:B------:R-:W-:Y:S05]  /*b4d0*/  BSYNC B1 ;  /* 0x0000000000017941 */ /* 0x000fea0003800000 */
.L_x_353:
        /* <DEDUP_REMOVED lines=12> */
.L_x_356:
[----:B------:R-:W-:Y:S05]  /*b5a0*/  BSYNC B1 ;  /* 0x0000000000017941 */ /* 0x000fea0003800000 */
.L_x_355:
        /* <DEDUP_REMOVED lines=10> */
.L_x_358:
[----:B------:R-:W-:Y:S05]  /*b650*/  BSYNC B1 ;  /* 0x0000000000017941 */ /* 0x000fea0003800000 */
.L_x_357:
        /* <DEDUP_REMOVED lines=10> */
.L_x_360:
[----:B------:R-:W-:Y:S05]  /*b700*/  BSYNC B1 ;  /* 0x0000000000017941 */ /* 0x000fea0003800000 */
.L_x_359:
        /* <DEDUP_REMOVED lines=10> */
.L_x_362:
[----:B------:R-:W-:Y:S05]  /*b7b0*/  BSYNC B1 ;  /* 0x0000000000017941 */ /* 0x000fea0003800000 */
.L_x_361:
        /* <DEDUP_REMOVED lines=12> */
.L_x_364:
[----:B------:R-:W-:Y:S05]  /*b880*/  BSYNC B1 ;  /* 0x0000000000017941 */ /* 0x000fea0003800000 */
.L_x_363:
        /* <DEDUP_REMOVED lines=10> */
.L_x_366:
[----:B------:R-:W-:Y:S05]  /*b930*/  BSYNC B1 ;  /* 0x0000000000017941 */ /* 0x000fea0003800000 */
.L_x_365:
        /* <DEDUP_REMOVED lines=10> */
.L_x_368:
[----:B------:R-:W-:Y:S05]  /*b9e0*/  BSYNC B1 ;  /* 0x0000000000017941 */ /* 0x000fea0003800000 */
.L_x_367:
        /* <DEDUP_REMOVED lines=10> */
.L_x_370:
[----:B------:R-:W-:Y:S05]  /*ba90*/  BSYNC B1 ;  /* 0x0000000000017941 */ /* 0x000fea0003800000 */
.L_x_369:
        /* <DEDUP_REMOVED lines=12> */
.L_x_372:
[----:B------:R-:W-:Y:S05]  /*bb60*/  BSYNC B1 ;  /* 0x0000000000017941 */ /* 0x000fea0003800000 */
.L_x_371:
        /* <DEDUP_REMOVED lines=10> */
.L_x_374:
[----:B------:R-:W-:Y:S05]  /*bc10*/  BSYNC B1 ;  /* 0x0000000000017941 */ /* 0x000fea0003800000 */
.L_x_373:
        /* <DEDUP_REMOVED lines=10> */
.L_x_376:
[----:B------:R-:W-:Y:S05]  /*bcc0*/  BSYNC B1 ;  /* 0x0000000000017941 */ /* 0x000fea0003800000 */
.L_x_375:
        /* <DEDUP_REMOVED lines=10> */
.L_x_378:
[----:B------:R-:W-:Y:S05]  /*bd70*/  BSYNC B1 ;  /* 0x0000000000017941 */ /* 0x000fea0003800000 */
.L_x_377:
        /* <DEDUP_REMOVED lines=12> */
.L_x_380:
[----:B------:R-:W-:Y:S05]  /*be40*/  BSYNC B1 ;  /* 0x0000000000017941 */ /* 0x000fea0003800000 */
.L_x_379:
        /* <DEDUP_REMOVED lines=10> */
.L_x_382:
[----:B------:R-:W-:Y:S05]  /*bef0*/  BSYNC B1 ;  /* 0x0000000000017941 */ /* 0x000fea0003800000 */
.L_x_381:
        /* <DEDUP_REMOVED lines=10> */
.L_x_384:
[----:B------:R-:W-:Y:S05]  /*bfa0*/  BSYNC B1 ;  /* 0x0000000000017941 */ /* 0x000fea0003800000 */
.L_x_383:
        /* <DEDUP_REMOVED lines=10> */
.L_x_386:
[----:B------:R-:W-:Y:S05]  /*c050*/  BSYNC B1 ;  /* 0x0000000000017941 */ /* 0x000fea0003800000 */
.L_x_385:
        /* <DEDUP_REMOVED lines=12> */
.L_x_388:
[----:B------:R-:W-:Y:S05]  /*c120*/  BSYNC B1 ;  /* 0x0000000000017941 */ /* 0x000fea0003800000 */
.L_x_387:
        /* <DEDUP_REMOVED lines=10> */
.L_x_390:
[----:B------:R-:W-:Y:S05]  /*c1d0*/  BSYNC B1 ;  /* 0x0000000000017941 */ /* 0x000fea0003800000 */
.L_x_389:
        /* <DEDUP_REMOVED lines=10> */
.L_x_392:
[----:B------:R-:W-:Y:S05]  /*c280*/  BSYNC B1 ;  /* 0x0000000000017941 */ /* 0x000fea0003800000 */
.L_x_391:
[----:B------:R-:W2:Y:S01]  /*c290*/  LDL.LU R225, [R1+0x15c] ;  /* 0x00015c0001e17983 */ /* 0x000ea20000300800 */
[----:B0----5:R-:W-:Y:S01]  /*c2a0*/  HADD2.F32 R223, -RZ, R222.H0_H0 ;  /* 0x200000deffdf7230 */ /* 0x021fe20000004100 */
[----:B------:R-:W-:Y:S01]  /*c2b0*/  ISETP.GT.AND P3, PT, R0, 0xb0, P0 ;  /* 0x000000b00000780c */ /* 0x000fe20000764270 */
[----:B------:R-:W-:Y:S01]  /*c2c0*/  BSSY B1, `(.L_x_393) ;  /* 0x0000008000017945 */ /* 0x000fe20003800000 */
[----:B------:R-:W-:Y:S02]  /*c2d0*/  PRMT R224, R222, 0x7610, R224 ;  /* 0x00007610dee07816 */ /* 0x000fe400000000e0 */
[----:B------:R-:W-:-:S04]  /*c2e0*/  FMUL R223, R223, R16 ;  /* 0x00000010dfdf7220 */ /* 0x000fc80000400000 */
[----:B--2---:R-:W-:-:S05]  /*c2f0*/  FFMA R223, R225, R2, R223 ;  /* 0x00000002e1df7223 */ /* 0x004fca00000000df */
[----:B------:R-:W-:-:S05]  /*c300*/  F2FP.F16.F32.PACK_AB R223, RZ, R223 ;  /* 0x000000dfffdf723e */ /* 0x000fca00000000ff */
[----:B------:R0:W-:Y:S01]  /*c310*/  @P2 STG.E.U16 desc[UR36][R14.64+0x152], R223 ;  /* 0x000152df0e002986 */ /* 0x0001e2000c101524 */
[----:B------:R-:W-:Y:S05]  /*c320*/  @!P3 BRA `(.L_x_394) ;  /* 0x000000000004b947 */ /* 0x000fea0003800000 */
[----:B------:R2:W5:Y:S02]  /*c330*/  LDG.E.LTC128B.U16 R224, desc[UR36][R6.64+0x160] ;  /* 0x0001602406e07981 */ /* 0x000564000c1e1520 */
.L_x_394:
[----:B------:R-:W-:Y:S05]  /*c340*/  BSYNC B1 ;  /* 0x0000000000017941 */ /* 0x000fea0003800000 */
.L_x_393:
[----:B0-----:R-:W3:Y:S01]  /*c350*/  LDL.LU R223, [R1+0x160] ;  /* 0x0001600001df7983 */ /* 0x001ee20000300800 */
[----:B-----5:R-:W-:Y:S01]  /*c360*/  HADD2.F32 R222, -RZ, R224.H0_H0 ;  /* 0x200000e0ffde7230 */ /* 0x020fe20000004100 */
[----:B------:R-:W-:Y:S01]  /*c370*/  ISETP.GT.AND P2, PT, R0, 0xb1, P0 ;  /* 0x000000b10000780c */ /* 0x000fe20000744270 */
[----:B------:R-:W-:Y:S03]  /*c380*/  BSSY B1, `(.L_x_395) ;  /* 0x000000a000017945 */ /* 0x000fe60003800000 */
[----:B------:R-:W-:-:S04]  /*c390*/  FMUL R222, R222, R16 ;  /* 0x00000010dede7220 */ /* 0x000fc80000400000 */
[----:B---3--:R-:W-:Y:S01]  /*c3a0*/  FFMA R222, R223, R2, R222 ;  /* 0x00000002dfde7223 */ /* 0x008fe200000000de */
[----:B------:R-:W-:-:S04]  /*c3b0*/  @P3 IMAD.MOV.U32 R223, RZ, RZ, R11 ;  /* 0x000000ffffdf3224 */ /* 0x000fc800078e000b */
[----:B------:R-:W-:-:S04]  /*c3c0*/  F2FP.F16.F32.PACK_AB R222, RZ, R222 ;  /* 0x000000deffde723e */ /* 0x000fc800000000ff */
[----:B------:R-:W-:Y:S02]  /*c3d0*/  PRMT R225, R222, 0x7610, R225 ;  /* 0x00007610dee17816 */ /* 0x000fe400000000e1 */
[----:B------:R-:W-:-:S05]  /*c3e0*/  @P3 MOV R222, R10 ;  /* 0x0000000a00de3202 */ /* 0x000fca0000000f00 */
[----:B------:R0:W-:Y:S01]  /*c3f0*/  @P3 STG.E.U16 desc[UR36][R222.64+0x160], R225 ;  /* 0x000160e1de003986 */ /* 0x0001e2000c101524 */
[----:B------:R-:W-:Y:S05]  /*c400*/  @!P2 BRA `(.L_x_396) ;  /* 0x000000000004a947 */ /* 0x000fea0003800000 */
[----:B------:R3:W5:Y:S02]  /*c410*/  LDG.E.LTC128B.U16 R224, desc[UR36][R6.64+0x162] ;  /* 0x0001622406e07981 */ /* 0x000764000c1e1520 */
.L_x_396:
[----:B------:R-:W-:Y:S05]  /*c420*/  BSYNC B1 ;  /* 0x0000000000017941 */ /* 0x000fea0003800000 */
.L_x_395:
        /* <DEDUP_REMOVED lines=10> */
.L_x_398:
[----:B------:R-:W-:Y:S05]  /*c4d0*/  BSYNC B1 ;  /* 0x0000000000017941 */ /* 0x000fea0003800000 */
.L_x_397:
        /* <DEDUP_REMOVED lines=10> */
.L_x_400:
[----:B------:R-:W-:Y:S05]  /*c580*/  BSYNC B1 ;  /* 0x0000000000017941 */ /* 0x000fea0003800000 */
.L_x_399:
        /* <DEDUP_REMOVED lines=10> */
.L_x_402:
[----:B------:R-:W-:Y:S05]  /*c630*/  BSYNC B1 ;  /* 0x0000000000017941 */ /* 0x000fea0003800000 */
.L_x_401:
[----:B0-----:R-:W3:Y:S01]  /*c640*/  LDL.LU R222, [R1+0x170] ;  /* 0x0001700001de7983 */ /* 0x001ee20000300800 */
[----:B-----5:R-:W-:Y:S01]  /*c650*/  HADD2.F32 R223, -RZ, R224.H0_H0 ;  /* 0x200000e0ffdf7230 */ /* 0x020fe20000004100 */
[----:B------:R-:W-:Y:S01]  /*c660*/  ISETP.GT.AND P0, PT, R0, 0xb9, P0 ;  /* 0x000000b90000780c */ /* 0x000fe20000704270 */
[----:B------:R-:W-:Y:S03]  /*c670*/  BSSY B1, `(.L_x_403) ;  /* 0x0000009000017945 */ /* 0x000fe60003800000 */
[----:B------:R-:W-:-:S04]  /*c680*/  FMUL R223, R223, R16 ;  /* 0x00000010dfdf7220 */ /* 0x000fc80000400000 */
[----:B---3--:R-:W-:Y:S01]  /*c690*/  FFMA R223, R222, R2, R223 ;  /* 0x00000002dedf7223 */ /* 0x008fe200000000df */
[----:B------:R-:W-:-:S04]  /*c6a0*/  @P3 IMAD.MOV.U32 R222, RZ, RZ, R10 ;  /* 0x000000ffffde3224 */ /* 0x000fc800078e000a */
[----:B------:R-:W-:Y:S01]  /*c6b0*/  F2FP.F16.F32.PACK_AB R225, RZ, R223 ;  /* 0x000000dfffe1723e */ /* 0x000fe200000000ff */
[----:B------:R-:W-:-:S05]  /*c6c0*/  @P3 IMAD.MOV.U32 R223, RZ, RZ, R11 ;  /* 0x000000ffffdf3224 */ /* 0x000fca00078e000b */
[----:B------:R0:W-:Y:S01]  /*c6d0*/  @P3 STG.E.U16 desc[UR36][R222.64+0x170], R225 ;  /* 0x000170e1de003986 */ /* 0x0001e2000c101524 */
[----:B------:R-:W-:Y:S05]  /*c6e0*/  @!P0 BRA `(.L_x_404) ;  /* 0x0000000000048947 */ /* 0x000fea0003800000 */
[----:B------:R3:W5:Y:S02]  /*c6f0*/  LDG.E.LTC128B.U16 R224, desc[UR36][R6.64+0x172] ;  /* 0x0001722406e07981 */ /* 0x000764000c1e1520 */
.L_x_404:
[----:B------:R-:W-:Y:S05]  /*c700*/  BSYNC B1 ;  /* 0x0000000000017941 */ /* 0x000fea0003800000 */
.L_x_403:
[----:B-1234-:R-:W2:Y:S01]  /*c710*/  LDL.LU R6, [R1+0x174] ;  /* 0x0001740001067983 */ /* 0x01eea20000300800 */
        /* <DEDUP_REMOVED lines=9> */
.L_x_406:
[----:B------:R-:W-:Y:S05]  /*c7b0*/  BSYNC B1 ;  /* 0x0000000000017941 */ /* 0x000fea0003800000 */
.L_x_405:
[----:B------:R-:W3:Y:S01]  /*c7c0*/  LDL.LU R6, [R1+0x178] ;  /* 0x0001780001067983 */ /* 0x000ee20000300800 */
[----:B-1---5:R-:W-:Y:S01]  /*c7d0*/  HADD2.F32 R7, -RZ, R224.H0_H0 ;  /* 0x200000e0ff077230 */ /* 0x022fe20000004100 */
[----:B------:R-:W-:Y:S01]  /*c7e0*/  ISETP.GT.AND P1, PT, R0, 0xb9, P1 ;  /* 0x000000b90000780c */ /* 0x000fe20000f24270 */
[----:B------:R-:W-:Y:S01]  /*c7f0*/  BSSY B1, `(.L_x_407) ;  /* 0x000000b000017945 */ /* 0x000fe20003800000 */
[----:B0-----:R-:W-:Y:S02]  /*c800*/  PRMT R222, R224, 0x7610, R222 ;  /* 0x00007610e0de7816 */ /* 0x001fe400000000de */
[----:B------:R-:W-:-:S04]  /*c810*/  FMUL R7, R7, R16 ;  /* 0x0000001007077220 */ /* 0x000fc80000400000 */
[----:B---3--:R-:W-:Y:S01]  /*c820*/  FFMA R7, R6, R2, R7 ;  /* 0x0000000206077223 */ /* 0x008fe20000000007 */
[----:B------:R-:W-:-:S04]  /*c830*/  IADD3 R6, P0, R17, 0x100, RZ ;  /* 0x0000010011067810 */ /* 0x000fc80007f1e0ff */
[----:B------:R-:W-:-:S04]  /*c840*/  F2FP.F16.F32.PACK_AB R7, RZ, R7 ;  /* 0x00000007ff07723e */ /* 0x000fc800000000ff */
[----:B------:R-:W-:Y:S01]  /*c850*/  PRMT R10, R7, 0x7610, R10 ;  /* 0x00007610070a7816 */ /* 0x000fe2000000000a */
[----:B------:R-:W-:-:S04]  /*c860*/  IMAD.X R7, RZ, RZ, UR7, P0 ;  /* 0x00000007ff077e24 */ /* 0x000fc800080e06ff */
[----:B------:R0:W-:Y:S01]  /*c870*/  @P2 STG.E.U16 desc[UR36][R12.64+0x170], R10 ;  /* 0x0001700a0c002986 */ /* 0x0001e2000c101524 */
[----:B------:R-:W-:Y:S05]  /*c880*/  @!P1 BRA `(.L_x_408) ;  /* 0x0000000000049947 */ /* 0x000fea0003800000 */
[----:B------:R1:W5:Y:S02]  /*c890*/  LDG.E.LTC128B.U16 R222, desc[UR36][R4.64+0x172] ;  /* 0x0001722404de7981 */ /* 0x000364000c1e1520 */
.L_x_408:
[----:B------:R-:W-:Y:S05]  /*c8a0*/  BSYNC B1 ;  /* 0x0000000000017941 */ /* 0x000fea0003800000 */
.L_x_407:
[----:B0-----:R-:W3:Y:S01]  /*c8b0*/  LDL.LU R10, [R1+0x17c] ;  /* 0x00017c00010a7983 */ /* 0x001ee20000300800 */
[----:B-12--5:R-:W-:Y:S01]  /*c8c0*/  HADD2.F32 R5, -RZ, R222.H0_H0 ;  /* 0x200000deff057230 */ /* 0x026fe20000004100 */
[----:B------:R-:W-:Y:S01]  /*c8d0*/  ISETP.GT.AND P0, PT, R3, 0x100, PT ;  /* 0x000001000300780c */ /* 0x000fe20003f04270 */
[----:B------:R-:W-:-:S03]  /*c8e0*/  IMAD R7, R7, R20, RZ ;  /* 0x0000001407077224 */ /* 0x000fc600078e02ff */
[----:B------:R-:W-:Y:S01]  /*c8f0*/  FMUL R11, R5, R16 ;  /* 0x00000010050b7220 */ /* 0x000fe20000400000 */
[----:B------:R-:W-:Y:S01]  /*c900*/  IMAD R7, R6, R21, R7 ;  /* 0x0000001506077224 */ /* 0x000fe200078e0207 */
[----:B------:R-:W-:Y:S01]  /*c910*/  ISETP.GT.AND P4, PT, R0, RZ, P0 ;  /* 0x000000ff0000720c */ /* 0x000fe20000784270 */
[----:B------:R-:W-:-:S04]  /*c920*/  IMAD.WIDE.U32 R4, R6, R20, R216 ;  /* 0x0000001406047225 */ /* 0x000fc800078e00d8 */
[----:B------:R-:W-:Y:S02]  /*c930*/  IMAD.IADD R5, R5, 0x1, R7 ;  /* 0x0000000105057824 */ /* 0x000fe400078e0207 */
[----:B---3--:R-:W-:Y:S01]  /*c940*/  FFMA R11, R10, R2, R11 ;  /* 0x000000020a0b7223 */ /* 0x008fe2000000000b */
[----:B------:R-:W-:-:S04]  /*c950*/  LEA R10, P2, R4, R18, 0x1 ;  /* 0x00000012040a7211 */ /* 0x000fc800078408ff */
[----:B------:R-:W-:Y:S02]  /*c960*/  F2FP.F16.F32.PACK_AB R12, RZ, R11 ;  /* 0x0000000bff0c723e */ /* 0x000fe400000000ff */
[----:B------:R-:W-:Y:S02]  /*c970*/  LEA.HI.X R11, R4, R19, R5, 0x1, P2 ;  /* 0x00000013040b7211 */ /* 0x000fe400010f0c05 */
[----:B------:R-:W-:-:S05]  /*c980*/  PRMT R13, R12, 0x7610, R13 ;  /* 0x000076100c0d7816 */ /* 0x000fca000000000d */
[----:B------:R0:W-:Y:S04]  /*c990*/  @P1 STG.E.U16 desc[UR36][R14.64+0x172], R13 ;  /* 0x0001720d0e001986 */ /* 0x0001e8000c101524 */
[----:B------:R1:W2:Y:S01]  /*c9a0*/  @P4 LDG.E.LTC128B.U16 R222, desc[UR36][R10.64] ;  /* 0x000000240ade4981 */ /* 0x0002a2000c1e1520 */
[----:B------:R-:W-:Y:S01]  /*c9b0*/  IMAD.WIDE.U32 R4, R6, R20, R22 ;  /* 0x0000001406047225 */ /* 0x000fe200078e0016 */
[----:B------:R-:W-:Y:S01]  /*c9c0*/  USHF.L.U64.HI UR4, UR8, 0x9, UR9 ;  /* 0x0000000908047899 */ /* 0x000fe20008010209 */
[----:B------:R-:W-:Y:S01]  /*c9d0*/  ISETP.GT.AND P2, PT, R0, 0x1, P0 ;  /* 0x000000010000780c */ /* 0x000fe20000744270 */
[----:B------:R-:W-:Y:S01]  /*c9e0*/  BSSY B1, `(.L_x_409) ;  /* 0x0000010000017945 */ /* 0x000fe20003800000 */
[----:B------:R-:W-:Y:S02]  /*c9f0*/  IMAD.IADD R5, R7, 0x1, R5 ;  /* 0x0000000107057824 */ /* 0x000fe400078e0205 */
[----:B------:R-:W-:-:S02]  /*ca00*/  IMAD.U32 R225, RZ, RZ, UR8 ;  /* 0x00000008ffe17e24 */ /* 0x000fc4000f8e00ff */
[----:B0-----:R-:W-:-:S03]  /*ca10*/  IMAD.WIDE.U32 R12, R218, UR43, R4 ;  /* 0x0000002bda0c7c25 */ /* 0x001fc6000f8e0004 */
[----:B------:R-:W-:Y:S01]  /*ca20*/  LEA R4, P1, R225, R8, 0x9 ;  /* 0x00000008e1047211 */ /* 0x000fe200078248ff */
[----:B------:R-:W-:Y:S01]  /*ca30*/  IMAD.IADD R5, R219, 0x1, R13 ;  /* 0x00000001db057824 */ /* 0x000fe200078e020d */
[----:B-1----:R-:W-:-:S04]  /*ca40*/  LEA R10, P3, R12, R18, 0x1 ;  /* 0x000000120c0a7211 */ /* 0x002fc800078608ff */
[----:B------:R-:W-:Y:S02]  /*ca50*/  LEA.HI.X R11, R12, R19, R5, 0x1, P3 ;  /* 0x000000130c0b7211 */ /* 0x000fe400018f0c05 */
[----:B------:R-:W-:Y:S01]  /*ca60*/  IADD3.X R5, R9, UR4, RZ, P1, !PT ;  /* 0x0000000409057c10 */ /* 0x000fe20008ffe4ff */
[----:B--2---:R-:W-:-:S05]  /*ca70*/  HADD2.F32 R223, -RZ, R222.H0_H0 ;  /* 0x200000deffdf7230 */ /* 0x004fca0000004100 */
[----:B------:R-:W-:-:S04]  /*ca80*/  FMUL R223, R223, R16 ;  /* 0x00000010dfdf7220 */ /* 0x000fc80000400000 */
[----:B------:R-:W-:-:S05]  /*ca90*/  FFMA R223, R120, R2, R223 ;  /* 0x0000000278df7223 */ /* 0x000fca00000000df */
[----:B------:R-:W-:-:S05]  /*caa0*/  F2FP.F16.F32.PACK_AB R223, RZ, R223 ;  /* 0x000000dfffdf723e */ /* 0x000fca00000000ff */
[----:B------:R0:W-:Y:S01]  /*cab0*/  @P4 STG.E.U16 desc[UR36][R4.64], R223 ;  /* 0x000000df04004986 */ /* 0x0001e2000c101524 */
[----:B------:R-:W-:Y:S05]  /*cac0*/  @!P2 BRA `(.L_x_410) ;  /* 0x000000000004a947 */ /* 0x000fea0003800000 */
[----:B------:R1:W5:Y:S02]  /*cad0*/  LDG.E.LTC128B.U16 R222, desc[UR36][R10.64+0x2] ;  /* 0x000002240ade7981 */ /* 0x000364000c1e1520 */
.L_x_410:
[----:B------:R-:W-:Y:S05]  /*cae0*/  BSYNC B1 ;  /* 0x0000000000017941 */ /* 0x000fea0003800000 */
.L_x_409:
[----:B-----5:R-:W-:Y:S01]  /*caf0*/  HADD2.F32 R13, -RZ, R222.H0_H0 ;  /* 0x200000deff0d7230 */ /* 0x020fe20000004100 */
[----:B------:R-:W-:Y:S01]  /*cb00*/  ISETP.GT.AND P1, PT, R3, 0x108, PT ;  /* 0x000001080300780c */ /* 0x000fe20003f24270 */
[----:B------:R-:W-:Y:S01]  /*cb10*/  IMAD.WIDE.U32 R14, R6, R20, R226 ;  /* 0x00000014060e7225 */ /* 0x000fe200078e00e2 */
[----:B------:R-:W-:Y:S03]  /*cb20*/  BSSY B1, `(.L_x_411) ;  /* 0x000000f000017945 */ /* 0x000fe60003800000 */
[----:B------:R-:W-:Y:S01]  /*cb30*/  FMUL R12, R13, R16 ;  /* 0x000000100d0c7220 */ /* 0x000fe20000400000 */
[----:B------:R-:W-:Y:S01]  /*cb40*/  ISETP.GT.AND P3, PT, R0, RZ, P1 ;  /* 0x000000ff0000720c */ /* 0x000fe20000f64270 */
[----:B------:R-:W-:Y:S01]  /*cb50*/  IMAD.IADD R15, R7, 0x1, R15 ;  /* 0x00000001070f7824 */ /* 0x000fe200078e020f */
[----:B------:R-:W-:Y:S01]  /*cb60*/  IADD3 R7, P4, R220, R14, RZ ;  /* 0x0000000edc077210 */ /* 0x000fe20007f9e0ff */
[----:B------:R-:W-:Y:S01]  /*cb70*/  FFMA R12, R121, R2, R12 ;  /* 0x00000002790c7223 */ /* 0x000fe2000000000c */
[----:B------:R-:W-:-:S04]  /*cb80*/  IADD3 R14, P5, R22, R14, RZ ;  /* 0x0000000e160e7210 */ /* 0x000fc80007fbe0ff */
[----:B------:R-:W-:Y:S01]  /*cb90*/  F2FP.F16.F32.PACK_AB R13, RZ, R12 ;  /* 0x0000000cff0d723e */ /* 0x000fe200000000ff */
[----:B------:R-:W-:Y:S01]  /*cba0*/  IMAD.X R12, R15, 0x1, R217, P4 ;  /* 0x000000010f0c7824 */ /* 0x000fe200020e06d9 */
[----:B------:R-:W-:Y:S01]  /*cbb0*/  LEA R6, P4, R7, R18, 0x1 ;  /* 0x0000001207067211 */ /* 0x000fe200078808ff */
[----:B------:R-:W-:Y:S02]  /*cbc0*/  IMAD.X R15, R23, 0x1, R15, P5 ;  /* 0x00000001170f7824 */ /* 0x000fe400028e060f */
[----:B------:R2:W-:Y:S01]  /*cbd0*/  @P2 STG.E.U16 desc[UR36][R4.64+0x2], R13 ;  /* 0x0000020d04002986 */ /* 0x0005e2000c101524 */
[----:B------:R-:W-:Y:S01]  /*cbe0*/  LEA.HI.X R7, R7, R19, R12, 0x1, P4 ;  /* 0x0000001307077211 */ /* 0x000fe200020f0c0c */
[----:B------:R-:W-:Y:S08]  /*cbf0*/  @!P3 BRA `(.L_x_412) ;  /* 0x000000000004b947 */ /* 0x000ff00003800000 */
[----:B------:R3:W5:Y:S02]  /*cc00*/  LDG.E.LTC128B.U16 R222, desc[UR36][R6.64] ;  /* 0x0000002406de7981 */ /* 0x000764000c1e1520 */
.L_x_412:
[----:B------:R-:W-:Y:S05]  /*cc10*/  BSYNC B1 ;  /* 0x0000000000017941 */ /* 0x000fea0003800000 */
.L_x_411:
[----:B---3-5:R-:W-:Y:S01]  /*cc20*/  HADD2.F32 R7, -RZ, R222.H0_H0 ;  /* 0x200000deff077230 */ /* 0x028fe20000004100 */
[----:B------:R-:W-:Y:S01]  /*cc30*/  IADD3 R12, P2, R4, R229, RZ ;  /* 0x000000e5040c7210 */ /* 0x000fe20007f5e0ff */
[----:B------:R-:W-:Y:S01]  /*cc40*/  IMAD.WIDE.U32 R14, R218, UR43, R14 ;  /* 0x0000002bda0e7c25 */ /* 0x000fe2000f8e000e */
[----:B------:R-:W-:Y:S03]  /*cc50*/  BSSY B1, `(.L_x_413) ;  /* 0x000000c000017945 */ /* 0x000fe60003800000 */
[----:B------:R-:W-:Y:S01]  /*cc60*/  FMUL R7, R7, R16 ;  /* 0x0000001007077220 */ /* 0x000fe20000400000 */
[----:B--2---:R-:W-:Y:S01]  /*cc70*/  IMAD.IADD R13, R219, 0x1, R15 ;  /* 0x00000001db0d7824 */ /* 0x004fe200078e020f */
[----:B------:R-:W-:Y:S02]  /*cc80*/  LEA R6, P4, R14, R18, 0x1 ;  /* 0x000000120e067211 */ /* 0x000fe400078808ff */
[----:B------:R-:W-:-:S05]  /*cc90*/  FFMA R7, R122, R2, R7 ;  /* 0x000000027a077223 */ /* 0x000fca0000000007 */
[----:B------:R-:W-:Y:S02]  /*cca0*/  F2FP.F16.F32.PACK_AB R15, RZ, R7 ;  /* 0x00000007ff0f723e */ /* 0x000fe400000000ff */
[----:B------:R-:W-:Y:S01]  /*ccb0*/  LEA.HI.X R7, R14, R19, R13, 0x1, P4 ;  /* 0x000000130e077211 */ /* 0x000fe200020f0c0d */
[----:B------:R-:W-:Y:S01]  /*ccc0*/  IMAD.X R13, R5, 0x1, R228, P2 ;  /* 0x00000001050d7824 */ /* 0x000fe200010e06e4 */
[----:B------:R-:W-:-:S04]  /*ccd0*/  ISETP.GT.AND P4, PT, R0, 0x1, P1 ;  /* 0x000000010000780c */ /* 0x000fc80000f84270 */
[----:B------:R2:W-:Y:S09]  /*cce0*/  @P3 STG.E.U16 desc[UR36][R12.64], R15 ;  /* 0x0000000f0c003986 */ /* 0x0005f2000c101524 */
[----:B------:R-:W-:Y:S05]  /*ccf0*/  @!P4 BRA `(.L_x_414) ;  /* 0x000000000004c947 */ /* 0x000fea0003800000 */
[----:B------:R3:W5:Y:S02]  /*cd00*/  LDG.E.LTC128B.U16 R222, desc[UR36][R6.64+0x2] ;  /* 0x0000022406de7981 */ /* 0x000764000c1e1520 */
.L_x_414:
[----:B------:R-:W-:Y:S05]  /*cd10*/  BSYNC B1 ;  /* 0x0000000000017941 */ /* 0x000fea0003800000 */
.L_x_413:
[----:B--2--5:R-:W-:Y:S01]  /*cd20*/  HADD2.F32 R15, -RZ, R222.H0_H0 ;  /* 0x200000deff0f7230 */ /* 0x024fe20000004100 */
[----:B------:R-:W-:Y:S01]  /*cd30*/  ISETP.GT.AND P3, PT, R0, 0x8, P0 ;  /* 0x000000080000780c */ /* 0x000fe20000764270 */
[----:B------:R-:W-:Y:S03]  /*cd40*/  BSSY B1, `(.L_x_415) ;  /* 0x0000009000017945 */ /* 0x000fe60003800000 */
[----:B------:R-:W-:-:S04]  /*cd50*/  FMUL R14, R15, R16 ;  /* 0x000000100f0e7220 */ /* 0x000fc80000400000 */
[----:B------:R-:W-:Y:S01]  /*cd60*/  FFMA R123, R123, R2, R14 ;  /* 0x000000027b7b7223 */ /* 0x000fe2000000000e */
[----:B------:R-:W-:-:S04]  /*cd70*/  IADD3 R14, P2, R229, R4, RZ ;  /* 0x00000004e50e7210 */ /* 0x000fc80007f5e0ff */
[----:B------:R-:W-:Y:S01]  /*cd80*/  F2FP.F16.F32.PACK_AB R123, RZ, R123 ;  /* 0x0000007bff7b723e */ /* 0x000fe200000000ff */
[----:B------:R-:W-:-:S05]  /*cd90*/  IMAD.X R15, R228, 0x1, R5, P2 ;  /* 0x00000001e40f7824 */ /* 0x000fca00010e0605 */
[----:B------:R2:W-:Y:S01]  /*cda0*/  @P4 STG.E.U16 desc[UR36][R14.64+0x2], R123 ;  /* 0x0000027b0e004986 */ /* 0x0005e2000c101524 */
[----:B------:R-:W-:Y:S05]  /*cdb0*/  @!P3 BRA `(.L_x_416) ;  /* 0x000000000004b947 */ /* 0x000fea0003800000 */
[----:B------:R4:W5:Y:S02]  /*cdc0*/  LDG.E.LTC128B.U16 R222, desc[UR36][R10.64+0x10] ;  /* 0x000010240ade7981 */ /* 0x000964000c1e1520 */
.L_x_416:
[----:B------:R-:W-:Y:S05]  /*cdd0*/  BSYNC B1 ;  /* 0x0000000000017941 */ /* 0x000fea0003800000 */
.L_x_415:
[----:B-----5:R-:W-:Y:S01]  /*cde0*/  HADD2.F32 R121, -RZ, R222.H0_H0 ;  /* 0x200000deff797230 */ /* 0x020fe20000004100 */
[----:B------:R-:W-:Y:S01]  /*cdf0*/  ISETP.GT.AND P2, PT, R0, 0x9, P0 ;  /* 0x000000090000780c */ /* 0x000fe20000744270 */
[----:B------:R-:W-:Y:S01]  /*ce00*/  @P3 IMAD.MOV.U32 R120, RZ, RZ, R4 ;  /* 0x000000ffff783224 */ /* 0x000fe200078e0004 */
[----:B------:R-:W-:Y:S02]  /*ce10*/  BSSY B1, `(.L_x_417) ;  /* 0x0000009000017945 */ /* 0x000fe40003800000 */
[----:B------:R-:W-:-:S04]  /*ce20*/  FMUL R121, R121, R16 ;  /* 0x0000001079797220 */ /* 0x000fc80000400000 */
[----:B------:R-:W-:-:S05]  /*ce30*/  FFMA R121, R124, R2, R121 ;  /* 0x000000027c797223 */ /* 0x000fca0000000079 */
[----:B------:R-:W-:-:S04]  /*ce40*/  F2FP.F16.F32.PACK_AB R121, RZ, R121 ;  /* 0x00000079ff79723e */ /* 0x000fc800000000ff */
[----:B------:R-:W-:Y:S01]  /*ce50*/  PRMT R122, R121, 0x7610, R122 ;  /* 0x00007610797a7816 */ /* 0x000fe2000000007a */
[----:B------:R-:W-:-:S05]  /*ce60*/  @P3 IMAD.MOV.U32 R121, RZ, RZ, R5 ;  /* 0x000000ffff793224 */ /* 0x000fca00078e0005 */
[----:B------:R0:W-:Y:S01]  /*ce70*/  @P3 STG.E.U16 desc[UR36][R120.64+0x10], R122 ;  /* 0x0000107a78003986 */ /* 0x0001e2000c101524 */
[----:B------:R-:W-:Y:S05]  /*ce80*/  @!P2 BRA `(.L_x_418) ;  /* 0x000000000004a947 */ /* 0x000fea0003800000 */
[----:B------:R0:W5:Y:S02]  /*ce90*/  LDG.E.LTC128B.U16 R222, desc[UR36][R10.64+0x12] ;  /* 0x000012240ade7981 */ /* 0x000164000c1e1520 */
.L_x_418:
[----:B------:R-:W-:Y:S05]  /*cea0*/  BSYNC B1 ;  /* 0x0000000000017941 */ /* 0x000fea0003800000 */
.L_x_417:
[----:B0----5:R-:W-:Y:S01]  /*ceb0*/  HADD2.F32 R121, -RZ, R222.H0_H0 ;  /* 0x200000deff797230 */ /* 0x021fe20000004100 */
[----:B------:R-:W-:Y:S01]  /*cec0*/  ISETP.GT.AND P3, PT, R0, 0x8, P1 ;  /* 0x000000080000780c */ /* 0x000fe20000f64270 */
[----:B------:R-:W-:Y:S03]  /*ced0*/  BSSY B1, `(.L_x_419) ;  /* 0x0000007000017945 */ /* 0x000fe60003800000 */
[----:B------:R-:W-:-:S04]  /*cee0*/  FMUL R120, R121, R16 ;  /* 0x0000001079787220 */ /* 0x000fc80000400000 */
[----:B------:R-:W-:-:S05]  /*cef0*/  FFMA R120, R125, R2, R120 ;  /* 0x000000027d787223 */ /* 0x000fca0000000078 */
[----:B------:R-:W-:-:S05]  /*cf00*/  F2FP.F16.F32.PACK_AB R120, RZ, R120 ;  /* 0x00000078ff78723e */ /* 0x000fca00000000ff */
[----:B------:R0:W-:Y:S01]  /*cf10*/  @P2 STG.E.U16 desc[UR36][R4.64+0x12], R120 ;  /* 0x0000127804002986 */ /* 0x0001e2000c101524 */
[----:B------:R-:W-:Y:S05]  /*cf20*/  @!P3 BRA `(.L_x_420) ;  /* 0x000000000004b947 */ /* 0x000fea0003800000 */
[----:B------:R0:W5:Y:S02]  /*cf30*/  LDG.E.LTC128B.U16 R222, desc[UR36][R6.64+0x10] ;  /* 0x0000102406de7981 */ /* 0x000164000c1e1520 */
.L_x_420:
[----:B------:R-:W-:Y:S05]  /*cf40*/  BSYNC B1 ;  /* 0x0000000000017941 */ /* 0x000fea0003800000 */
.L_x_419:
[----:B-----5:R-:W-:Y:S01]  /*cf50*/  HADD2.F32 R121, -RZ, R222.H0_H0 ;  /* 0x200000deff797230 */ /* 0x020fe20000004100 */
        /* <DEDUP_REMOVED lines=8> */
.L_x_422:
[----:B------:R-:W-:Y:S05]  /*cfe0*/  BSYNC B1 ;  /* 0x0000000000017941 */ /* 0x000fea0003800000 */
.L_x_421:
        /* <DEDUP_REMOVED lines=9> */
.L_x_424:
[----:B------:R-:W-:Y:S05]  /*d080*/  BSYNC B1 ;  /* 0x0000000000017941 */ /* 0x000fea0003800000 */
.L_x_423:
[----:B-----5:R-:W-:Y:S01]  /*d090*/  HADD2.F32 R121, -RZ, R222.H0_H0 ;  /* 0x200000deff797230 */ /* 0x020fe20000004100 */
[----:B------:R-:W-:Y:S01]  /*d0a0*/  ISETP.GT.AND P2, PT, R0, 0x11, P0 ;  /* 0x000000110000780c */ /* 0x000fe20000744270 */
[----:B0-----:R-:W-:Y:S01]  /*d0b0*/  @P3 IMAD.MOV.U32 R120, RZ, RZ, R4 ;  /* 0x000000ffff783224 */ /* 0x001fe200078e0004 */
        /* <DEDUP_REMOVED lines=9> */
.L_x_426:
[----:B------:R-:W-:Y:S05]  /*d150*/  BSYNC B1 ;  /* 0x0000000000017941 */ /* 0x000fea0003800000 */
.L_x_425:
        /* <DEDUP_REMOVED lines=9> */
.L_x_428:
[----:B------:R-:W-:Y:S05]  /*d1f0*/  BSYNC B1 ;  /* 0x0000000000017941 */ /* 0x000fea0003800000 */
.L_x_427:
        /* <DEDUP_REMOVED lines=9> */
.L_x_430:
[----:B------:R-:W-:Y:S05]  /*d290*/  BSYNC B1 ;  /* 0x0000000000017941 */ /* 0x000fea0003800000 */
.L_x_429:
        /* <DEDUP_REMOVED lines=9> */
.L_x_432:
[----:B------:R-:W-:Y:S05]  /*d330*/  BSYNC B1 ;  /* 0x0000000000017941 */ /* 0x000fea0003800000 */
.L_x_431:
        /* <DEDUP_REMOVED lines=12> */
.L_x_434:
[----:B------:R-:W-:Y:S05]  /*d400*/  BSYNC B1 ;  /* 0x0000000000017941 */ /* 0x000fea0003800000 */
.L_x_433:
        /* <DEDUP_REMOVED lines=9> */
.L_x_436:
[----:B------:R-:W-:Y:S05]  /*d4a0*/  BSYNC B1 ;  /* 0x0000000000017941 */ /* 0x000fea0003800000 */
.L_x_435:
        /* <DEDUP_REMOVED lines=9> */
.L_x_438:
[----:B------:R-:W-:Y:S05]  /*d540*/  BSYNC B1 ;  /* 0x0000000000017941 */ /* 0x000fea0003800000 */
.L_x_437:
        /* <DEDUP_REMOVED lines=9> */
.L_x_440:
[----:B------:R-:W-:Y:S05]  /*d5e0*/  BSYNC B1 ;  /* 0x0000000000017941 */ /* 0x000fea0003800000 */
.L_x_439:
[----:B-----5:R-:W-:Y:S01]  /*d5f0*/  HADD2.F32 R121, -RZ, R222.H0_H0 ;  /* 0x200000deff797230 */ /* 0x020fe20000004100 */
[----:B------:R-:W-:Y:S01]  /*d600*/  ISETP.GT.AND P2, PT, R0, 0x21, P0 ;  /* 0x000000210000780c */ /* 0x000fe20000744270 */
[----:B0-----:R-:W-:Y:S01]  /*d610*/  @P3 IMAD.MOV.U32 R120, RZ, RZ, R4 ;  /* 0x000000ffff783224 */ /* 0x001fe200078e0004 */
[----:B------:R-:W-:Y:S02]  /*d620*/  BSSY B1, `(.L_x_441) ;  /* 0x0000009000017945 */ /* 0x000fe40003800000 */
[----:B------:R-:W-:-:S04]  /*d630*/  FMUL R121, R121, R16 ;  /* 0x0000001079797220 */ /* 0x000fc80000400000 */
[----:B------:R-:W-:-:S05]  /*d640*/  FFMA R121, R136, R2, R121 ;  /* 0x0000000288797223 */ /* 0x000fca0000000079 */
[----:B------:R-:W-:-:S04]  /*d650*/  F2FP.F16.F32.PACK_AB R121, RZ, R121 ;  /* 0x00000079ff79723e */ /* 0x000fc800000000ff */
[----:B------:R-:W-:Y:S02]  /*d660*/  PRMT R122, R121, 0x7610, R122 ;  /* 0x00007610797a7816 */ /* 0x000fe4000000007a */
[----:B------:R-:W-:-:S05]  /*d670*/  @P3 MOV R121, R5 ;  /* 0x0000000500793202 */ /* 0x000fca0000000f00 */
[----:B------:R0:W-:Y:S01]  /*d680*/  @P3 STG.E.U16 desc[UR36][R120.64+0x40], R122 ;  /* 0x0000407a78003986 */ /* 0x0001e2000c101524 */
[----:B------:R-:W-:Y:S05]  /*d690*/  @!P2 BRA `(.L_x_442) ;  /* 0x000000000004a947 */ /* 0x000fea0003800000 */
[----:B------:R0:W5:Y:S02]  /*d6a0*/  LDG.E.LTC128B.U16 R222, desc[UR36][R10.64+0x42] ;  /* 0x000042240ade7981 */ /* 0x000164000c1e1520 */
.L_x_442:
[----:B------:R-:W-:Y:S05]  /*d6b0*/  BSYNC B1 ;  /* 0x0000000000017941 */ /* 0x000fea0003800000 */
.L_x_441:
        /* <DEDUP_REMOVED lines=9> */
.L_x_444:
[----:B------:R-:W-:Y:S05]  /*d750*/  BSYNC B1 ;  /* 0x0000000000017941 */ /* 0x000fea0003800000 */
.L_x_443:
        /* <DEDUP_REMOVED lines=9> */
.L_x_446:
[----:B------:R-:W-:Y:S05]  /*d7f0*/  BSYNC B1 ;  /* 0x0000000000017941 */ /* 0x000fea0003800000 */
.L_x_445:
        /* <DEDUP_REMOVED lines=9> */
.L_x_448:
[----:B------:R-:W-:Y:S05]  /*d890*/  BSYNC B1 ;  /* 0x0000000000017941 */ /* 0x000fea0003800000 */
.L_x_447:
        /* <DEDUP_REMOVED lines=12> */
.L_x_450:
[----:B------:R-:W-:Y:S05]  /*d960*/  BSYNC B1 ;  /* 0x0000000000017941 */ /* 0x000fea0003800000 */
.L_x_449:
        /* <DEDUP_REMOVED lines=9> */
.L_x_452:
[----:B------:R-:W-:Y:S05]  /*da00*/  BSYNC B1 ;  /* 0x0000000000017941 */ /* 0x000fea0003800000 */
.L_x_451:
        /* <DEDUP_REMOVED lines=9> */
.L_x_454:
[----:B------:R-:W-:Y:S05]  /*daa0*/  BSYNC B1 ;  /* 0x0000000000017941 */ /* 0x000fea0003800000 */
.L_x_453:
        /* <DEDUP_REMOVED lines=9> */
.L_x_456:
[----:B------:R-:W-:Y:S05]  /*db40*/  BSYNC B1 ;  /* 0x0000000000017941 */ /* 0x000fea0003800000 */
.L_x_455:
        /* <DEDUP_REMOVED lines=12> */
.L_x_458:
[----:B------:R-:W-:Y:S05]  /*dc10*/  BSYNC B1 ;  /* 0x0000000000017941 */ /* 0x000fea0003800000 */
.L_x_457:
        /* <DEDUP_REMOVED lines=9> */
.L_x_460:
[----:B------:R-:W-:Y:S05]  /*dcb0*/  BSYNC B1 ;  /* 0x0000000000017941 */ /* 0x000fea0003800000 */
.L_x_459:
        /* <DEDUP_REMOVED lines=9> */
.L_x_462:
[----:B------:R-:W-:Y:S05]  /*dd50*/  BSYNC B1 ;  /* 0x0000000000017941 */ /* 0x000fea0003800000 */
.L_x_461:
        /* <DEDUP_REMOVED lines=9> */
.L_x_464:
[----:B------:R-:W-:Y:S05]  /*ddf0*/  BSYNC B1 ;  /* 0x0000000000017941 */ /* 0x000fea0003800000 */
.L_x_463:
        /* <DEDUP_REMOVED lines=12> */
.L_x_466:
[----:B------:R-:W-:Y:S05]  /*dec0*/  BSYNC B1 ;  /* 0x0000000000017941 */ /* 0x000fea0003800000 */
.L_x_465:
        /* <DEDUP_REMOVED lines=9> */
.L_x_468:
[----:B------:R-:W-:Y:S05]  /*df60*/  BSYNC B1 ;  /* 0x0000000000017941 */ /* 0x000fea0003800000 */
.L_x_467:
        /* <DEDUP_REMOVED lines=9> */
.L_x_470:
[----:B------:R-:W-:Y:S05]  /*e000*/  BSYNC B1 ;  /* 0x0000000000017941 */ /* 0x000fea0003800000 */
.L_x_469:
        /* <DEDUP_REMOVED lines=9> */
.L_x_472:
[----:B------:R-:W-:Y:S05]  /*e0a0*/  BSYNC B1 ;  /* 0x0000000000017941 */ /* 0x000fea0003800000 */
.L_x_471:
        /* <DEDUP_REMOVED lines=12> */
.L_x_474:
[----:B------:R-:W-:Y:S05]  /*e170*/  BSYNC B1 ;  /* 0x0000000000017941 */ /* 0x000fea0003800000 */
.L_x_473:
        /* <DEDUP_REMOVED lines=9> */
.L_x_476:
[----:B------:R-:W-:Y:S05]  /*e210*/  BSYNC B1 ;  /* 0x0000000000017941 */ /* 0x000fea0003800000 */
.L_x_475:
        /* <DEDUP_REMOVED lines=9> */
.L_x_478:
[----:B------:R-:W-:Y:S05]  /*e2b0*/  BSYNC B1 ;  /* 0x0000000000017941 */ /* 0x000fea0003800000 */
.L_x_477:
        /* <DEDUP_REMOVED lines=9> */
.L_x_480:
[----:B------:R-:W-:Y:S05]  /*e350*/  BSYNC B1 ;  /* 0x0000000000017941 */ /* 0x000fea0003800000 */
.L_x_479:
        /* <DEDUP_REMOVED lines=12> */
.L_x_482:
[----:B------:R-:W-:Y:S05]  /*e420*/  BSYNC B1 ;  /* 0x0000000000017941 */ /* 0x000fea0003800000 */
.L_x_481:
        /* <DEDUP_REMOVED lines=9> */
.L_x_484:
[----:B------:R-:W-:Y:S05]  /*e4c0*/  BSYNC B1 ;  /* 0x0000000000017941 */ /* 0x000fea0003800000 */
.L_x_483:
        /* <DEDUP_REMOVED lines=9> */
.L_x_486:
[----:B------:R-:W-:Y:S05]  /*e560*/  BSYNC B1 ;  /* 0x0000000000017941 */ /* 0x000fea0003800000 */
.L_x_485:
        /* <DEDUP_REMOVED lines=9> */
.L_x_488:
[----:B------:R-:W-:Y:S05]  /*e600*/  BSYNC B1 ;  /* 0x0000000000017941 */ /* 0x000fea0003800000 */
.L_x_487:
        /* <DEDUP_REMOVED lines=12> */
.L_x_490:
[----:B------:R-:W-:Y:S05]  /*e6d0*/  BSYNC B1 ;  /* 0x0000000000017941 */ /* 0x000fea0003800000 */
.L_x_489:
        /* <DEDUP_REMOVED lines=9> */
.L_x_492:
[----:B------:R-:W-:Y:S05]  /*e770*/  BSYNC B1 ;  /* 0x0000000000017941 */ /* 0x000fea0003800000 */
.L_x_491:
        /* <DEDUP_REMOVED lines=9> */
.L_x_494:
[----:B------:R-:W-:Y:S05]  /*e810*/  BSYNC B1 ;  /* 0x0000000000017941 */ /* 0x000fea0003800000 */
.L_x_493:
        /* <DEDUP_REMOVED lines=9> */
.L_x_496:
[----:B------:R-:W-:Y:S05]  /*e8b0*/  BSYNC B1 ;  /* 0x0000000000017941 */ /* 0x000fea0003800000 */
.L_x_495:
        /* <DEDUP_REMOVED lines=12> */
.L_x_498:
[----:B------:R-:W-:Y:S05]  /*e980*/  BSYNC B1 ;  /* 0x0000000000017941 */ /* 0x000fea0003800000 */
.L_x_497:
        /* <DEDUP_REMOVED lines=9> */
.L_x_500:
[----:B------:R-:W-:Y:S05]  /*ea20*/  BSYNC B1 ;  /* 0x0000000000017941 */ /* 0x000fea0003800000 */
.L_x_499:
        /* <DEDUP_REMOVED lines=9> */
.L_x_502:
[----:B------:R-:W-:Y:S05]  /*eac0*/  BSYNC B1 ;  /* 0x0000000000017941 */ /* 0x000fea0003800000 */
.L_x_501:
        /* <DEDUP_REMOVED lines=9> */
.L_x_504:
[----:B------:R-:W-:Y:S05]  /*eb60*/  BSYNC B1 ;  /* 0x0000000000017941 */ /* 0x000fea0003800000 */
.L_x_503:
        /* <DEDUP_REMOVED lines=12> */
.L_x_506:
[----:B------:R-:W-:Y:S05]  /*ec30*/  BSYNC B1 ;  /* 0x0000000000017941 */ /* 0x000fea0003800000 */
.L_x_505:
        /* <DEDUP_REMOVED lines=9> */
.L_x_508:
[----:B------:R-:W-:Y:S05]  /*ecd0*/  BSYNC B1 ;  /* 0x0000000000017941 */ /* 0x000fea0003800000 */
.L_x_507:
        /* <DEDUP_REMOVED lines=9> */
.L_x_510:
[----:B------:R-:W-:Y:S05]  /*ed70*/  BSYNC B1 ;  /* 0x0000000000017941 */ /* 0x000fea0003800000 */
.L_x_509:
        /* <DEDUP_REMOVED lines=9> */
.L_x_512:
[----:B------:R-:W-:Y:S05]  /*ee10*/  BSYNC B1 ;  /* 0x0000000000017941 */ /* 0x000fea0003800000 */
.L_x_511:
        /* <DEDUP_REMOVED lines=12> */
.L_x_514:
[----:B------:R-:W-:Y:S05]  /*eee0*/  BSYNC B1 ;  /* 0x0000000000017941 */ /* 0x000fea0003800000 */
.L_x_513:
        /* <DEDUP_REMOVED lines=9> */
.L_x_516:
[----:B------:R-:W-:Y:S05]  /*ef80*/  BSYNC B1 ;  /* 0x0000000000017941 */ /* 0x000fea0003800000 */
.L_x_515:
        /* <DEDUP_REMOVED lines=9> */
.L_x_518:
[----:B------:R-:W-:Y:S05]  /*f020*/  BSYNC B1 ;  /* 0x0000000000017941 */ /* 0x000fea0003800000 */
.L_x_517:
        /* <DEDUP_REMOVED lines=9> */
.L_x_520:
[----:B------:R-:W-:Y:S05]  /*f0c0*/  BSYNC B1 ;  /* 0x0000000000017941 */ /* 0x000fea0003800000 */
.L_x_519:
        /* <DEDUP_REMOVED lines=12> */
.L_x_522:
[----:B------:R-:W-:Y:S05]  /*f190*/  BSYNC B1 ;  /* 0x0000000000017941 */ /* 0x000fea0003800000 */
.L_x_521:
        /* <DEDUP_REMOVED lines=9> */
.L_x_524:
[----:B------:R-:W-:Y:S05]  /*f230*/  BSYNC B1 ;  /* 0x0000000000017941 */ /* 0x000fea0003800000 */
.L_x_523:
        /* <DEDUP_REMOVED lines=9> */
.L_x_526:
[----:B------:R-:W-:Y:S05]  /*f2d0*/  BSYNC B1 ;  /* 0x0000000000017941 */ /* 0x000fea0003800000 */
.L_x_525:
        /* <DEDUP_REMOVED lines=9> */
.L_x_528:
[----:B------:R-:W-:Y:S05]  /*f370*/  BSYNC B1 ;  /* 0x0000000000017941 */ /* 0x000fea0003800000 */
.L_x_527:
        /* <DEDUP_REMOVED lines=12> */
.L_x_530:
[----:B------:R-:W-:Y:S05]  /*f440*/  BSYNC B1 ;  /* 0x0000000000017941 */ /* 0x000fea0003800000 */
.L_x_529:
        /* <DEDUP_REMOVED lines=9> */
.L_x_532:
[----:B------:R-:W-:Y:S05]  /*f4e0*/  BSYNC B1 ;  /* 0x0000000000017941 */ /* 0x000fea0003800000 */
.L_x_531:
        /* <DEDUP_REMOVED lines=9> */
.L_x_534:
[----:B------:R-:W-:Y:S05]  /*f580*/  BSYNC B1 ;  /* 0x0000000000017941 */ /* 0x000fea0003800000 */
.L_x_533:
        /* <DEDUP_REMOVED lines=9> */
.L_x_536:
[----:B------:R-:W-:Y:S05]  /*f620*/  BSYNC B1 ;  /* 0x0000000000017941 */ /* 0x000fea0003800000 */
.L_x_535:
        /* <DEDUP_REMOVED lines=12> */
.L_x_538:
[----:B------:R-:W-:Y:S05]  /*f6f0*/  BSYNC B1 ;  /* 0x0000000000017941 */ /* 0x000fea0003800000 */
.L_x_537:
        /* <DEDUP_REMOVED lines=9> */
.L_x_540:
[----:B------:R-:W-:Y:S05]  /*f790*/  BSYNC B1 ;  /* 0x0000000000017941 */ /* 0x000fea0003800000 */
.L_x_539:
        /* <DEDUP_REMOVED lines=9> */
.L_x_542:
[----:B------:R-:W-:Y:S05]  /*f830*/  BSYNC B1 ;  /* 0x0000000000017941 */ /* 0x000fea0003800000 */
.L_x_541:
        /* <DEDUP_REMOVED lines=9> */
.L_x_544:
[----:B------:R-:W-:Y:S05]  /*f8d0*/  BSYNC B1 ;  /* 0x0000000000017941 */ /* 0x000fea0003800000 */
.L_x_543:
        /* <DEDUP_REMOVED lines=12> */
.L_x_546:
[----:B------:R-:W-:Y:S05]  /*f9a0*/  BSYNC B1 ;  /* 0x0000000000017941 */ /* 0x000fea0003800000 */
.L_x_545:
        /* <DEDUP_REMOVED lines=9> */
.L_x_548:
[----:B------:R-:W-:Y:S05]  /*fa40*/  BSYNC B1 ;  /* 0x0000000000017941 */ /* 0x000fea0003800000 */
.L_x_547:
        /* <DEDUP_REMOVED lines=9> */
.L_x_550:
[----:B------:R-:W-:Y:S05]  /*fae0*/  BSYNC B1 ;  /* 0x0000000000017941 */ /* 0x000fea0003800000 */
.L_x_549:
        /* <DEDUP_REMOVED lines=9> */
.L_x_552:
[----:B------:R-:W-:Y:S05]  /*fb80*/  BSYNC B1 ;  /* 0x0000000000017941 */ /* 0x000fea0003800000 */
.L_x_551:
        /* <DEDUP_REMOVED lines=12> */
.L_x_554:
[----:B------:R-:W-:Y:S05]  /*fc50*/  BSYNC B1 ;  /* 0x0000000000017941 */ /* 0x000fea0003800000 */
.L_x_553:
        /* <DEDUP_REMOVED lines=9> */
.L_x_556:
[----:B------:R-:W-:Y:S05]  /*fcf0*/  BSYNC B1 ;  /* 0x0000000000017941 */ /* 0x000fea0003800000 */
.L_x_555:
        /* <DEDUP_REMOVED lines=9> */
.L_x_558:
[----:B------:R-:W-:Y:S05]  /*fd90*/  BSYNC B1 ;  /* 0x0000000000017941 */ /* 0x000fea0003800000 */
.L_x_557:
        /* <DEDUP_REMOVED lines=9> */
.L_x_560:
[----:B------:R-:W-:Y:S05]  /*fe30*/  BSYNC B1 ;  /* 0x0000000000017941 */ /* 0x000fea0003800000 */
.L_x_559:
        /* <DEDUP_REMOVED lines=12> */
.L_x_562:
[----:B------:R-:W-:Y:S05]  /*ff00*/  BSYNC B1 ;  /* 0x0000000000017941 */ /* 0x000fea0003800000 */
.L_x_561:
        /* <DEDUP_REMOVED lines=9> */
.L_x_564:
[----:B------:R-:W-:Y:S05]  /*ffa0*/  BSYNC B1 ;  /* 0x0000000000017941 */ /* 0x000fea0003800000 */
.L_x_563:
        /* <DEDUP_REMOVED lines=9> */
.L_x_566:
[----:B------:R-:W-:Y:S05]  /*10040*/  BSYNC B1 ;  /* 0x0000000000017941 */ /* 0x000fea0003800000 */
.L_x_565:
        /* <DEDUP_REMOVED lines=9> */
.L_x_568:
[----:B------:R-:W-:Y:S05]  /*100e0*/  BSYNC B1 ;  /* 0x0000000000017941 */ /* 0x000fea0003800000 */
.L_x_567:
        /* <DEDUP_REMOVED lines=12> */
.L_x_570:
[----:B------:R-:W-:Y:S05]  /*101b0*/  BSYNC B1 ;  /* 0x0000000000017941 */ /* 0x000fea0003800000 */
.L_x_569:
        /* <DEDUP_REMOVED lines=9> */
.L_x_572:
[----:B------:R-:W-:Y:S05]  /*10250*/  BSYNC B1 ;  /* 0x0000000000017941 */ /* 0x000fea0003800000 */
.L_x_571:
        /* <DEDUP_REMOVED lines=9> */
.L_x_574:
[----:B------:R-:W-:Y:S05]  /*102f0*/  BSYNC B1 ;  /* 0x0000000000017941 */ /* 0x000fea0003800000 */
.L_x_573:
        /* <DEDUP_REMOVED lines=9> */
.L_x_576:
[----:B------:R-:W-:Y:S05]  /*10390*/  BSYNC B1 ;  /* 0x0000000000017941 */ /* 0x000fea0003800000 */
.L_x_575:
        /* <DEDUP_REMOVED lines=12> */
.L_x_578:
[----:B------:R-:W-:Y:S05]  /*10460*/  BSYNC B1 ;  /* 0x0000000000017941 */ /* 0x000fea0003800000 */
.L_x_577:
        /* <DEDUP_REMOVED lines=9> */
.L_x_580:
[----:B------:R-:W-:Y:S05]  /*10500*/  BSYNC B1 ;  /* 0x0000000000017941 */ /* 0x000fea0003800000 */
.L_x_579:
        /* <DEDUP_REMOVED lines=9> */
.L_x_582:
[----:B------:R-:W-:Y:S05]  /*105a0*/  BSYNC B1 ;  /* 0x0000000000017941 */ /* 0x000fea0003800000 */
.L_x_581:
        /* <DEDUP_REMOVED lines=9> */
.L_x_584:
[----:B------:R-:W-:Y:S05]  /*10640*/  BSYNC B1 ;  /* 0x0000000000017941 */ /* 0x000fea0003800000 */
.L_x_583:
        /* <DEDUP_REMOVED lines=12> */
.L_x_586:
[----:B------:R-:W-:Y:S05]  /*10710*/  BSYNC B1 ;  /* 0x0000000000017941 */ /* 0x000fea0003800000 */
.L_x_585:
        /* <DEDUP_REMOVED lines=9> */
.L_x_588:
[----:B------:R-:W-:Y:S05]  /*107b0*/  BSYNC B1 ;  /* 0x0000000000017941 */ /* 0x000fea0003800000 */
.L_x_587:
        /* <DEDUP_REMOVED lines=9> */
.L_x_590:
[----:B------:R-:W-:Y:S05]  /*10850*/  BSYNC B1 ;  /* 0x0000000000017941 */ /* 0x000fea0003800000 */
.L_x_589:
        /* <DEDUP_REMOVED lines=9> */
.L_x_592:
[----:B------:R-:W-:Y:S05]  /*108f0*/  BSYNC B1 ;  /* 0x0000000000017941 */ /* 0x000fea0003800000 */
.L_x_591:
        /* <DEDUP_REMOVED lines=12> */
.L_x_594:
[----:B------:R-:W-:Y:S05]  /*109c0*/  BSYNC B1 ;  /* 0x0000000000017941 */ /* 0x000fea0003800000 */
.L_x_593:
[----:B01--45:R-:W-:Y:S01]  /*109d0*/  HADD2.F32 R11, -RZ, R222.H0_H0 ;  /* 0x200000deff0b7230 */ /* 0x033fe20000004100 */
        /* <DEDUP_REMOVED lines=8> */
.L_x_596:
[----:B------:R-:W-:Y:S05]  /*10a60*/  BSYNC B1 ;  /* 0x0000000000017941 */ /* 0x000fea0003800000 */
.L_x_595:
[----:B0----5:R-:W-:Y:S01]  /*10a70*/  HADD2.F32 R5, -RZ, R222.H0_H0 ;  /* 0x200000deff057230 */ /* 0x021fe20000004100 */
[----:B------:R-:W-:Y:S01]  /*10a80*/  ISETP.GT.AND P1, PT, R0, 0xb9, P1 ;  /* 0x000000b90000780c */ /* 0x000fe20000f24270 */
[----:B------:R-:W-:Y:S01]  /*10a90*/  BSSY B1, `(.L_x_597) ;  /* 0x0000009000017945 */ /* 0x000fe20003800000 */
[----:B------:R-:W-:Y:S02]  /*10aa0*/  IADD3 R17, P0, R17, 0x180, RZ ;  /* 0x0000018011117810 */ /* 0x000fe40007f1e0ff */
[----:B------:R-:W-:-:S03]  /*10ab0*/  FMUL R5, R5, R16 ;  /* 0x0000001005057220 */ /* 0x000fc60000400000 */
[----:B------:R-:W-:Y:S02]  /*10ac0*/  IMAD.X R11, RZ, RZ, UR7, P0 ;  /* 0x00000007ff0b7e24 */ /* 0x000fe400080e06ff */
[----:B------:R-:W-:-:S05]  /*10ad0*/  FFMA R5, R214, R2, R5 ;  /* 0x00000002d6057223 */ /* 0x000fca0000000005 */
[----:B------:R-:W-:-:S05]  /*10ae0*/  F2FP.F16.F32.PACK_AB R5, RZ, R5 ;  /* 0x00000005ff05723e */ /* 0x000fca00000000ff */
[----:B------:R0:W-:Y:S01]  /*10af0*/  @P2 STG.E.U16 desc[UR36][R12.64+0x170], R5 ;  /* 0x000170050c002986 */ /* 0x0001e2000c101524 */
[----:B------:R-:W-:Y:S05]  /*10b00*/  @!P1 BRA `(.L_x_598) ;  /* 0x0000000000049947 */ /* 0x000fea0003800000 */
[----:B------:R4:W5:Y:S02]  /*10b10*/  LDG.E.LTC128B.U16 R222, desc[UR36][R6.64+0x172] ;  /* 0x0001722406de7981 */ /* 0x000964000c1e1520 */
.L_x_598:
[----:B------:R-:W-:Y:S05]  /*10b20*/  BSYNC B1 ;  /* 0x0000000000017941 */ /* 0x000fea0003800000 */
.L_x_597:
[----:B0----5:R-:W-:Y:S01]  /*10b30*/  HADD2.F32 R5, -RZ, R222.H0_H0 ;  /* 0x200000deff057230 */ /* 0x021fe20000004100 */
[----:B------:R-:W-:Y:S01]  /*10b40*/  ISETP.GT.AND P0, PT, R3, 0x180, PT ;  /* 0x000001800300780c */ /* 0x000fe20003f04270 */
[----:B------:R-:W-:-:S03]  /*10b50*/  IMAD R4, R11, R20, RZ ;  /* 0x000000140b047224 */ /* 0x000fc600078e02ff */
[----:B-1-34-:R-:W-:Y:S01]  /*10b60*/  FMUL R6, R5, R16 ;  /* 0x0000001005067220 */ /* 0x01afe20000400000 */
[C---:B------:R-:W-:Y:S01]  /*10b70*/  IMAD R21, R17.reuse, R21, R4 ;  /* 0x0000001511157224 */ /* 0x040fe200078e0204 */
[----:B------:R-:W-:Y:S01]  /*10b80*/  ISETP.GT.AND P4, PT, R0, RZ, P0 ;  /* 0x000000ff0000720c */ /* 0x000fe20000784270 */
[----:B------:R-:W-:-:S04]  /*10b90*/  IMAD.WIDE.U32 R4, R17, R20, R216 ;  /* 0x0000001411047225 */ /* 0x000fc800078e00d8 */
[----:B------:R-:W-:Y:S01]  /*10ba0*/  FFMA R215, R215, R2, R6 ;  /* 0x00000002d7d77223 */ /* 0x000fe20000000006 */
[----:B------:R-:W-:Y:S01]  /*10bb0*/  IMAD.IADD R5, R5, 0x1, R21 ;  /* 0x0000000105057824 */ /* 0x000fe200078e0215 */
[----:B------:R-:W-:-:S03]  /*10bc0*/  LEA R6, P2, R4, R18, 0x1 ;  /* 0x0000001204067211 */ /* 0x000fc600078408ff */
[----:B------:R-:W-:Y:S02]  /*10bd0*/  F2FP.F16.F32.PACK_AB R215, RZ, R215 ;  /* 0x000000d7ffd7723e */ /* 0x000fe400000000ff */
[----:B------:R-:W-:-:S03]  /*10be0*/  LEA.HI.X R7, R4, R19, R5, 0x1, P2 ;  /* 0x0000001304077211 */ /* 0x000fc600010f0c05 */
[----:B------:R0:W-:Y:S04]  /*10bf0*/  @P1 STG.E.U16 desc[UR36][R14.64+0x172], R215 ;  /* 0x000172d70e001986 */ /* 0x0001e8000c101524 */
[----:B------:R1:W3:Y:S01]  /*10c00*/  @P4 LDG.E.LTC128B.U16 R222, desc[UR36][R6.64] ;  /* 0x0000002406de4981 */ /* 0x0002e2000c1e1520 */
[----:B------:R-:W-:Y:S01]  /*10c10*/  IMAD.WIDE.U32 R4, R17, R20, R22 ;  /* 0x0000001411047225 */ /* 0x000fe200078e0016 */
[----:B------:R-:W-:Y:S01]  /*10c20*/  UIMAD UR4, UR9, 0x300, URZ ;  /* 0x00000300090478a4 */ /* 0x000fe2000f8e023f */
[----:B------:R-:W-:Y:S01]  /*10c30*/  ISETP.GT.AND P3, PT, R0, 0x1, P0 ;  /* 0x000000010000780c */ /* 0x000fe20000764270 */
[----:B------:R-:W-:Y:S01]  /*10c40*/  BSSY B1, `(.L_x_599) ;  /* 0x0000013000017945 */ /* 0x000fe20003800000 */
[----:B------:R-:W-:Y:S02]  /*10c50*/  IMAD.IADD R5, R21, 0x1, R5 ;  /* 0x0000000115057824 */ /* 0x000fe400078e0205 */
[----:B------:R-:W-:-:S02]  /*10c60*/  IMAD.U32 R121, RZ, RZ, UR8 ;  /* 0x00000008ff797e24 */ /* 0x000fc4000f8e00ff */
[----:B------:R-:W-:Y:S01]  /*10c70*/  IMAD.WIDE.U32 R10, R218, UR43, R4 ;  /* 0x0000002bda0a7c25 */ /* 0x000fe2000f8e0004 */
[----:B------:R-:W-:-:S03]  /*10c80*/  MOV R5, R9 ;  /* 0x0000000900057202 */ /* 0x000fc60000000f00 */
[----:B------:R-:W-:Y:S01]  /*10c90*/  IMAD.MOV.U32 R4, RZ, RZ, R8 ;  /* 0x000000ffff047224 */ /* 0x000fe200078e0008 */
[----:B-1----:R-:W-:Y:S01]  /*10ca0*/  LEA R6, P1, R10, R18, 0x1 ;  /* 0x000000120a067211 */ /* 0x002fe200078208ff */
[----:B------:R-:W-:Y:S02]  /*10cb0*/  IMAD.IADD R7, R219, 0x1, R11 ;  /* 0x00000001db077824 */ /* 0x000fe400078e020b */
[----:B------:R-:W-:-:S03]  /*10cc0*/  IMAD.WIDE.U32 R4, R121, 0x300, R4 ;  /* 0x0000030079047825 */ /* 0x000fc600078e0004 */
[----:B------:R-:W-:Y:S01]  /*10cd0*/  LEA.HI.X R7, R10, R19, R7, 0x1, P1 ;  /* 0x000000130a077211 */ /* 0x000fe200008f0c07 */
[----:B------:R-:W-:Y:S02]  /*10ce0*/  VIADD R9, R5, UR4 ;  /* 0x0000000405097c36 */ /* 0x000fe40008000000 */
[----:B------:R-:W-:Y:S02]  /*10cf0*/  @P4 IMAD.MOV.U32 R8, RZ, RZ, R4 ;  /* 0x000000ffff084224 */ /* 0x000fe400078e0004 */
[----:B---3--:R-:W-:-:S05]  /*10d00*/  HADD2.F32 R13, -RZ, R222.H0_H0 ;  /* 0x200000deff0d7230 */ /* 0x008fca0000004100 */
[----:B------:R-:W-:-:S04]  /*10d10*/  FMUL R13, R13, R16 ;  /* 0x000000100d0d7220 */ /* 0x000fc80000400000 */
[----:B------:R-:W-:-:S05]  /*10d20*/  FFMA R13, R24, R2, R13 ;  /* 0x00000002180d7223 */ /* 0x000fca000000000d */
[----:B------:R-:W-:-:S05]  /*10d30*/  F2FP.F16.F32.PACK_AB R13, RZ, R13 ;  /* 0x0000000dff0d723e */ /* 0x000fca00000000ff */
[----:B------:R0:W-:Y:S01]  /*10d40*/  @P4 STG.E.U16 desc[UR36][R8.64], R13 ;  /* 0x0000000d08004986 */ /* 0x0001e2000c101524 */
[----:B------:R-:W-:Y:S05]  /*10d50*/  @!P3 BRA `(.L_x_600) ;  /* 0x000000000004b947 */ /* 0x000fea0003800000 */
[----:B------:R1:W5:Y:S02]  /*10d60*/  LDG.E.LTC128B.U16 R222, desc[UR36][R6.64+0x2] ;  /* 0x0000022406de7981 */ /* 0x000364000c1e1520 */
.L_x_600:
[----:B------:R-:W-:Y:S05]  /*10d70*/  BSYNC B1 ;  /* 0x0000000000017941 */ /* 0x000fea0003800000 */
.L_x_599:
[----:B-----5:R-:W-:Y:S01]  /*10d80*/  HADD2.F32 R11, -RZ, R222.H0_H0 ;  /* 0x200000deff0b7230 */ /* 0x020fe20000004100 */
[----:B------:R-:W-:Y:S01]  /*10d90*/  ISETP.GT.AND P1, PT, R3, 0x188, PT ;  /* 0x000001880300780c */ /* 0x000fe20003f24270 */
[----:B0-2---:R-:W-:Y:S01]  /*10da0*/  @P3 IMAD.MOV.U32 R14, RZ, RZ, R4 ;  /* 0x000000ffff0e3224 */ /* 0x005fe200078e0004 */
[----:B------:R-:W-:Y:S01]  /*10db0*/  BSSY B1, `(.L_x_601) ;  /* 0x0000011000017945 */ /* 0x000fe20003800000 */
[----:B------:R-:W-:Y:S02]  /*10dc0*/  @P3 IMAD.MOV.U32 R15, RZ, RZ, R9 ;  /* 0x000000ffff0f3224 */ /* 0x000fe400078e0009 */
[----:B------:R-:W-:Y:S01]  /*10dd0*/  FMUL R10, R11, R16 ;  /* 0x000000100b0a7220 */ /* 0x000fe20000400000 */
[----:B------:R-:W-:Y:S01]  /*10de0*/  IMAD.WIDE.U32 R12, R17, R20, R226 ;  /* 0x00000014110c7225 */ /* 0x000fe200078e00e2 */
[----:B------:R-:W-:-:S03]  /*10df0*/  ISETP.GT.AND P2, PT, R0, RZ, P1 ;  /* 0x000000ff0000720c */ /* 0x000fc60000f44270 */
[----:B------:R-:W-:Y:S01]  /*10e00*/  FFMA R10, R25, R2, R10 ;  /* 0x00000002190a7223 */ /* 0x000fe2000000000a */
[----:B------:R-:W-:Y:S01]  /*10e10*/  IMAD.IADD R21, R21, 0x1, R13 ;  /* 0x0000000115157824 */ /* 0x000fe200078e020d */
[-C--:B------:R-:W-:Y:S02]  /*10e20*/  IADD3 R220, P4, R220, R12.reuse, RZ ;  /* 0x0000000cdcdc7210 */ /* 0x080fe40007f9e0ff */
[----:B------:R-:W-:Y:S02]  /*10e30*/  IADD3 R12, P5, R22, R12, RZ ;  /* 0x0000000c160c7210 */ /* 0x000fe40007fbe0ff */
[----:B------:R-:W-:Y:S01]  /*10e40*/  F2FP.F16.F32.PACK_AB R3, RZ, R10 ;  /* 0x0000000aff03723e */ /* 0x000fe200000000ff */
[----:B------:R-:W-:Y:S01]  /*10e50*/  IMAD.X R216, R21, 0x1, R217, P4 ;  /* 0x0000000115d87824 */ /* 0x000fe200020e06d9 */
[C---:B------:R-:W-:Y:S01]  /*10e60*/  LEA R10, P4, R220.reuse, R18, 0x1 ;  /* 0x00000012dc0a7211 */ /* 0x040fe200078808ff */
[----:B------:R-:W-:Y:S02]  /*10e70*/  IMAD.X R13, R23, 0x1, R21, P5 ;  /* 0x00000001170d7824 */ /* 0x000fe400028e0615 */
[----:B------:R0:W-:Y:S01]  /*10e80*/  @P3 STG.E.U16 desc[UR36][R14.64+0x2], R3 ;  /* 0x000002030e003986 */ /* 0x0001e2000c101524 */
[----:B------:R-:W-:Y:S01]  /*10e90*/  LEA.HI.X R11, R220, R19, R216, 0x1, P4 ;  /* 0x00000013dc0b7211 */ /* 0x000fe200020f0cd8 */
[----:B------:R-:W-:Y:S08]  /*10ea0*/  @!P2 BRA `(.L_x_602) ;  /* 0x000000000004a947 */ /* 0x000ff00003800000 */
[----:B------:R2:W5:Y:S02]  /*10eb0*/  LDG.E.LTC128B.U16 R222, desc[UR36][R10.64] ;  /* 0x000000240ade7981 */ /* 0x000564000c1e1520 */
.L_x_602:
[----:B------:R-:W-:Y:S05]  /*10ec0*/  BSYNC B1 ;  /* 0x0000000000017941 */ /* 0x000fea0003800000 */
.L_x_601:
[----:B0----5:R-:W-:Y:S01]  /*10ed0*/  HADD2.F32 R3, -RZ, R222.H0_H0 ;  /* 0x200000deff037230 */ /* 0x021fe20000004100 */
[----:B--2---:R-:W-:Y:S01]  /*10ee0*/  IADD3 R10, P3, R229, R4, RZ ;  /* 0x00000004e50a7210 */ /* 0x004fe20007f7e0ff */
[----:B------:R-:W-:Y:S01]  /*10ef0*/  IMAD.WIDE.U32 R12, R218, UR43, R12 ;  /* 0x0000002bda0c7c25 */ /* 0x000fe2000f8e000c */
[----:B------:R-:W-:Y:S03]  /*10f00*/  BSSY B1, `(.L_x_603) ;  /* 0x000000c000017945 */ /* 0x000fe60003800000 */
[----:B------:R-:W-:Y:S01]  /*10f10*/  FMUL R3, R3, R16 ;  /* 0x0000001003037220 */ /* 0x000fe20000400000 */
[----:B------:R-:W-:Y:S01]  /*10f20*/  IMAD.X R11, R9, 0x1, R228, P3 ;  /* 0x00000001090b7824 */ /* 0x000fe200018e06e4 */
[----:B------:R-:W-:Y:S01]  /*10f30*/  LEA R18, P4, R12, R18, 0x1 ;  /* 0x000000120c127211 */ /* 0x000fe200078808ff */
[----:B------:R-:W-:Y:S02]  /*10f40*/  IMAD.IADD R219, R219, 0x1, R13 ;  /* 0x00000001dbdb7824 */ /* 0x000fe400078e020d */
[----:B------:R-:W-:-:S03]  /*10f50*/  FFMA R3, R26, R2, R3 ;  /* 0x000000021a037223 */ /* 0x000fc60000000003 */
[----:B------:R-:W-:Y:S02]  /*10f60*/  LEA.HI.X R19, R12, R19, R219, 0x1, P4 ;  /* 0x000000130c137211 */ /* 0x000fe400020f0cdb */
[----:B------:R-:W-:Y:S02]  /*10f70*/  F2FP.F16.F32.PACK_AB R3, RZ, R3 ;  /* 0x00000003ff03723e */ /* 0x000fe400000000ff */
[----:B------:R-:W-:-:S03]  /*10f80*/  ISETP.GT.AND P4, PT, R0, 0x1, P1 ;  /* 0x000000010000780c */ /* 0x000fc60000f84270 */
[----:B------:R0:W-:Y:S10]  /*10f90*/  @P2 STG.E.U16 desc[UR36][R10.64], R3 ;  /* 0x000000030a002986 */ /* 0x0001f4000c101524 */
[----:B------:R-:W-:Y:S05]  /*10fa0*/  @!P4 BRA `(.L_x_604) ;  /* 0x000000000004c947 */ /* 0x000fea0003800000 */
[----:B------:R2:W5:Y:S02]  /*10fb0*/  LDG.E.LTC128B.U16 R222, desc[UR36][R18.64+0x2] ;  /* 0x0000022412de7981 */ /* 0x000564000c1e1520 */
.L_x_604:
[----:B------:R-:W-:Y:S05]  /*10fc0*/  BSYNC B1 ;  /* 0x0000000000017941 */ /* 0x000fea0003800000 */
.L_x_603:
        /* <DEDUP_REMOVED lines=9> */
.L_x_606:
[----:B------:R-:W-:Y:S05]  /*11060*/  BSYNC B1 ;  /* 0x0000000000017941 */ /* 0x000fea0003800000 */
.L_x_605:
[----:B-----5:R-:W-:Y:S01]  /*11070*/  HADD2.F32 R3, -RZ, R222.H0_H0 ;  /* 0x200000deff037230 */ /* 0x020fe20000004100 */
[----:B------:R-:W-:Y:S01]  /*11080*/  ISETP.GT.AND P3, PT, R0, 0x9, P0 ;  /* 0x000000090000780c */ /* 0x000fe20000764270 */
[----:B0-----:R-:W-:Y:S01]  /*11090*/  @P2 IMAD.MOV.U32 R12, RZ, RZ, R4 ;  /* 0x000000ffff0c2224 */ /* 0x001fe200078e0004 */
[----:B------:R-:W-:Y:S01]  /*110a0*/  BSSY B1, `(.L_x_607) ;  /* 0x0000008000017945 */ /* 0x000fe20003800000 */
[----:B------:R-:W-:Y:S02]  /*110b0*/  @P2 IMAD.MOV.U32 R13, RZ, RZ, R9 ;  /* 0x000000ffff0d2224 */ /* 0x000fe400078e0009 */
[----:B------:R-:W-:-:S04]  /*110c0*/  FMUL R3, R3, R16 ;  /* 0x0000001003037220 */ /* 0x000fc80000400000 */
[----:B------:R-:W-:-:S05]  /*110d0*/  FFMA R3, R28, R2, R3 ;  /* 0x000000021c037223 */ /* 0x000fca0000000003 */
[----:B------:R-:W-:-:S05]  /*110e0*/  F2FP.F16.F32.PACK_AB R3, RZ, R3 ;  /* 0x00000003ff03723e */ /* 0x000fca00000000ff */
[----:B------:R0:W-:Y:S01]  /*110f0*/  @P2 STG.E.U16 desc[UR36][R12.64+0x10], R3 ;  /* 0x000010030c002986 */ /* 0x0001e2000c101524 */
[----:B------:R-:W-:Y:S05]  /*11100*/  @!P3 BRA `(.L_x_608) ;  /* 0x000000000004b947 */ /* 0x000fea0003800000 */
[----:B------:R4:W5:Y:S02]  /*11110*/  LDG.E.LTC128B.U16 R222, desc[UR36][R6.64+0x12] ;  /* 0x0000122406de7981 */ /* 0x000964000c1e1520 */
.L_x_608:
[----:B------:R-:W-:Y:S05]  /*11120*/  BSYNC B1 ;  /* 0x0000000000017941 */ /* 0x000fea0003800000 */
.L_x_607:
[----:B0----5:R-:W-:Y:S01]  /*11130*/  HADD2.F32 R3, -RZ, R222.H0_H0 ;  /* 0x200000deff037230 */ /* 0x021fe20000004100 */
        /* <DEDUP_REMOVED lines=11> */
.L_x_610:
[----:B------:R-:W-:Y:S05]  /*111f0*/  BSYNC B1 ;  /* 0x0000000000017941 */ /* 0x000fea0003800000 */
.L_x_609:
        /* <DEDUP_REMOVED lines=9> */
.L_x_612:
[----:B------:R-:W-:Y:S05]  /*11290*/  BSYNC B1 ;  /* 0x0000000000017941 */ /* 0x000fea0003800000 */
.L_x_611:
        /* <DEDUP_REMOVED lines=9> */
.L_x_614:
[----:B------:R-:W-:Y:S05]  /*11330*/  BSYNC B1 ;  /* 0x0000000000017941 */ /* 0x000fea0003800000 */
.L_x_613:
        /* <DEDUP_REMOVED lines=11> */
.L_x_616:
[----:B------:R-:W-:Y:S05]  /*113f0*/  BSYNC B1 ;  /* 0x0000000000017941 */ /* 0x000fea0003800000 */
.L_x_615:
        /* <DEDUP_REMOVED lines=12> */
.L_x_618:
[----:B------:R-:W-:Y:S05]  /*114c0*/  BSYNC B1 ;  /* 0x0000000000017941 */ /* 0x000fea0003800000 */
.L_x_617:
        /* <DEDUP_REMOVED lines=9> */
.L_x_620:
[----:B------:R-:W-:Y:S05]  /*11560*/  BSYNC B1 ;  /* 0x0000000000017941 */ /* 0x000fea0003800000 */
.L_x_619:
        /* <DEDUP_REMOVED lines=9> */
.L_x_622:
[----:B------:R-:W-:Y:S05]  /*11600*/  BSYNC B1 ;  /* 0x0000000000017941 */ /* 0x000fea0003800000 */
.L_x_621:
        /* <DEDUP_REMOVED lines=11> */
.L_x_624:
[----:B------:R-:W-:Y:S05]  /*116c0*/  BSYNC B1 ;  /* 0x0000000000017941 */ /* 0x000fea0003800000 */
.L_x_623:
[----:B0----5:R-:W-:Y:S01]  /*116d0*/  HADD2.F32 R3, -RZ, R222.H0_H0 ;  /* 0x200000deff037230 */ /* 0x021fe20000004100 */
[----:B------:R-:W-:Y:S01]  /*116e0*/  @P3 MOV R13, R9 ;  /* 0x00000009000d3202 */ /* 0x000fe20000000f00 */
[----:B------:R-:W-:Y:S01]  /*116f0*/  BSSY B1, `(.L_x_625) ;  /* 0x000000a000017945 */ /* 0x000fe20003800000 */
[----:B------:R-:W-:Y:S02]  /*11700*/  ISETP.GT.AND P2, PT, R0, 0x18, P1 ;  /* 0x000000180000780c */ /* 0x000fe40000f44270 */
        /* <DEDUP_REMOVED lines=8> */
.L_x_626:
[----:B------:R-:W-:Y:S05]  /*11790*/  BSYNC B1 ;  /* 0x0000000000017941 */ /* 0x000fea0003800000 */
.L_x_625:
        /* <DEDUP_REMOVED lines=9> */
.L_x_628:
[----:B------:R-:W-:Y:S05]  /*11830*/  BSYNC B1 ;  /* 0x0000000000017941 */ /* 0x000fea0003800000 */
.L_x_627:
        /* <DEDUP_REMOVED lines=9> */
.L_x_630:
[----:B------:R-:W-:Y:S05]  /*118d0*/  BSYNC B1 ;  /* 0x0000000000017941 */ /* 0x000fea0003800000 */
.L_x_629:
        /* <DEDUP_REMOVED lines=11> */
.L_x_632:
[----:B------:R-:W-:Y:S05]  /*11990*/  BSYNC B1 ;  /* 0x0000000000017941 */ /* 0x000fea0003800000 */
.L_x_631:
        /* <DEDUP_REMOVED lines=12> */
.L_x_634:
[----:B------:R-:W-:Y:S05]  /*11a60*/  BSYNC B1 ;  /* 0x0000000000017941 */ /* 0x000fea0003800000 */
.L_x_633:
        /* <DEDUP_REMOVED lines=9> */
.L_x_636:
[----:B------:R-:W-:Y:S05]  /*11b00*/  BSYNC B1 ;  /* 0x0000000000017941 */ /* 0x000fea0003800000 */
.L_x_635:
        /* <DEDUP_REMOVED lines=9> */
.L_x_638:
[----:B------:R-:W-:Y:S05]  /*11ba0*/  BSYNC B1 ;  /* 0x0000000000017941 */ /* 0x000fea0003800000 */
.L_x_637:
        /* <DEDUP_REMOVED lines=11> */
.L_x_640:
[----:B------:R-:W-:Y:S05]  /*11c60*/  BSYNC B1 ;  /* 0x0000000000017941 */ /* 0x000fea0003800000 */
.L_x_639:
        /* <DEDUP_REMOVED lines=12> */
.L_x_642:
[----:B------:R-:W-:Y:S05]  /*11d30*/  BSYNC B1 ;  /* 0x0000000000017941 */ /* 0x000fea0003800000 */
.L_x_641:
        /* <DEDUP_REMOVED lines=9> */
.L_x_644:
[----:B------:R-:W-:Y:S05]  /*11dd0*/  BSYNC B1 ;  /* 0x0000000000017941 */ /* 0x000fea0003800000 */
.L_x_643:
        /* <DEDUP_REMOVED lines=9> */
.L_x_646:
[----:B------:R-:W-:Y:S05]  /*11e70*/  BSYNC B1 ;  /* 0x0000000000017941 */ /* 0x000fea0003800000 */
.L_x_645:
        /* <DEDUP_REMOVED lines=11> */
.L_x_648:
[----:B------:R-:W-:Y:S05]  /*11f30*/  BSYNC B1 ;  /* 0x0000000000017941 */ /* 0x000fea0003800000 */
.L_x_647:
        /* <DEDUP_REMOVED lines=12> */
.L_x_650:
[----:B------:R-:W-:Y:S05]  /*12000*/  BSYNC B1 ;  /* 0x0000000000017941 */ /* 0x000fea0003800000 */
.L_x_649:
        /* <DEDUP_REMOVED lines=9> */
.L_x_652:
[----:B------:R-:W-:Y:S05]  /*120a0*/  BSYNC B1 ;  /* 0x0000000000017941 */ /* 0x000fea0003800000 */
.L_x_651:
        /* <DEDUP_REMOVED lines=9> */
.L_x_654:
[----:B------:R-:W-:Y:S05]  /*12140*/  BSYNC B1 ;  /* 0x0000000000017941 */ /* 0x000fea0003800000 */
.L_x_653:
        /* <DEDUP_REMOVED lines=11> */
.L_x_656:
[----:B------:R-:W-:Y:S05]  /*12200*/  BSYNC B1 ;  /* 0x0000000000017941 */ /* 0x000fea0003800000 */
.L_x_655:
        /* <DEDUP_REMOVED lines=12> */
.L_x_658:
[----:B------:R-:W-:Y:S05]  /*122d0*/  BSYNC B1 ;  /* 0x0000000000017941 */ /* 0x000fea0003800000 */
.L_x_657:
        /* <DEDUP_REMOVED lines=9> */
.L_x_660:
[----:B------:R-:W-:Y:S05]  /*12370*/  BSYNC B1 ;  /* 0x0000000000017941 */ /* 0x000fea0003800000 */
.L_x_659:
        /* <DEDUP_REMOVED lines=9> */
.L_x_662:
[----:B------:R-:W-:Y:S05]  /*12410*/  BSYNC B1 ;  /* 0x0000000000017941 */ /* 0x000fea0003800000 */
.L_x_661:
        /* <DEDUP_REMOVED lines=11> */
.L_x_664:
[----:B------:R-:W-:Y:S05]  /*124d0*/  BSYNC B1 ;  /* 0x0000000000017941 */ /* 0x000fea0003800000 */
.L_x_663:
        /* <DEDUP_REMOVED lines=12> */
.L_x_666:
[----:B------:R-:W-:Y:S05]  /*125a0*/  BSYNC B1 ;  /* 0x0000000000017941 */ /* 0x000fea0003800000 */
.L_x_665:
        /* <DEDUP_REMOVED lines=9> */
.L_x_668:
[----:B------:R-:W-:Y:S05]  /*12640*/  BSYNC B1 ;  /* 0x0000000000017941 */ /* 0x000fea0003800000 */
.L_x_667:
        /* <DEDUP_REMOVED lines=9> */
.L_x_670:
[----:B------:R-:W-:Y:S05]  /*126e0*/  BSYNC B1 ;  /* 0x0000000000017941 */ /* 0x000fea0003800000 */
.L_x_669:
[----:B-----5:R-:W-:Y:S01]  /*126f0*/  HADD2.F32 R3, -RZ, R222.H0_H0 ;  /* 0x200000deff037230 */ /* 0x020fe20000004100 */
[----:B------:R-:W-:Y:S01]  /*12700*/  @P2 MOV R13, R9 ;  /* 0x00000009000d2202 */ /* 0x000fe20000000f00 */
[----:B0-----:R-:W-:Y:S01]  /*12710*/  @P2 IMAD.MOV.U32 R12, RZ, RZ, R4 ;  /* 0x000000ffff0c2224 */ /* 0x001fe200078e0004 */
[----:B------:R-:W-:Y:S01]  /*12720*/  ISETP.GT.AND P3, PT, R0, 0x49, P0 ;  /* 0x000000490000780c */ /* 0x000fe20000764270 */
[----:B------:R-:W-:Y:S01]  /*12730*/  BSSY B1, `(.L_x_671) ;  /* 0x0000007000017945 */ /* 0x000fe20003800000 */
[----:B------:R-:W-:-:S04]  /*12740*/  FMUL R3, R3, R16 ;  /* 0x0000001003037220 */ /* 0x000fc80000400000 */
[----:B------:R-:W-:-:S05]  /*12750*/  FFMA R3, R60, R2, R3 ;  /* 0x000000023c037223 */ /* 0x000fca0000000003 */
[----:B------:R-:W-:-:S05]  /*12760*/  F2FP.F16.F32.PACK_AB R3, RZ, R3 ;  /* 0x00000003ff03723e */ /* 0x000fca00000000ff */
[----:B------:R0:W-:Y:S01]  /*12770*/  @P2 STG.E.U16 desc[UR36][R12.64+0x90], R3 ;  /* 0x000090030c002986 */ /* 0x0001e2000c101524 */
[----:B------:R-:W-:Y:S05]  /*12780*/  @!P3 BRA `(.L_x_672) ;  /* 0x000000000004b947 */ /* 0x000fea0003800000 */
[----:B------:R0:W5:Y:S02]  /*12790*/  LDG.E.LTC128B.U16 R222, desc[UR36][R6.64+0x92] ;  /* 0x0000922406de7981 */ /* 0x000164000c1e1520 */
.L_x_672:
[----:B------:R-:W-:Y:S05]  /*127a0*/  BSYNC B1 ;  /* 0x0000000000017941 */ /* 0x000fea0003800000 */
.L_x_671:
        /* <DEDUP_REMOVED lines=12> */
.L_x_674:
[----:B------:R-:W-:Y:S05]  /*12870*/  BSYNC B1 ;  /* 0x0000000000017941 */ /* 0x000fea0003800000 */
.L_x_673:
        /* <DEDUP_REMOVED lines=9> */
.L_x_676:
[----:B------:R-:W-:Y:S05]  /*12910*/  BSYNC B1 ;  /* 0x0000000000017941 */ /* 0x000fea0003800000 */
.L_x_675:
        /* <DEDUP_REMOVED lines=9> */
.L_x_678:
[----:B------:R-:W-:Y:S05]  /*129b0*/  BSYNC B1 ;  /* 0x0000000000017941 */ /* 0x000fea0003800000 */
.L_x_677:
        /* <DEDUP_REMOVED lines=11> */
.L_x_680:
[----:B------:R-:W-:Y:S05]  /*12a70*/  BSYNC B1 ;  /* 0x0000000000017941 */ /* 0x000fea0003800000 */
.L_x_679:
        /* <DEDUP_REMOVED lines=12> */
.L_x_682:
[----:B------:R-:W-:Y:S05]  /*12b40*/  BSYNC B1 ;  /* 0x0000000000017941 */ /* 0x000fea0003800000 */
.L_x_681:
        /* <DEDUP_REMOVED lines=9> */
.L_x_684:
[----:B------:R-:W-:Y:S05]  /*12be0*/  BSYNC B1 ;  /* 0x0000000000017941 */ /* 0x000fea0003800000 */
.L_x_683:
        /* <DEDUP_REMOVED lines=9> */
.L_x_686:
[----:B------:R-:W-:Y:S05]  /*12c80*/  BSYNC B1 ;  /* 0x0000000000017941 */ /* 0x000fea0003800000 */
.L_x_685:
        /* <DEDUP_REMOVED lines=11> */
.L_x_688:
[----:B------:R-:W-:Y:S05]  /*12d40*/  BSYNC B1 ;  /* 0x0000000000017941 */ /* 0x000fea0003800000 */
.L_x_687:
        /* <DEDUP_REMOVED lines=12> */
.L_x_690:
[----:B------:R-:W-:Y:S05]  /*12e10*/  BSYNC B1 ;  /* 0x0000000000017941 */ /* 0x000fea0003800000 */
.L_x_689:
        /* <DEDUP_REMOVED lines=9> */
.L_x_692:
[----:B------:R-:W-:Y:S05]  /*12eb0*/  BSYNC B1 ;  /* 0x0000000000017941 */ /* 0x000fea0003800000 */
.L_x_691:
        /* <DEDUP_REMOVED lines=9> */
.L_x_694:
[----:B------:R-:W-:Y:S05]  /*12f50*/  BSYNC B1 ;  /* 0x0000000000017941 */ /* 0x000fea0003800000 */
.L_x_693:
        /* <DEDUP_REMOVED lines=11> */
.L_x_696:
[----:B------:R-:W-:Y:S05]  /*13010*/  BSYNC B1 ;  /* 0x0000000000017941 */ /* 0x000fea0003800000 */
.L_x_695:
        /* <DEDUP_REMOVED lines=12> */
.L_x_698:
[----:B------:R-:W-:Y:S05]  /*130e0*/  BSYNC B1 ;  /* 0x0000000000017941 */ /* 0x000fea0003800000 */
.L_x_697:
        /* <DEDUP_REMOVED lines=9> */
.L_x_700:
[----:B------:R-:W-:Y:S05]  /*13180*/  BSYNC B1 ;  /* 0x0000000000017941 */ /* 0x000fea0003800000 */
.L_x_699:
        /* <DEDUP_REMOVED lines=9> */
.L_x_702:
[----:B------:R-:W-:Y:S05]  /*13220*/  BSYNC B1 ;  /* 0x0000000000017941 */ /* 0x000fea0003800000 */
.L_x_701:
        /* <DEDUP_REMOVED lines=11> */
.L_x_704:
[----:B------:R-:W-:Y:S05]  /*132e0*/  BSYNC B1 ;  /* 0x0000000000017941 */ /* 0x000fea0003800000 */
.L_x_703:
        /* <DEDUP_REMOVED lines=12> */
.L_x_706:
[----:B------:R-:W-:Y:S05]  /*133b0*/  BSYNC B1 ;  /* 0x0000000000017941 */ /* 0x000fea0003800000 */
.L_x_705:
        /* <DEDUP_REMOVED lines=9> */
.L_x_708:
[----:B------:R-:W-:Y:S05]  /*13450*/  BSYNC B1 ;  /* 0x0000000000017941 */ /* 0x000fea0003800000 */
.L_x_707:
        /* <DEDUP_REMOVED lines=9> */
.L_x_710:
[----:B------:R-:W-:Y:S05]  /*134f0*/  BSYNC B1 ;  /* 0x0000000000017941 */ /* 0x000fea0003800000 */
.L_x_709:
        /* <DEDUP_REMOVED lines=11> */
.L_x_712:
[----:B------:R-:W-:Y:S05]  /*135b0*/  BSYNC B1 ;  /* 0x0000000000017941 */ /* 0x000fea0003800000 */
.L_x_711:
        /* <DEDUP_REMOVED lines=12> */
.L_x_714:
[----:B------:R-:W-:Y:S05]  /*13680*/  BSYNC B1 ;  /* 0x0000000000017941 */ /* 0x000fea0003800000 */
.L_x_713:
        /* <DEDUP_REMOVED lines=9> */
.L_x_716:
[----:B------:R-:W-:Y:S05]  /*13720*/  BSYNC B1 ;  /* 0x0000000000017941 */ /* 0x000fea0003800000 */
.L_x_715:
        /* <DEDUP_REMOVED lines=9> */
.L_x_718:
[----:B------:R-:W-:Y:S05]  /*137c0*/  BSYNC B1 ;  /* 0x0000000000017941 */ /* 0x000fea0003800000 */
.L_x_717:
        /* <DEDUP_REMOVED lines=11> */
.L_x_720:
[----:B------:R-:W-:Y:S05]  /*13880*/  BSYNC B1 ;  /* 0x0000000000017941 */ /* 0x000fea0003800000 */
.L_x_719:
        /* <DEDUP_REMOVED lines=12> */
.L_x_722:
[----:B------:R-:W-:Y:S05]  /*13950*/  BSYNC B1 ;  /* 0x0000000000017941 */ /* 0x000fea0003800000 */
.L_x_721:
        /* <DEDUP_REMOVED lines=9> */
.L_x_724:
[----:B------:R-:W-:Y:S05]  /*139f0*/  BSYNC B1 ;  /* 0x0000000000017941 */ /* 0x000fea0003800000 */
.L_x_723:
        /* <DEDUP_REMOVED lines=9> */
.L_x_726:
[----:B------:R-:W-:Y:S05]  /*13a90*/  BSYNC B1 ;  /* 0x0000000000017941 */ /* 0x000fea0003800000 */
.L_x_725:
        /* <DEDUP_REMOVED lines=11> */
.L_x_728:
[----:B------:R-:W-:Y:S05]  /*13b50*/  BSYNC B1 ;  /* 0x0000000000017941 */ /* 0x000fea0003800000 */
.L_x_727:
        /* <DEDUP_REMOVED lines=12> */
.L_x_730:
[----:B------:R-:W-:Y:S05]  /*13c20*/  BSYNC B1 ;  /* 0x0000000000017941 */ /* 0x000fea0003800000 */
.L_x_729:
        /* <DEDUP_REMOVED lines=9> */
.L_x_732:
[----:B------:R-:W-:Y:S05]  /*13cc0*/  BSYNC B1 ;  /* 0x0000000000017941 */ /* 0x000fea0003800000 */
.L_x_731:
        /* <DEDUP_REMOVED lines=9> */
.L_x_734:
[----:B------:R-:W-:Y:S05]  /*13d60*/  BSYNC B1 ;  /* 0x0000000000017941 */ /* 0x000fea0003800000 */
.L_x_733:
        /* <DEDUP_REMOVED lines=11> */
.L_x_736:
[----:B------:R-:W-:Y:S05]  /*13e20*/  BSYNC B1 ;  /* 0x0000000000017941 */ /* 0x000fea0003800000 */
.L_x_735:
        /* <DEDUP_REMOVED lines=12> */
.L_x_738:
[----:B------:R-:W-:Y:S05]  /*13ef0*/  BSYNC B1 ;  /* 0x0000000000017941 */ /* 0x000fea0003800000 */
.L_x_737:
        /* <DEDUP_REMOVED lines=9> */
.L_x_740:
[----:B------:R-:W-:Y:S05]  /*13f90*/  BSYNC B1 ;  /* 0x0000000000017941 */ /* 0x000fea0003800000 */
.L_x_739:
        /* <DEDUP_REMOVED lines=9> */
.L_x_742:
[----:B------:R-:W-:Y:S05]  /*14030*/  BSYNC B1 ;  /* 0x0000000000017941 */ /* 0x000fea0003800000 */
.L_x_741:
        /* <DEDUP_REMOVED lines=11> */
.L_x_744:
[----:B------:R-:W-:Y:S05]  /*140f0*/  BSYNC B1 ;  /* 0x0000000000017941 */ /* 0x000fea0003800000 */
.L_x_743:
        /* <DEDUP_REMOVED lines=12> */
.L_x_746:
[----:B------:R-:W-:Y:S05]  /*141c0*/  BSYNC B1 ;  /* 0x0000000000017941 */ /* 0x000fea0003800000 */
.L_x_745:
        /* <DEDUP_REMOVED lines=9> */
.L_x_748:
[----:B------:R-:W-:Y:S05]  /*14260*/  BSYNC B1 ;  /* 0x0000000000017941 */ /* 0x000fea0003800000 */
.L_x_747:
        /* <DEDUP_REMOVED lines=9> */
.L_x_750:
[----:B------:R-:W-:Y:S05]  /*14300*/  BSYNC B1 ;  /* 0x0000000000017941 */ /* 0x000fea0003800000 */
.L_x_749:
        /* <DEDUP_REMOVED lines=11> */
.L_x_752:
[----:B------:R-:W-:Y:S05]  /*143c0*/  BSYNC B1 ;  /* 0x0000000000017941 */ /* 0x000fea0003800000 */
.L_x_751:
        /* <DEDUP_REMOVED lines=12> */
.L_x_754:
[----:B------:R-:W-:Y:S05]  /*14490*/  BSYNC B1 ;  /* 0x0000000000017941 */ /* 0x000fea0003800000 */
.L_x_753:
        /* <DEDUP_REMOVED lines=9> */
.L_x_756:
[----:B------:R-:W-:Y:S05]  /*14530*/  BSYNC B1 ;  /* 0x0000000000017941 */ /* 0x000fea0003800000 */
.L_x_755:
        /* <DEDUP_REMOVED lines=9> */
.L_x_758:
[----:B------:R-:W-:Y:S05]  /*145d0*/  BSYNC B1 ;  /* 0x0000000000017941 */ /* 0x000fea0003800000 */
.L_x_757:
        /* <DEDUP_REMOVED lines=11> */
.L_x_760:
[----:B------:R-:W-:Y:S05]  /*14690*/  BSYNC B1 ;  /* 0x0000000000017941 */ /* 0x000fea0003800000 */
.L_x_759:
        /* <DEDUP_REMOVED lines=12> */
.L_x_762:
[----:B------:R-:W-:Y:S05]  /*14760*/  BSYNC B1 ;  /* 0x0000000000017941 */ /* 0x000fea0003800000 */
.L_x_761:
        /* <DEDUP_REMOVED lines=9> */
.L_x_764:
[----:B------:R-:W-:Y:S05]  /*14800*/  BSYNC B1 ;  /* 0x0000000000017941 */ /* 0x000fea0003800000 */
.L_x_763:
        /* <DEDUP_REMOVED lines=9> */
.L_x_766:
[----:B------:R-:W-:Y:S05]  /*148a0*/  BSYNC B1 ;  /* 0x0000000000017941 */ /* 0x000fea0003800000 */
.L_x_765:
        /* <DEDUP_REMOVED lines=11> */
.L_x_768:
[----:B------:R-:W-:Y:S05]  /*14960*/  BSYNC B1 ;  /* 0x0000000000017941 */ /* 0x000fea0003800000 */
.L_x_767:
        /* <DEDUP_REMOVED lines=12> */
.L_x_770:
[----:B------:R-:W-:Y:S05]  /*14a30*/  BSYNC B1 ;  /* 0x0000000000017941 */ /* 0x000fea0003800000 */
.L_x_769:
        /* <DEDUP_REMOVED lines=9> */
.L_x_772:
[----:B------:R-:W-:Y:S05]  /*14ad0*/  BSYNC B1 ;  /* 0x0000000000017941 */ /* 0x000fea0003800000 */
.L_x_771:
        /* <DEDUP_REMOVED lines=9> */
.L_x_774:
[----:B------:R-:W-:Y:S05]  /*14b70*/  BSYNC B1 ;  /* 0x0000000000017941 */ /* 0x000fea0003800000 */
.L_x_773:
        /* <DEDUP_REMOVED lines=11> */
.L_x_776:
[----:B------:R-:W-:Y:S05]  /*14c30*/  BSYNC B1 ;  /* 0x0000000000017941 */ /* 0x000fea0003800000 */
.L_x_775:
        /* <DEDUP_REMOVED lines=12> */
.L_x_778:
[----:B------:R-:W-:Y:S05]  /*14d00*/  BSYNC B1 ;  /* 0x0000000000017941 */ /* 0x000fea0003800000 */
.L_x_777:
        /* <DEDUP_REMOVED lines=9> */
.L_x_780:
[----:B------:R-:W-:Y:S05]  /*14da0*/  BSYNC B1 ;  /* 0x0000000000017941 */ /* 0x000fea0003800000 */
.L_x_779:
        /* <DEDUP_REMOVED lines=9> */
.L_x_782:
[----:B------:R-:W-:Y:S05]  /*14e40*/  BSYNC B1 ;  /* 0x0000000000017941 */ /* 0x000fea0003800000 */
.L_x_781:
        /* <DEDUP_REMOVED lines=11> */
.L_x_784:
[----:B------:R-:W-:Y:S05]  /*14f00*/  BSYNC B1 ;  /* 0x0000000000017941 */ /* 0x000fea0003800000 */
.L_x_783:
[----:B0----5:R-:W-:Y:S01]  /*14f10*/  HADD2.F32 R3, -RZ, R222.H0_H0 ;  /* 0x200000deff037230 */ /* 0x021fe20000004100 */
[----:B------:R-:W-:Y:S01]  /*14f20*/  ISETP.GT.AND P2, PT, R0, 0xb8, P1 ;  /* 0x000000b80000780c */ /* 0x000fe20000f44270 */
[----:B------:R-:W-:Y:S01]  /*14f30*/  @P0 IMAD.MOV.U32 R5, RZ, RZ, R9 ;  /* 0x000000ffff050224 */ /* 0x000fe200078e0009 */
[----:B------:R-:W-:Y:S02]  /*14f40*/  BSSY B1, `(.L_x_785) ;  /* 0x0000007000017945 */ /* 0x000fe40003800000 */
[----:B-1-34-:R-:W-:-:S04]  /*14f50*/  FMUL R6, R3, R16 ;  /* 0x0000001003067220 */ /* 0x01afc80000400000 */
[----:B------:R-:W-:-:S05]  /*14f60*/  FFMA R6, R117, R2, R6 ;  /* 0x0000000275067223 */ /* 0x000fca0000000006 */
[----:B------:R-:W-:-:S05]  /*14f70*/  F2FP.F16.F32.PACK_AB R6, RZ, R6 ;  /* 0x00000006ff06723e */ /* 0x000fca00000000ff */
[----:B------:R0:W-:Y:S01]  /*14f80*/  @P0 STG.E.U16 desc[UR36][R4.64+0x172], R6 ;  /* 0x0001720604000986 */ /* 0x0001e2000c101524 */
[----:B------:R-:W-:Y:S05]  /*14f90*/  @!P2 BRA `(.L_x_786) ;  /* 0x000000000004a947 */ /* 0x000fea0003800000 */
[----:B------:R1:W5:Y:S02]  /*14fa0*/  LDG.E.LTC128B.U16 R222, desc[UR36][R18.64+0x170] ;  /* 0x0001702412de7981 */ /* 0x000364000c1e1520 */
.L_x_786:
[----:B------:R-:W-:Y:S05]  /*14fb0*/  BSYNC B1 ;  /* 0x0000000000017941 */ /* 0x000fea0003800000 */
.L_x_785:
        /* <DEDUP_REMOVED lines=11> */
.L_x_788:
[----:B------:R-:W-:Y:S05]  /*15070*/  BSYNC B1 ;  /* 0x0000000000017941 */ /* 0x000fea0003800000 */
.L_x_787:
[----:B------:R-:W-:Y:S05]  /*15080*/  @!P1 BRA `(.L_x_789) ;  /* 0x0000008000589947 */ /* 0x000fea0003800000 */
[----:B0----5:R-:W-:-:S05]  /*15090*/  HADD2.F32 R3, -RZ, R222.H0_H0 ;  /* 0x200000deff037230 */ /* 0x021fca0000004100 */
[----:B------:R-:W-:-:S04]  /*150a0*/  FMUL R0, R3, R16 ;  /* 0x0000001003007220 */ /* 0x000fc80000400000 */
[----:B------:R-:W-:-:S05]  /*150b0*/  FFMA R0, R119, R2, R0 ;  /* 0x0000000277007223 */ /* 0x000fca0000000000 */
[----:B------:R-:W-:-:S05]  /*150c0*/  F2FP.F16.F32.PACK_AB R0, RZ, R0 ;  /* 0x00000000ff00723e */ /* 0x000fca00000000ff */
[----:B------:R4:W-:Y:S01]  /*150d0*/  STG.E.U16 desc[UR36][R10.64+0x172], R0 ;  /* 0x000172000a007986 */ /* 0x0009e2000c101524 */
[----:B------:R-:W-:Y:S05]  /*150e0*/  BRA `(.L_x_789) ;  /* 0x0000008000407947 */ /* 0x000fea0003800000 */
.L_x_30:
[----:B------:R-:W2:Y:S01]  /*150f0*/  LDL.LU R5, [R1+0x184] ;  /* 0x0001840001057983 */ /* 0x000ea20000300800 */
[----:B------:R-:W-:-:S03]  /*15100*/  ULDC.64 UR4, c[0x0][0x5c0] ;  /* 0x0001700000047ab9 */ /* 0x000fc60000000a00 */
[----:B------:R-:W3:Y:S04]  /*15110*/  LDL.LU R4, [R1+0x180] ;  /* 0x0001800001047983 */ /* 0x000ee80000300800 */
[----:B------:R-:W4:Y:S04]  /*15120*/  LDL.LU R234, [R1+0x1ec] ;  /* 0x0001ec0001ea7983 */ /* 0x000f280000300800 */
        /* <DEDUP_REMOVED lines=30> */
[----:B------:R0:W-:Y:S04]  /*15310*/  STL [R1+0x504], R185 ;  /* 0x000504b901007387 */ /* 0x0001e80000100800 */
[----:B0-----:R-:W4:Y:S04]  /*15320*/  LDL.LU R185, [R1+0x1fc] ;  /* 0x0001fc0001b97983 */ /* 0x001f280000300800 */
        /* <DEDUP_REMOVED lines=123> */
[----:B0-----:R-:W4:Y:S01]  /*15ae0*/  LDL.LU R55, [R1+0x188] ;  /* 0x0001880001377983 */ /* 0x001f220000300800 */
[-C--:B---3--:R-:W-:Y:S01]  /*15af0*/  FMUL R8, R4, R2.reuse ;  /* 0x0000000204087220 */ /* 0x088fe20000400000 */
[----:B--2---:R-:W-:Y:S01]  /*15b00*/  FMUL R7, R5, R2 ;  /* 0x0000000205077220 */ /* 0x004fe20000400000 */
[----:B------:R-:W-:Y:S01]  /*15b10*/  LEA R4, P1, R6, UR4, 0x1 ;  /* 0x0000000406047c11 */ /* 0x000fe2000f8208ff */
[----:B------:R-:W-:Y:S01]  /*15b20*/  USHF.L.U64.HI UR4, UR8, 0x4, UR9 ;  /* 0x0000000408047899 */ /* 0x000fe20008010209 */
[----:B------:R-:W-:Y:S01]  /*15b30*/  ISETP.GT.AND P3, PT, R0, 0x1, P0 ;  /* 0x000000010000780c */ /* 0x000fe20000764270 */
[----:B------:R-:W-:Y:S01]  /*15b40*/  STL [R1+0x408], R56 ;  /* 0x0004083801007387 */ /* 0x000fe20000100800 */
[----:B------:R-:W-:Y:S01]  /*15b50*/  F2FP.F16.F32.PACK_AB R8, RZ, R8 ;  /* 0x00000008ff08723e */ /* 0x000fe200000000ff */
[-C--:B----4-:R-:W-:Y:S01]  /*15b60*/  FMUL R234, R234, R2.reuse ;  /* 0x00000002eaea7220 */ /* 0x090fe20000400000 */
[----:B------:R-:W-:Y:S01]  /*15b70*/  F2FP.F16.F32.PACK_AB R7, RZ, R7 ;  /* 0x00000007ff07723e */ /* 0x000fe200000000ff */
[----:B------:R-:W-:Y:S01]  /*15b80*/  STL [R1+0x404], R57 ;  /* 0x0004043901007387 */ /* 0x000fe20000100800 */
[----:B------:R-:W-:Y:S01]  /*15b90*/  LEA.HI.X R5, R6, UR5, R10, 0x1, P1 ;  /* 0x0000000506057c11 */ /* 0x000fe200088f0c0a */
[----:B------:R-:W-:Y:S01]  /*15ba0*/  USHF.L.U32 UR5, UR8, 0x4, URZ ;  /* 0x0000000408057899 */ /* 0x000fe2000800063f */
[----:B------:R-:W-:Y:S01]  /*15bb0*/  PRMT R6, R8, 0x7610, R6 ;  /* 0x0000761008067816 */ /* 0x000fe20000000006 */
[----:B------:R-:W-:Y:S01]  /*15bc0*/  STL [R1+0x400], R58 ;  /* 0x0004003a01007387 */ /* 0x000fe20000100800 */
[----:B------:R-:W-:Y:S01]  /*15bd0*/  ISETP.GT.AND P1, PT, R3, 0x8, PT ;  /* 0x000000080300780c */ /* 0x000fe20003f24270 */
[-C--:B------:R-:W-:Y:S01]  /*15be0*/  FMUL R233, R233, R2.reuse ;  /* 0x00000002e9e97220 */ /* 0x080fe20000400000 */
[----:B------:R-:W-:Y:S01]  /*15bf0*/  PRMT R9, R7, 0x7610, R9 ;  /* 0x0000761007097816 */ /* 0x000fe20000000009 */
[----:B------:R0:W-:Y:S01]  /*15c00*/  @P2 STG.E.U16 desc[UR36][R4.64], R6 ;  /* 0x0000000604002986 */ /* 0x0001e2000c101524 */
[----:B------:R-:W-:Y:S01]  /*15c10*/  ISETP.GT.AND P2, PT, R0, RZ, P1 ;  /* 0x000000ff0000720c */ /* 0x000fe20000f44270 */
[-C--:B------:R-:W-:Y:S01]  /*15c20*/  FMUL R232, R232, R2.reuse ;  /* 0x00000002e8e87220 */ /* 0x080fe20000400000 */
[C---:B------:R-:W-:Y:S01]  /*15c30*/  ISETP.GT.AND P4, PT, R0.reuse, 0x9, P0 ;  /* 0x000000090000780c */ /* 0x040fe20000784270 */
[----:B------:R1:W-:Y:S01]  /*15c40*/  @P3 STG.E.U16 desc[UR36][R4.64+0x2], R9 ;  /* 0x0000020904003986 */ /* 0x0003e2000c101524 */
[----:B------:R-:W-:Y:S01]  /*15c50*/  ISETP.GT.AND P5, PT, R0, 0x39, P0 ;  /* 0x000000390000780c */ /* 0x000fe200007a4270 */
[-C--:B------:R-:W-:Y:S01]  /*15c60*/  FMUL R217, R217, R2.reuse ;  /* 0x00000002d9d97220 */ /* 0x080fe20000400000 */
[-C--:B------:R-:W-:Y:S01]  /*15c70*/  FMUL R185, R185, R2.reuse ;  /* 0x00000002b9b97220 */ /* 0x080fe20000400000 */
[----:B------:R-:W-:Y:S01]  /*15c80*/  STL [R1+0x3fc], R59 ;  /* 0x0003fc3b01007387 */ /* 0x000fe20000100800 */
[----:B------:R-:W-:Y:S01]  /*15c90*/  FMUL R237, R30, R2 ;  /* 0x000000021eed7220 */ /* 0x000fe20000400000 */
[----:B------:R-:W-:Y:S01]  /*15ca0*/  F2FP.F16.F32.PACK_AB R234, RZ, R234 ;  /* 0x000000eaffea723e */ /* 0x000fe200000000ff */
[-C--:B------:R-:W-:Y:S01]  /*15cb0*/  FMUL R236, R29, R2.reuse ;  /* 0x000000021dec7220 */ /* 0x080fe20000400000 */
[----:B0-----:R-:W-:Y:S01]  /*15cc0*/  IADD3 R6, P3, R4, UR5, RZ ;  /* 0x0000000504067c10 */ /* 0x001fe2000ff7e0ff */
[----:B------:R-:W-:Y:S01]  /*15cd0*/  STL [R1+0x3f8], R60 ;  /* 0x0003f83c01007387 */ /* 0x000fe20000100800 */
[----:B------:R-:W-:Y:S01]  /*15ce0*/  F2FP.F16.F32.PACK_AB R233, RZ, R233 ;  /* 0x000000e9ffe9723e */ /* 0x000fe200000000ff */
[----:B------:R-:W-:Y:S01]  /*15cf0*/  FMUL R235, R235, R2 ;  /* 0x00000002ebeb7220 */ /* 0x000fe20000400000 */
[----:B------:R-:W-:Y:S01]  /*15d00*/  F2FP.F16.F32.PACK_AB R232, RZ, R232 ;  /* 0x000000e8ffe8723e */ /* 0x000fe200000000ff */
[----:B------:R-:W-:Y:S01]  /*15d10*/  STL [R1+0x3f4], R61 ;  /* 0x0003f43d01007387 */ /* 0x000fe20000100800 */
[----:B------:R-:W-:Y:S01]  /*15d20*/  F2FP.F16.F32.PACK_AB R217, RZ, R217 ;  /* 0x000000d9ffd9723e */ /* 0x000fe200000000ff */
[-C--:B------:R-:W-:Y:S01]  /*15d30*/  FMUL R29, R231, R2.reuse ;  /* 0x00000002e71d7220 */ /* 0x080fe20000400000 */
[-C--:B------:R-:W-:Y:S01]  /*15d40*/  FMUL R186, R186, R2.reuse ;  /* 0x00000002baba7220 */ /* 0x080fe20000400000 */
[----:B------:R-:W-:Y:S01]  /*15d50*/  STL [R1+0x3f0], R62 ;  /* 0x0003f03e01007387 */ /* 0x000fe20000100800 */
[-C--:B------:R-:W-:Y:S01]  /*15d60*/  FMUL R30, R230, R2.reuse ;  /* 0x00000002e61e7220 */ /* 0x080fe20000400000 */
        /* <DEDUP_REMOVED lines=44> */
[----:B------:R-:W-:-:S02]  /*16030*/  FMUL R28, R28, R2 ;  /* 0x000000021c1c7220 */ /* 0x000fc40000400000 */
[----:B------:R-:W-:Y:S04]  /*16040*/  STL [R1+0x3c0], R74 ;  /* 0x0003c04a01007387 */ /* 0x000fe80000100800 */
        /* <DEDUP_REMOVED lines=38> */
[----:B------:R-:W-:Y:S01]  /*162b0*/  STL [R1+0x324], R113 ;  /* 0x0003247101007387 */ /* 0x000fe20000100800 */
[-C--:B------:R-:W-:Y:S01]  /*162c0*/  FMUL R10, R51, R2.reuse ;  /* 0x00000002330a7220 */ /* 0x080fe20000400000 */
[----:B------:R-:W-:-:S02]  /*162d0*/  FMUL R8, R54, R2 ;  /* 0x0000000236087220 */ /* 0x000fc40000400000 */
[----:B------:R-:W-:Y:S01]  /*162e0*/  STL [R1+0x320], R114 ;  /* 0x0003207201007387 */ /* 0x000fe20000100800 */
[----:B------:R-:W-:Y:S02]  /*162f0*/  FMUL R7, R55, R2 ;  /* 0x0000000237077220 */ /* 0x000fe40000400000 */
[----:B------:R-:W-:Y:S01]  /*16300*/  F2FP.F16.F32.PACK_AB R8, RZ, R8 ;  /* 0x00000008ff08723e */ /* 0x000fe200000000ff */
[----:B------:R-:W-:Y:S01]  /*16310*/  STL [R1+0x31c], R115 ;  /* 0x00031c7301007387 */ /* 0x000fe20000100800 */
[----:B------:R-:W-:Y:S01]  /*16320*/  F2FP.F16.F32.PACK_AB R237, RZ, R237 ;  /* 0x000000edffed723e */ /* 0x000fe200000000ff */
[----:B------:R-:W-:Y:S01]  /*16330*/  FMUL R51, R12, R2 ;  /* 0x000000020c337220 */ /* 0x000fe20000400000 */
[----:B------:R-:W-:Y:S01]  /*16340*/  F2FP.F16.F32.PACK_AB R7, RZ, R7 ;  /* 0x00000007ff07723e */ /* 0x000fe200000000ff */
[----:B------:R-:W-:Y:S03]  /*16350*/  STL [R1+0x318], R116 ;  /* 0x0003187401007387 */ /* 0x000fe60000100800 */
[----:B-1----:R-:W-:Y:S01]  /*16360*/  PRMT R9, R7, 0x7610, R9 ;  /* 0x0000761007097816 */ /* 0x002fe20000000009 */
[----:B------:R-:W-:Y:S01]  /*16370*/  STL [R1+0x314], R117 ;  /* 0x0003147501007387 */ /* 0x000fe20000100800 */
[----:B------:R-:W-:-:S02]  /*16380*/  IADD3.X R7, R5, UR4, RZ, P3, !PT ;  /* 0x0000000405077c10 */ /* 0x000fc40009ffe4ff */
[C---:B------:R-:W-:Y:S01]  /*16390*/  ISETP.GT.AND P3, PT, R0.reuse, 0x8, P0 ;  /* 0x000000080000780c */ /* 0x040fe20000764270 */
[----:B------:R-:W-:Y:S04]  /*163a0*/  STL [R1+0x310], R118 ;  /* 0x0003107601007387 */ /* 0x000fe80000100800 */
[----:B------:R0:W-:Y:S01]  /*163b0*/  @P2 STG.E.U16 desc[UR36][R6.64], R9 ;  /* 0x0000000906002986 */ /* 0x0001e2000c101524 */
[----:B------:R-:W-:-:S03]  /*163c0*/  ISETP.GT.AND P2, PT, R0, 0x1, P1 ;  /* 0x000000010000780c */ /* 0x000fc60000f44270 */
[----:B------:R-:W-:Y:S04]  /*163d0*/  STL [R1+0x30c], R119 ;  /* 0x00030c7701007387 */ /* 0x000fe80000100800 */
[----:B------:R-:W-:Y:S01]  /*163e0*/  STL [R1+0x308], R16 ;  /* 0x0003081001007387 */ /* 0x000fe20000100800 */
[----:B0-----:R-:W-:-:S05]  /*163f0*/  FMUL R9, R52, R2 ;  /* 0x0000000234097220 */ /* 0x001fca0000400000 */
[----:B------:R0:W-:Y:S01]  /*16400*/  @P2 STG.E.U16 desc[UR36][R6.64+0x2], R8 ;  /* 0x0000020806002986 */ /* 0x0001e2000c101524 */
[C---:B------:R-:W-:Y:S02]  /*16410*/  ISETP.GT.AND P2, PT, R0.reuse, 0x8, P1 ;  /* 0x000000080000780c */ /* 0x040fe40000f44270 */
[----:B------:R-:W-:Y:S01]  /*16420*/  F2FP.F16.F32.PACK_AB R9, RZ, R9 ;  /* 0x00000009ff09723e */ /* 0x000fe200000000ff */
[----:B------:R-:W2:Y:S04]  /*16430*/  LDL.LU R52, [R1] ;  /* 0x0000000001347983 */ /* 0x000ea80000300800 */
[----:B------:R1:W-:Y:S01]  /*16440*/  @P4 STG.E.U16 desc[UR36][R4.64+0x12], R9 ;  /* 0x0000120904004986 */ /* 0x0003e2000c101524 */
[----:B------:R-:W-:Y:S01]  /*16450*/  ISETP.GT.AND P4, PT, R0, 0x11, P0 ;  /* 0x000000110000780c */ /* 0x000fe20000784270 */
[----:B0-----:R-:W-:-:S02]  /*16460*/  FMUL R8, R53, R2 ;  /* 0x0000000235087220 */ /* 0x001fc40000400000 */
[----:B------:R-:W3:Y:S03]  /*16470*/  LDL.LU R53, [R1+0x4] ;  /* 0x0000040001357983 */ /* 0x000ee60000300800 */
[----:B------:R-:W-:Y:S01]  /*16480*/  F2FP.F16.F32.PACK_AB R8, RZ, R8 ;  /* 0x00000008ff08723e */ /* 0x000fe200000000ff */
[----:B------:R-:W4:Y:S01]  /*16490*/  LDL.LU R54, [R1+0x8] ;  /* 0x0000080001367983 */ /* 0x000f220000300800 */
[----:B-1----:R-:W-:Y:S02]  /*164a0*/  FMUL R9, R48, R2 ;  /* 0x0000000230097220 */ /* 0x002fe40000400000 */
[----:B------:R-:W-:Y:S01]  /*164b0*/  PRMT R11, R8, 0x7610, R11 ;  /* 0x00007610080b7816 */ /* 0x000fe2000000000b */
[----:B------:R-:W4:Y:S01]  /*164c0*/  LDL.LU R55, [R1+0xc] ;  /* 0x00000c0001377983 */ /* 0x000f220000300800 */
[----:B------:R-:W-:Y:S01]  /*164d0*/  F2FP.F16.F32.PACK_AB R8, RZ, R10 ;  /* 0x0000000aff08723e */ /* 0x000fe200000000ff */
[-C--:B------:R-:W-:Y:S01]  /*164e0*/  FMUL R10, R47, R2.reuse ;  /* 0x000000022f0a7220 */ /* 0x080fe20000400000 */
[----:B------:R-:W-:Y:S01]  /*164f0*/  F2FP.F16.F32.PACK_AB R9, RZ, R9 ;  /* 0x00000009ff09723e */ /* 0x000fe200000000ff */
[----:B------:R-:W-:Y:S01]  /*16500*/  @P3 STG.E.U16 desc[UR36][R4.64+0x10], R11 ;  /* 0x0000100b04003986 */ /* 0x000fe2000c101524 */
[C---:B------:R-:W-:Y:S01]  /*16510*/  ISETP.GT.AND P3, PT, R0.reuse, 0x10, P0 ;  /* 0x000000100000780c */ /* 0x040fe20000764270 */
[----:B------:R-:W-:Y:S01]  /*16520*/  FMUL R47, R19, R2 ;  /* 0x00000002132f7220 */ /* 0x000fe20000400000 */
[----:B------:R-:W-:Y:S01]  /*16530*/  F2FP.F16.F32.PACK_AB R236, RZ, R236 ;  /* 0x000000ecffec723e */ /* 0x000fe200000000ff */
[----:B------:R0:W-:Y:S01]  /*16540*/  @P2 STG.E.U16 desc[UR36][R6.64+0x10], R8 ;  /* 0x0000100806002986 */ /* 0x0001e2000c101524 */
[----:B------:R-:W-:Y:S01]  /*16550*/  ISETP.GT.AND P2, PT, R0, 0x9, P1 ;  /* 0x000000090000780c */ /* 0x000fe20000f44270 */
[----:B------:R-:W-:-:S02]  /*16560*/  FMUL R48, R17, R2 ;  /* 0x0000000211307220 */ /* 0x000fc40000400000 */
[----:B------:R-:W4:Y:S04]  /*16570*/  LDL.LU R56, [R1+0x10] ;  /* 0x0000100001387983 */ /* 0x000f280000300800 */
[----:B------:R-:W4:Y:S01]  /*16580*/  LDL.LU R57, [R1+0x14] ;  /* 0x0000140001397983 */ /* 0x000f220000300800 */
[----:B0-----:R-:W-:-:S03]  /*16590*/  FMUL R8, R50, R2 ;  /* 0x0000000232087220 */ /* 0x001fc60000400000 */
[----:B------:R-:W4:Y:S01]  /*165a0*/  LDL.LU R58, [R1+0x18] ;  /* 0x00001800013a7983 */ /* 0x000f220000300800 */
[----:B------:R-:W-:Y:S01]  /*165b0*/  F2FP.F16.F32.PACK_AB R235, RZ, R235 ;  /* 0x000000ebffeb723e */ /* 0x000fe200000000ff */
[----:B------:R-:W-:Y:S01]  /*165c0*/  FMUL R50, R14, R2 ;  /* 0x000000020e327220 */ /* 0x000fe20000400000 */
[----:B------:R-:W-:Y:S01]  /*165d0*/  F2FP.F16.F32.PACK_AB R8, RZ, R8 ;  /* 0x00000008ff08723e */ /* 0x000fe200000000ff */
[----:B------:R-:W4:Y:S04]  /*165e0*/  LDL.LU R59, [R1+0x1c] ;  /* 0x00001c00013b7983 */ /* 0x000f280000300800 */
[----:B------:R0:W-:Y:S01]  /*165f0*/  @P2 STG.E.U16 desc[UR36][R6.64+0x12], R8 ;  /* 0x0000120806002986 */ /* 0x0001e2000c101524 */
[----:B------:R-:W-:-:S03]  /*16600*/  ISETP.GT.AND P2, PT, R0, 0x10, P1 ;  /* 0x000000100000780c */ /* 0x000fc60000f44270 */
[----:B------:R1:W-:Y:S01]  /*16610*/  @P4 STG.E.U16 desc[UR36][R4.64+0x22], R9 ;  /* 0x0000220904004986 */ /* 0x0003e2000c101524 */
[----:B------:R-:W-:-:S03]  /*16620*/  ISETP.GT.AND P4, PT, R0, 0x19, P0 ;  /* 0x000000190000780c */ /* 0x000fc60000784270 */
[----:B------:R-:W4:Y:S01]  /*16630*/  LDL.LU R60, [R1+0x20] ;  /* 0x00002000013c7983 */ /* 0x000f220000300800 */
[----:B0-----:R-:W-:-:S03]  /*16640*/  FMUL R8, R49, R2 ;  /* 0x0000000231087220 */ /* 0x001fc60000400000 */
[----:B------:R-:W4:Y:S01]  /*16650*/  LDL.LU R61, [R1+0x24] ;  /* 0x00002400013d7983 */ /* 0x000f220000300800 */
[-C--:B------:R-:W-:Y:S01]  /*16660*/  FMUL R49, R15, R2.reuse ;  /* 0x000000020f317220 */ /* 0x080fe20000400000 */
[----:B-1----:R-:W-:Y:S01]  /*16670*/  FMUL R9, R44, R2 ;  /* 0x000000022c097220 */ /* 0x002fe20000400000 */
[----:B------:R-:W-:Y:S01]  /*16680*/  F2FP.F16.F32.PACK_AB R8, RZ, R8 ;  /* 0x00000008ff08723e */ /* 0x000fe200000000ff */
[----:B------:R-:W4:Y:S01]  /*16690*/  LDL.LU R62, [R1+0x28] ;  /* 0x00002800013e7983 */ /* 0x000f220000300800 */
[-C--:B------:R-:W-:Y:S01]  /*166a0*/  FMUL R44, R23, R2.reuse ;  /* 0x00000002172c7220 */ /* 0x080fe20000400000 */
[----:B------:R-:W-:Y:S01]  /*166b0*/  FMUL R23, R18, R2 ;  /* 0x0000000212177220 */ /* 0x000fe20000400000 */
[----:B------:R-:W-:Y:S01]  /*166c0*/  PRMT R11, R8, 0x7610, R11 ;  /* 0x00007610080b7816 */ /* 0x000fe2000000000b */
[----:B------:R-:W4:Y:S01]  /*166d0*/  LDL.LU R63, [R1+0x2c] ;  /* 0x00002c00013f7983 */ /* 0x000f220000300800 */
[----:B------:R-:W-:Y:S01]  /*166e0*/  F2FP.F16.F32.PACK_AB R8, RZ, R10 ;  /* 0x0000000aff08723e */ /* 0x000fe200000000ff */
[-C--:B------:R-:W-:Y:S01]  /*166f0*/  FMUL R10, R43, R2.reuse ;  /* 0x000000022b0a7220 */ /* 0x080fe20000400000 */
[----:B------:R-:W-:Y:S01]  /*16700*/  F2FP.F16.F32.PACK_AB R9, RZ, R9 ;  /* 0x00000009ff09723e */ /* 0x000fe200000000ff */
[----:B------:R-:W-:Y:S01]  /*16710*/  @P3 STG.E.U16 desc[UR36][R4.64+0x20], R11 ;  /* 0x0000200b04003986 */ /* 0x000fe2000c101524 */
[----:B------:R-:W-:Y:S01]  /*16720*/  ISETP.GT.AND P3, PT, R0, 0x18, P0 ;  /* 0x000000180000780c */ /* 0x000fe20000764270 */
[-C--:B------:R-:W-:Y:S01]  /*16730*/  FMUL R43, R216, R2.reuse ;  /* 0x00000002d82b7220 */ /* 0x080fe20000400000 */
[-C--:B------:R-:W-:Y:S01]  /*16740*/  FMUL R216, R22, R2.reuse ;  /* 0x0000000216d87220 */ /* 0x080fe20000400000 */
        /* <DEDUP_REMOVED lines=22> */
[----:B------:R-:W-:Y:S02]  /*168b0*/  FMUL R40, R220, R2 ;  /* 0x00000002dc287220 */ /* 0x000fe40000400000 */
[----:B------:R-:W-:Y:S01]  /*168c0*/  PRMT R11, R8, 0x7610, R11 ;  /* 0x00007610080b7816 */ /* 0x000fe2000000000b */
[----:B------:R-:W4:Y:S01]  /*168d0*/  LDL.LU R71, [R1+0x4c] ;  /* 0x00004c0001477983 */ /* 0x000f220000300800 */
[----:B------:R-:W-:Y:S01]  /*168e0*/  F2FP.F16.F32.PACK_AB R8, RZ, R10 ;  /* 0x0000000aff08723e */ /* 0x000fe200000000ff */
[-C--:B------:R-:W-:Y:S01]  /*168f0*/  FMUL R10, R39, R2.reuse ;  /* 0x00000002270a7220 */ /* 0x080fe20000400000 */
[----:B------:R-:W-:Y:S01]  /*16900*/  F2FP.F16.F32.PACK_AB R9, RZ, R9 ;  /* 0x00000009ff09723e */ /* 0x000fe200000000ff */
[----:B------:R-:W-:Y:S01]  /*16910*/  @P3 STG.E.U16 desc[UR36][R4.64+0x30], R11 ;  /* 0x0000300b04003986 */ /* 0x000fe2000c101524 */
[----:B------:R-:W-:Y:S01]  /*16920*/  ISETP.GT.AND P3, PT, R0, 0x20, P0 ;  /* 0x000000200000780c */ /* 0x000fe20000764270 */
[----:B------:R-:W-:-:S02]  /*16930*/  FMUL R39, R221, R2 ;  /* 0x00000002dd277220 */ /* 0x000fc40000400000 */
[----:B------:R0:W-:Y:S01]  /*16940*/  @P2 STG.E.U16 desc[UR36][R6.64+0x30], R8 ;  /* 0x0000300806002986 */ /* 0x0001e2000c101524 */
[----:B------:R-:W-:-:S03]  /*16950*/  ISETP.GT.AND P2, PT, R0, 0x19, P1 ;  /* 0x000000190000780c */ /* 0x000fc60000f44270 */
[----:B------:R-:W4:Y:S04]  /*16960*/  LDL.LU R231, [R1+0x50] ;  /* 0x0000500001e77983 */ /* 0x000f280000300800 */
[----:B------:R-:W4:Y:S01]  /*16970*/  LDL.LU R230, [R1+0x54] ;  /* 0x0000540001e67983 */ /* 0x000f220000300800 */
[----:B0-----:R-:W-:-:S03]  /*16980*/  FMUL R8, R42, R2 ;  /* 0x000000022a087220 */ /* 0x001fc60000400000 */
[----:B------:R-:W4:Y:S01]  /*16990*/  LDL.LU R72, [R1+0x58] ;  /* 0x0000580001487983 */ /* 0x000f220000300800 */
[----:B------:R-:W-:Y:S01]  /*169a0*/  FMUL R42, R218, R2 ;  /* 0x00000002da2a7220 */ /* 0x000fe20000400000 */
[----:B------:R-:W-:Y:S02]  /*169b0*/  F2FP.F16.F32.PACK_AB R8, RZ, R8 ;  /* 0x00000008ff08723e */ /* 0x000fe400000000ff */
        /* <DEDUP_REMOVED lines=61> */
[----:B------:R-:W-:Y:S04]  /*16d90*/  @P4 STG.E.U16 desc[UR36][R4.64+0x62], R9 ;  /* 0x0000620904004986 */ /* 0x000fe8000c101524 */
[----:B------:R-:W4:Y:S01]  /*16da0*/  LDL.LU R90, [R1+0xa0] ;  /* 0x0000a000015a7983 */ /* 0x000f220000300800 */
[-C--:B0-----:R-:W-:Y:S01]  /*16db0*/  FMUL R8, R33, R2.reuse ;  /* 0x0000000221087220 */ /* 0x081fe20000400000 */
[----:B------:R-:W-:Y:S02]  /*16dc0*/  ISETP.GT.AND P4, PT, R0, 0x38, P0 ;  /* 0x000000380000780c */ /* 0x000fe40000784270 */
[----:B------:R-:W4:Y:S01]  /*16dd0*/  LDL.LU R91, [R1+0xa4] ;  /* 0x0000a400015b7983 */ /* 0x000f220000300800 */
[----:B------:R-:W-:Y:S01]  /*16de0*/  FMUL R33, R227, R2 ;  /* 0x00000002e3217220 */ /* 0x000fe20000400000 */
[----:B------:R-:W-:-:S02]  /*16df0*/  F2FP.F16.F32.PACK_AB R8, RZ, R8 ;  /* 0x00000008ff08723e */ /* 0x000fc400000000ff */
[----:B------:R-:W4:Y:S02]  /*16e00*/  LDL.LU R92, [R1+0xa8] ;  /* 0x0000a800015c7983 */ /* 0x000f240000300800 */
[----:B------:R-:W-:Y:S02]  /*16e10*/  PRMT R11, R8, 0x7610, R11 ;  /* 0x00007610080b7816 */ /* 0x000fe4000000000b */
[----:B------:R-:W4:Y:S01]  /*16e20*/  LDL.LU R93, [R1+0xac] ;  /* 0x0000ac00015d7983 */ /* 0x000f220000300800 */
[----:B------:R-:W-:-:S03]  /*16e30*/  F2FP.F16.F32.PACK_AB R8, RZ, R10 ;  /* 0x0000000aff08723e */ /* 0x000fc600000000ff */
[----:B------:R-:W-:Y:S04]  /*16e40*/  @P3 STG.E.U16 desc[UR36][R4.64+0x60], R11 ;  /* 0x0000600b04003986 */ /* 0x000fe8000c101524 */
[----:B------:R-:W-:Y:S01]  /*16e50*/  @P2 STG.E.U16 desc[UR36][R6.64+0x60], R8 ;  /* 0x0000600806002986 */ /* 0x000fe2000c101524 */
[C---:B------:R-:W-:Y:S02]  /*16e60*/  ISETP.GT.AND P2, PT, R0.reuse, 0x31, P1 ;  /* 0x000000310000780c */ /* 0x040fe40000f44270 */
[C---:B------:R-:W-:Y:S01]  /*16e70*/  ISETP.GT.AND P3, PT, R0.reuse, 0x38, P1 ;  /* 0x000000380000780c */ /* 0x040fe20000f64270 */
[----:B------:R-:W4:Y:S04]  /*16e80*/  LDL.LU R94, [R1+0xb0] ;  /* 0x0000b000015e7983 */ /* 0x000f280000300800 */
[----:B------:R-:W4:Y:S04]  /*16e90*/  LDL.LU R95, [R1+0xb4] ;  /* 0x0000b400015f7983 */ /* 0x000f280000300800 */
[----:B------:R-:W4:Y:S04]  /*16ea0*/  LDL.LU R96, [R1+0xb8] ;  /* 0x0000b80001607983 */ /* 0x000f280000300800 */
[----:B------:R-:W-:Y:S01]  /*16eb0*/  @P2 STG.E.U16 desc[UR36][R6.64+0x62], R234 ;  /* 0x000062ea06002986 */ /* 0x000fe2000c101524 */
[----:B------:R-:W-:-:S03]  /*16ec0*/  ISETP.GT.AND P2, PT, R0, 0x39, P1 ;  /* 0x000000390000780c */ /* 0x000fc60000f44270 */
[----:B------:R0:W-:Y:S01]  /*16ed0*/  @P4 STG.E.U16 desc[UR36][R4.64+0x70], R233 ;  /* 0x000070e904004986 */ /* 0x0001e2000c101524 */
[----:B------:R-:W-:-:S03]  /*16ee0*/  ISETP.GT.AND P4, PT, R0, 0x40, P0 ;  /* 0x000000400000780c */ /* 0x000fc60000784270 */
[----:B------:R1:W-:Y:S01]  /*16ef0*/  @P5 STG.E.U16 desc[UR36][R4.64+0x72], R232 ;  /* 0x000072e804005986 */ /* 0x0003e2000c101524 */
[----:B------:R-:W-:-:S03]  /*16f00*/  ISETP.GT.AND P5, PT, R0, 0x41, P0 ;  /* 0x000000410000780c */ /* 0x000fc600007a4270 */
[----:B------:R2:W-:Y:S01]  /*16f10*/  @P3 STG.E.U16 desc[UR36][R6.64+0x70], R217 ;  /* 0x000070d906003986 */ /* 0x0005e2000c101524 */
[----:B------:R-:W-:-:S03]  /*16f20*/  ISETP.GT.AND P3, PT, R0, 0x40, P1 ;  /* 0x000000400000780c */ /* 0x000fc60000f64270 */
[----:B------:R-:W4:Y:S01]  /*16f30*/  LDL.LU R97, [R1+0xbc] ;  /* 0x0000bc0001617983 */ /* 0x000f220000300800 */
[----:B0-----:R-:W-:Y:S02]  /*16f40*/  F2FP.F16.F32.PACK_AB R233, RZ, R188 ;  /* 0x000000bcffe9723e */ /* 0x001fe400000000ff */
[----:B-1----:R-:W-:Y:S01]  /*16f50*/  F2FP.F16.F32.PACK_AB R232, RZ, R187 ;  /* 0x000000bbffe8723e */ /* 0x002fe200000000ff */
[----:B------:R-:W4:Y:S01]  /*16f60*/  LDL.LU R98, [R1+0xc0] ;  /* 0x0000c00001627983 */ /* 0x000f220000300800 */
[----:B--2---:R-:W-:-:S03]  /*16f70*/  F2FP.F16.F32.PACK_AB R217, RZ, R185 ;  /* 0x000000b9ffd9723e */ /* 0x004fc600000000ff */
[----:B------:R-:W2:Y:S04]  /*16f80*/  LDL.LU R99, [R1+0xc4] ;  /* 0x0000c40001637983 */ /* 0x000ea80000300800 */
[----:B------:R0:W-:Y:S01]  /*16f90*/  @P2 STG.E.U16 desc[UR36][R6.64+0x72], R217 ;  /* 0x000072d906002986 */ /* 0x0001e2000c101524 */
[----:B------:R-:W-:-:S03]  /*16fa0*/  ISETP.GT.AND P2, PT, R0, 0x41, P1 ;  /* 0x000000410000780c */ /* 0x000fc60000f44270 */
[----:B------:R-:W-:Y:S01]  /*16fb0*/  @P4 STG.E.U16 desc[UR36][R4.64+0x80], R237 ;  /* 0x000080ed04004986 */ /* 0x000fe2000c101524 */
[----:B------:R-:W-:-:S03]  /*16fc0*/  ISETP.GT.AND P4, PT, R0, 0x48, P0 ;  /* 0x000000480000780c */ /* 0x000fc60000784270 */
[----:B------:R-:W-:Y:S01]  /*16fd0*/  @P5 STG.E.U16 desc[UR36][R4.64+0x82], R236 ;  /* 0x000082ec04005986 */ /* 0x000fe2000c101524 */
[----:B------:R-:W-:-:S03]  /*16fe0*/  ISETP.GT.AND P5, PT, R0, 0x49, P0 ;  /* 0x000000490000780c */ /* 0x000fc600007a4270 */
[----:B------:R-:W-:Y:S01]  /*16ff0*/  @P3 STG.E.U16 desc[UR36][R6.64+0x80], R235 ;  /* 0x000080eb06003986 */ /* 0x000fe2000c101524 */
[----:B0-----:R-:W-:Y:S02]  /*17000*/  F2FP.F16.F32.PACK_AB R217, RZ, R186 ;  /* 0x000000baffd9723e */ /* 0x001fe400000000ff */
[C---:B------:R-:W-:Y:S01]  /*17010*/  ISETP.GT.AND P3, PT, R0.reuse, 0x48, P1 ;  /* 0x000000480000780c */ /* 0x040fe20000f64270 */
[----:B------:R-:W2:Y:S01]  /*17020*/  LDL.LU R100, [R1+0xc8] ;  /* 0x0000c80001647983 */ /* 0x000ea20000300800 */
[----:B------:R-:W-:Y:S02]  /*17030*/  PRMT R234, R217, 0x7610, R234 ;  /* 0x00007610d9ea7816 */ /* 0x000fe400000000ea */
[----:B------:R-:W-:Y:S01]  /*17040*/  F2FP.F16.F32.PACK_AB R217, RZ, R189 ;  /* 0x000000bdffd9723e */ /* 0x000fe200000000ff */
[----:B------:R-:W2:Y:S04]  /*17050*/  LDL.LU R101, [R1+0xcc] ;  /* 0x0000cc0001657983 */ /* 0x000ea80000300800 */
[----:B------:R-:W-:Y:S01]  /*17060*/  @P2 STG.E.U16 desc[UR36][R6.64+0x82], R234 ;  /* 0x000082ea06002986 */ /* 0x000fe2000c101524 */
[----:B------:R-:W-:-:S03]  /*17070*/  ISETP.GT.AND P2, PT, R0, 0x49, P1 ;  /* 0x000000490000780c */ /* 0x000fc60000f44270 */
[----:B------:R0:W-:Y:S01]  /*17080*/  @P4 STG.E.U16 desc[UR36][R4.64+0x90], R232 ;  /* 0x000090e804004986 */ /* 0x0001e2000c101524 */
[----:B------:R-:W-:-:S03]  /*17090*/  ISETP.GT.AND P4, PT, R0, 0x50, P0 ;  /* 0x000000500000780c */ /* 0x000fc60000784270 */
[----:B------:R1:W-:Y:S01]  /*170a0*/  @P5 STG.E.U16 desc[UR36][R4.64+0x92], R233 ;  /* 0x000092e904005986 */ /* 0x0003e2000c101524 */
[----:B------:R-:W-:-:S03]  /*170b0*/  ISETP.GT.AND P5, PT, R0, 0x51, P0 ;  /* 0x000000510000780c */ /* 0x000fc600007a4270 */
[----:B------:R3:W-:Y:S01]  /*170c0*/  @P3 STG.E.U16 desc[UR36][R6.64+0x90], R217 ;  /* 0x000090d906003986 */ /* 0x0007e2000c101524 */
[----:B------:R-:W-:Y:S02]  /*170d0*/  ISETP.GT.AND P3, PT, R0, 0x50, P1 ;  /* 0x000000500000780c */ /* 0x000fe40000f64270 */
[----:B0-----:R-:W-:Y:S01]  /*170e0*/  F2FP.F16.F32.PACK_AB R232, RZ, R191 ;  /* 0x000000bfffe8723e */ /* 0x001fe200000000ff */
[----:B------:R-:W2:Y:S01]  /*170f0*/  LDL.LU R102, [R1+0xd0] ;  /* 0x0000d00001667983 */ /* 0x000ea20000300800 */
[----:B-1----:R-:W-:-:S03]  /*17100*/  F2FP.F16.F32.PACK_AB R233, RZ, R192 ;  /* 0x000000c0ffe9723e */ /* 0x002fc600000000ff */
[----:B------:R-:W2:Y:S01]  /*17110*/  LDL.LU R103, [R1+0xd4] ;  /* 0x0000d40001677983 */ /* 0x000ea20000300800 */
[----:B---3--:R-:W-:-:S03]  /*17120*/  F2FP.F16.F32.PACK_AB R217, RZ, R190 ;  /* 0x000000beffd9723e */ /* 0x008fc600000000ff */
[----:B------:R-:W3:Y:S01]  /*17130*/  LDL.LU R104, [R1+0xd8] ;  /* 0x0000d80001687983 */ /* 0x000ee20000300800 */
[----:B------:R-:W-:-:S03]  /*17140*/  PRMT R234, R217, 0x7610, R234 ;  /* 0x00007610d9ea7816 */ /* 0x000fc600000000ea */
[----:B------:R-:W3:Y:S01]  /*17150*/  LDL.LU R105, [R1+0xdc] ;  /* 0x0000dc0001697983 */ /* 0x000ee20000300800 */
[----:B------:R-:W-:-:S03]  /*17160*/  F2FP.F16.F32.PACK_AB R217, RZ, R193 ;  /* 0x000000c1ffd9723e */ /* 0x000fc600000000ff */
        /* <DEDUP_REMOVED lines=9> */
[----:B------:R-:W3:Y:S01]  /*17200*/  LDL.LU R106, [R1+0xe0] ;  /* 0x0000e000016a7983 */ /* 0x000ee20000300800 */
[----:B-1----:R-:W-:-:S03]  /*17210*/  F2FP.F16.F32.PACK_AB R233, RZ, R196 ;  /* 0x000000c4ffe9723e */ /* 0x002fc600000000ff */
[----:B------:R-:W3:Y:S01]  /*17220*/  LDL.LU R107, [R1+0xe4] ;  /* 0x0000e400016b7983 */ /* 0x000ee20000300800 */
[----:B------:R-:W-:-:S03]  /*17230*/  F2FP.F16.F32.PACK_AB R217, RZ, R194 ;  /* 0x000000c2ffd9723e */ /* 0x000fc600000000ff */
        /* <DEDUP_REMOVED lines=101> */
[----:B----4-:R-:W-:-:S03]  /*17890*/  F2FP.F16.F32.PACK_AB R217, RZ, R26 ;  /* 0x0000001affd9723e */ /* 0x010fc600000000ff */
[----:B------:R-:W4:Y:S01]  /*178a0*/  LDL.LU R219, [R1+0x148] ;  /* 0x0001480001db7983 */ /* 0x000f220000300800 */
[----:B------:R-:W-:-:S03]  /*178b0*/  PRMT R234, R217, 0x7610, R234 ;  /* 0x00007610d9ea7816 */ /* 0x000fc600000000ea */
[----:B------:R-:W4:Y:S01]  /*178c0*/  LDL.LU R21, [R1+0x14c] ;  /* 0x00014c0001157983 */ /* 0x000f220000300800 */
        /* <DEDUP_REMOVED lines=10> */
[----:B------:R-:W4:Y:S01]  /*17970*/  LDL.LU R8, [R1+0x150] ;  /* 0x0001500001087983 */ /* 0x000f220000300800 */
[----:B-1----:R-:W-:-:S03]  /*17980*/  F2FP.F16.F32.PACK_AB R233, RZ, R32 ;  /* 0x00000020ffe9723e */ /* 0x002fc600000000ff */
[----:B------:R-:W4:Y:S01]  /*17990*/  LDL.LU R9, [R1+0x154] ;  /* 0x0001540001097983 */ /* 0x000f220000300800 */
[----:B------:R-:W-:Y:S01]  /*179a0*/  F2FP.F16.F32.PACK_AB R217, RZ, R30 ;  /* 0x0000001effd9723e */ /* 0x000fe200000000ff */
[----:B------:R-:W-:Y:S01]  /*179b0*/  USHF.L.U64.HI UR11, UR8, 0x8, UR9 ;  /* 0x00000008080b7899 */ /* 0x000fe20008010209 */
[----:B------:R-:W-:Y:S01]  /*179c0*/  F2FP.F16.F32.PACK_AB R23, RZ, R23 ;  /* 0x00000017ff17723e */ /* 0x000fe200000000ff */
[-C--:B------:R-:W-:Y:S01]  /*179d0*/  FMUL R52, R52, R2.reuse ;  /* 0x0000000234347220 */ /* 0x080fe20000400000 */
[----:B------:R-:W-:Y:S01]  /*179e0*/  PRMT R234, R217, 0x7610, R234 ;  /* 0x00007610d9ea7816 */ /* 0x000fe200000000ea */
[----:B------:R-:W-:Y:S01]  /*179f0*/  FMUL R53, R53, R2 ;  /* 0x0000000235357220 */ /* 0x000fe20000400000 */
[----:B------:R-:W-:Y:S01]  /*17a00*/  F2FP.F16.F32.PACK_AB R217, RZ, R33 ;  /* 0x00000021ffd9723e */ /* 0x000fe200000000ff */
[----:B------:R-:W4:Y:S04]  /*17a10*/  LDL.LU R10, [R1+0x158] ;  /* 0x00015800010a7983 */ /* 0x000f280000300800 */
[----:B------:R-:W-:Y:S01]  /*17a20*/  @P2 STG.E.U16 desc[UR36][R6.64+0x112], R234 ;  /* 0x000112ea06002986 */ /* 0x000fe2000c101524 */
[----:B------:R-:W-:-:S03]  /*17a30*/  ISETP.GT.AND P2, PT, R0, 0x91, P1 ;  /* 0x000000910000780c */ /* 0x000fc60000f44270 */
[----:B------:R0:W-:Y:S01]  /*17a40*/  @P4 STG.E.U16 desc[UR36][R4.64+0x120], R232 ;  /* 0x000120e804004986 */ /* 0x0001e2000c101524 */
[----:B------:R-:W-:-:S03]  /*17a50*/  ISETP.GT.AND P4, PT, R0, 0x98, P0 ;  /* 0x000000980000780c */ /* 0x000fc60000784270 */
[----:B------:R-:W-:Y:S01]  /*17a60*/  @P5 STG.E.U16 desc[UR36][R4.64+0x122], R233 ;  /* 0x000122e904005986 */ /* 0x000fe2000c101524 */
[----:B------:R-:W-:-:S03]  /*17a70*/  ISETP.GT.AND P5, PT, R0, 0x99, P0 ;  /* 0x000000990000780c */ /* 0x000fc600007a4270 */
[----:B------:R1:W-:Y:S01]  /*17a80*/  @P3 STG.E.U16 desc[UR36][R6.64+0x120], R217 ;  /* 0x000120d906003986 */ /* 0x0003e2000c101524 */
[----:B------:R-:W-:Y:S02]  /*17a90*/  ISETP.GT.AND P3, PT, R0, 0x98, P1 ;  /* 0x000000980000780c */ /* 0x000fe40000f64270 */
[----:B0-----:R-:W-:Y:S01]  /*17aa0*/  F2FP.F16.F32.PACK_AB R232, RZ, R35 ;  /* 0x00000023ffe8723e */ /* 0x001fe200000000ff */
[----:B------:R-:W-:Y:S01]  /*17ab0*/  FMUL R54, R54, R2 ;  /* 0x0000000236367220 */ /* 0x000fe20000400000 */
[----:B------:R-:W-:Y:S01]  /*17ac0*/  F2FP.F16.F32.PACK_AB R22, RZ, R22 ;  /* 0x00000016ff16723e */ /* 0x000fe200000000ff */
[-C--:B------:R-:W-:Y:S01]  /*17ad0*/  FMUL R55, R55, R2.reuse ;  /* 0x0000000237377220 */ /* 0x080fe20000400000 */
[----:B------:R-:W-:Y:S01]  /*17ae0*/  FMUL R56, R56, R2 ;  /* 0x0000000238387220 */ /* 0x000fe20000400000 */
[----:B------:R-:W4:Y:S01]  /*17af0*/  LDL.LU R11, [R1+0x15c] ;  /* 0x00015c00010b7983 */ /* 0x000f220000300800 */
[----:B-1----:R-:W-:Y:S01]  /*17b00*/  F2FP.F16.F32.PACK_AB R217, RZ, R34 ;  /* 0x00000022ffd9723e */ /* 0x002fe200000000ff */
[----:B------:R-:W-:Y:S01]  /*17b10*/  FMUL R57, R57, R2 ;  /* 0x0000000239397220 */ /* 0x000fe20000400000 */
[----:B------:R-:W-:Y:S01]  /*17b20*/  F2FP.F16.F32.PACK_AB R233, RZ, R36 ;  /* 0x00000024ffe9723e */ /* 0x000fe200000000ff */
[----:B------:R-:W4:Y:S01]  /*17b30*/  LDL.LU R12, [R1+0x160] ;  /* 0x00016000010c7983 */ /* 0x000f220000300800 */
[----:B------:R-:W-:-:S02]  /*17b40*/  PRMT R234, R217, 0x7610, R234 ;  /* 0x00007610d9ea7816 */ /* 0x000fc400000000ea */
[----:B------:R-:W-:Y:S01]  /*17b50*/  F2FP.F16.F32.PACK_AB R217, RZ, R37 ;  /* 0x00000025ffd9723e */ /* 0x000fe200000000ff */
        /* <DEDUP_REMOVED lines=11> */
[----:B-1----:R-:W-:Y:S01]  /*17c10*/  F2FP.F16.F32.PACK_AB R233, RZ, R40 ;  /* 0x00000028ffe9723e */ /* 0x002fe200000000ff */
[-C--:B------:R-:W-:Y:S01]  /*17c20*/  FMUL R58, R58, R2.reuse ;  /* 0x000000023a3a7220 */ /* 0x080fe20000400000 */
[----:B------:R-:W-:Y:S01]  /*17c30*/  FMUL R59, R59, R2 ;  /* 0x000000023b3b7220 */ /* 0x000fe20000400000 */
[----:B------:R-:W4:Y:S01]  /*17c40*/  LDL.LU R15, [R1+0x16c] ;  /* 0x00016c00010f7983 */ /* 0x000f220000300800 */
[----:B--2---:R-:W-:Y:S01]  /*17c50*/  F2FP.F16.F32.PACK_AB R217, RZ, R38 ;  /* 0x00000026ffd9723e */ /* 0x004fe200000000ff */
[----:B------:R-:W-:-:S02]  /*17c60*/  FMUL R61, R61, R2 ;  /* 0x000000023d3d7220 */ /* 0x000fc40000400000 */
        /* <DEDUP_REMOVED lines=14> */
[----:B-1----:R-:W-:Y:S01]  /*17d50*/  F2FP.F16.F32.PACK_AB R233, RZ, R44 ;  /* 0x0000002cffe9723e */ /* 0x002fe200000000ff */
[----:B------:R-:W-:Y:S01]  /*17d60*/  FMUL R60, R60, R2 ;  /* 0x000000023c3c7220 */ /* 0x000fe20000400000 */
[----:B------:R-:W-:Y:S01]  /*17d70*/  F2FP.F16.F32.PACK_AB R234, RZ, R57 ;  /* 0x00000039ffea723e */ /* 0x000fe200000000ff */
[----:B------:R-:W2:Y:S01]  /*17d80*/  LDL.LU R20, [R1+0x17c] ;  /* 0x00017c0001147983 */ /* 0x000ea20000300800 */
[----:B------:R-:W-:Y:S01]  /*17d90*/  F2FP.F16.F32.PACK_AB R217, RZ, R42 ;  /* 0x0000002affd9723e */ /* 0x000fe200000000ff */
[-C--:B------:R-:W-:Y:S01]  /*17da0*/  FMUL R62, R62, R2.reuse ;  /* 0x000000023e3e7220 */ /* 0x080fe20000400000 */
[-C--:B------:R-:W-:Y:S01]  /*17db0*/  FMUL R63, R63, R2.reuse ;  /* 0x000000023f3f7220 */ /* 0x080fe20000400000 */
[-C--:B------:R-:W-:Y:S01]  /*17dc0*/  FMUL R65, R65, R2.reuse ;  /* 0x0000000241417220 */ /* 0x080fe20000400000 */
[----:B------:R-:W-:Y:S01]  /*17dd0*/  FMUL R64, R64, R2 ;  /* 0x0000000240407220 */ /* 0x000fe20000400000 */
[----:B------:R0:W-:Y:S01]  /*17de0*/  @P2 STG.E.U16 desc[UR36][R6.64+0x142], R217 ;  /* 0x000142d906002986 */ /* 0x0001e2000c101524 */
        /* <DEDUP_REMOVED lines=8> */
[-C--:B------:R-:W-:Y:S01]  /*17e70*/  FMUL R66, R66, R2.reuse ;  /* 0x0000000242427220 */ /* 0x080fe20000400000 */
[----:B-1----:R-:W-:Y:S01]  /*17e80*/  F2FP.F16.F32.PACK_AB R232, RZ, R47 ;  /* 0x0000002fffe8723e */ /* 0x002fe200000000ff */
[-C--:B------:R-:W-:Y:S01]  /*17e90*/  FMUL R67, R67, R2.reuse ;  /* 0x0000000243437220 */ /* 0x080fe20000400000 */
[-C--:B------:R-:W-:Y:S01]  /*17ea0*/  FMUL R69, R69, R2.reuse ;  /* 0x0000000245457220 */ /* 0x080fe20000400000 */
[-C--:B------:R-:W-:Y:S01]  /*17eb0*/  FMUL R68, R68, R2.reuse ;  /* 0x0000000244447220 */ /* 0x080fe20000400000 */
[-C--:B------:R-:W-:Y:S01]  /*17ec0*/  FMUL R70, R70, R2.reuse ;  /* 0x0000000246467220 */ /* 0x080fe20000400000 */
[-C--:B------:R-:W-:Y:S01]  /*17ed0*/  FMUL R71, R71, R2.reuse ;  /* 0x0000000247477220 */ /* 0x080fe20000400000 */
[-C--:B------:R-:W-:Y:S01]  /*17ee0*/  FMUL R230, R230, R2.reuse ;  /* 0x00000002e6e67220 */ /* 0x080fe20000400000 */
[----:B------:R-:W-:Y:S01]  /*17ef0*/  F2FP.F16.F32.PACK_AB R216, RZ, R45 ;  /* 0x0000002dffd8723e */ /* 0x000fe200000000ff */
[-C--:B------:R-:W-:Y:S01]  /*17f00*/  FMUL R231, R231, R2.reuse ;  /* 0x00000002e7e77220 */ /* 0x080fe20000400000 */
[-C--:B------:R-:W-:Y:S01]  /*17f10*/  FMUL R72, R72, R2.reuse ;  /* 0x0000000248487220 */ /* 0x080fe20000400000 */
[-C--:B------:R-:W-:Y:S01]  /*17f20*/  FMUL R73, R73, R2.reuse ;  /* 0x0000000249497220 */ /* 0x080fe20000400000 */
[----:B------:R-:W-:Y:S01]  /*17f30*/  FMUL R74, R74, R2 ;  /* 0x000000024a4a7220 */ /* 0x000fe20000400000 */
[----:B------:R-:W-:Y:S01]  /*17f40*/  @P2 STG.E.U16 desc[UR36][R6.64+0x152], R216 ;  /* 0x000152d806002986 */ /* 0x000fe2000c101524 */
[----:B------:R-:W-:-:S03]  /*17f50*/  ISETP.GT.AND P2, PT, R0, 0xb1, P1 ;  /* 0x000000b10000780c */ /* 0x000fc60000f44270 */
[----:B------:R0:W-:Y:S01]  /*17f60*/  @P4 STG.E.U16 desc[UR36][R4.64+0x160], R217 ;  /* 0x000160d904004986 */ /* 0x0001e2000c101524 */
[C---:B------:R-:W-:Y:S02]  /*17f70*/  ISETP.GT.AND P4, PT, R0.reuse, 0xb8, P0 ;  /* 0x000000b80000780c */ /* 0x040fe40000784270 */
[C---:B------:R-:W-:Y:S01]  /*17f80*/  ISETP.GT.AND P0, PT, R0.reuse, 0xb9, P0 ;  /* 0x000000b90000780c */ /* 0x040fe20000704270 */
[----:B------:R-:W-:Y:S04]  /*17f90*/  @P5 STG.E.U16 desc[UR36][R4.64+0x162], R232 ;  /* 0x000162e804005986 */ /* 0x000fe8000c101524 */
[----:B------:R1:W-:Y:S01]  /*17fa0*/  @P3 STG.E.U16 desc[UR36][R6.64+0x160], R23 ;  /* 0x0001601706003986 */ /* 0x0003e2000c101524 */
[----:B------:R-:W-:Y:S02]  /*17fb0*/  ISETP.GT.AND P3, PT, R0, 0xb8, P1 ;  /* 0x000000b80000780c */ /* 0x000fe40000f64270 */
[----:B0-----:R-:W-:Y:S01]  /*17fc0*/  F2FP.F16.F32.PACK_AB R217, RZ, R50 ;  /* 0x00000032ffd9723e */ /* 0x001fe200000000ff */
[-C--:B------:R-:W-:Y:S01]  /*17fd0*/  FMUL R75, R75, R2.reuse ;  /* 0x000000024b4b7220 */ /* 0x080fe20000400000 */
[----:B------:R-:W-:Y:S01]  /*17fe0*/  F2FP.F16.F32.PACK_AB R216, RZ, R49 ;  /* 0x00000031ffd8723e */ /* 0x000fe200000000ff */
[-C--:B------:R-:W-:Y:S01]  /*17ff0*/  FMUL R76, R76, R2.reuse ;  /* 0x000000024c4c7220 */ /* 0x080fe20000400000 */
[-C--:B------:R-:W-:Y:S01]  /*18000*/  FMUL R77, R77, R2.reuse ;  /* 0x000000024d4d7220 */ /* 0x080fe20000400000 */
[-C--:B------:R-:W-:Y:S01]  /*18010*/  FMUL R78, R78, R2.reuse ;  /* 0x000000024e4e7220 */ /* 0x080fe20000400000 */
[-C--:B------:R-:W-:Y:S01]  /*18020*/  FMUL R79, R79, R2.reuse ;  /* 0x000000024f4f7220 */ /* 0x080fe20000400000 */
[----:B------:R-:W-:Y:S01]  /*18030*/  FMUL R80, R80, R2 ;  /* 0x0000000250507220 */ /* 0x000fe20000400000 */
[----:B-1----:R-:W-:Y:S01]  /*18040*/  F2FP.F16.F32.PACK_AB R23, RZ, R48 ;  /* 0x00000030ff17723e */ /* 0x002fe200000000ff */
[-C--:B------:R-:W-:Y:S01]  /*18050*/  FMUL R81, R81, R2.reuse ;  /* 0x0000000251517220 */ /* 0x080fe20000400000 */
[----:B------:R-:W-:Y:S01]  /*18060*/  ISETP.GT.AND P1, PT, R0, 0xb9, P1 ;  /* 0x000000b90000780c */ /* 0x000fe20000f24270 */
[-C--:B------:R-:W-:Y:S01]  /*18070*/  FMUL R82, R82, R2.reuse ;  /* 0x0000000252527220 */ /* 0x080fe20000400000 */
[----:B------:R-:W-:Y:S01]  /*18080*/  FMUL R83, R83, R2 ;  /* 0x0000000253537220 */ /* 0x000fe20000400000 */
[----:B------:R0:W-:Y:S04]  /*18090*/  @P2 STG.E.U16 desc[UR36][R6.64+0x162], R23 ;  /* 0x0001621706002986 */ /* 0x0001e8000c101524 */
[----:B------:R-:W-:Y:S01]  /*180a0*/  @P0 STG.E.U16 desc[UR36][R4.64+0x172], R217 ;  /* 0x000172d904000986 */ /* 0x000fe2000c101524 */
[----:B------:R-:W-:-:S03]  /*180b0*/  ISETP.GT.AND P0, PT, R3, 0x80, PT ;  /* 0x000000800300780c */ /* 0x000fc60003f04270 */
[----:B------:R-:W-:Y:S01]  /*180c0*/  @P4 STG.E.U16 desc[UR36][R4.64+0x170], R216 ;  /* 0x000170d804004986 */ /* 0x000fe2000c101524 */
[----:B------:R-:W-:-:S03]  /*180d0*/  ISETP.GT.AND P2, PT, R0, RZ, P0 ;  /* 0x000000ff0000720c */ /* 0x000fc60000744270 */
[----:B------:R1:W-:Y:S01]  /*180e0*/  @P3 STG.E.U16 desc[UR36][R6.64+0x170], R22 ;  /* 0x0001701606003986 */ /* 0x0003e2000c101524 */
[----:B0-----:R-:W-:Y:S02]  /*180f0*/  F2FP.F16.F32.PACK_AB R23, RZ, R51 ;  /* 0x00000033ff17723e */ /* 0x001fe400000000ff */
[----:B------:R-:W-:Y:S01]  /*18100*/  ISETP.GT.AND P3, PT, R0, 0x1, P0 ;  /* 0x000000010000780c */ /* 0x000fe20000764270 */
[-C--:B------:R-:W-:Y:S01]  /*18110*/  FMUL R84, R84, R2.reuse ;  /* 0x0000000254547220 */ /* 0x080fe20000400000 */
[----:B------:R-:W-:Y:S01]  /*18120*/  PRMT R232, R23, 0x7610, R232 ;  /* 0x0000761017e87816 */ /* 0x000fe200000000e8 */
[-C--:B------:R-:W-:Y:S01]  /*18130*/  FMUL R85, R85, R2.reuse ;  /* 0x0000000255557220 */ /* 0x080fe20000400000 */
[-C--:B------:R-:W-:Y:S01]  /*18140*/  FMUL R86, R86, R2.reuse ;  /* 0x0000000256567220 */ /* 0x080fe20000400000 */
[-C--:B------:R-:W-:Y:S01]  /*18150*/  FMUL R87, R87, R2.reuse ;  /* 0x0000000257577220 */ /* 0x080fe20000400000 */
[-C--:B------:R-:W-:Y:S01]  /*18160*/  FMUL R88, R88, R2.reuse ;  /* 0x0000000258587220 */ /* 0x080fe20000400000 */
[-C--:B------:R-:W-:Y:S01]  /*18170*/  FMUL R89, R89, R2.reuse ;  /* 0x0000000259597220 */ /* 0x080fe20000400000 */
[----:B------:R-:W-:Y:S01]  /*18180*/  FMUL R90, R90, R2 ;  /* 0x000000025a5a7220 */ /* 0x000fe20000400000 */
[----:B-1----:R-:W-:Y:S01]  /*18190*/  IMAD.U32 R22, RZ, RZ, UR8 ;  /* 0x00000008ff167e24 */ /* 0x002fe2000f8e00ff */
[----:B------:R-:W-:Y:S01]  /*181a0*/  F2FP.F16.F32.PACK_AB R216, RZ, R52 ;  /* 0x00000034ffd8723e */ /* 0x000fe200000000ff */
[-C--:B------:R-:W-:Y:S01]  /*181b0*/  FMUL R91, R91, R2.reuse ;  /* 0x000000025b5b7220 */ /* 0x080fe20000400000 */
[-C--:B------:R-:W-:Y:S01]  /*181c0*/  FMUL R92, R92, R2.reuse ;  /* 0x000000025c5c7220 */ /* 0x080fe20000400000 */
[----:B------:R-:W-:Y:S01]  /*181d0*/  FMUL R93, R93, R2 ;  /* 0x000000025d5d7220 */ /* 0x000fe20000400000 */
[----:B------:R-:W-:Y:S01]  /*181e0*/  LEA R22, P4, R22, R4, 0x8 ;  /* 0x0000000416167211 */ /* 0x000fe200078840ff */
[----:B------:R-:W-:Y:S01]  /*181f0*/  @P1 STG.E.U16 desc[UR36][R6.64+0x172], R232 ;  /* 0x000172e806001986 */ /* 0x000fe2000c101524 */
[----:B------:R-:W-:-:S02]  /*18200*/  F2FP.F16.F32.PACK_AB R217, RZ, R53 ;  /* 0x00000035ffd9723e */ /* 0x000fc400000000ff */
[----:B------:R-:W-:Y:S01]  /*18210*/  IADD3.X R23, R5, UR11, RZ, P4, !PT ;  /* 0x0000000b05177c10 */ /* 0x000fe2000a7fe4ff */
[-C--:B------:R-:W-:Y:S01]  /*18220*/  FMUL R94, R94, R2.reuse ;  /* 0x000000025e5e7220 */ /* 0x080fe20000400000 */
[----:B------:R-:W-:Y:S01]  /*18230*/  ISETP.GT.AND P1, PT, R3, 0x88, PT ;  /* 0x000000880300780c */ /* 0x000fe20003f24270 */
[-C--:B------:R-:W-:Y:S01]  /*18240*/  FMUL R95, R95, R2.reuse ;  /* 0x000000025f5f7220 */ /* 0x080fe20000400000 */
[----:B------:R-:W-:Y:S01]  /*18250*/  FMUL R96, R96, R2 ;  /* 0x0000000260607220 */ /* 0x000fe20000400000 */
[----:B------:R0:W-:Y:S01]  /*18260*/  @P2 STG.E.U16 desc[UR36][R22.64], R216 ;  /* 0x000000d816002986 */ /* 0x0001e2000c101524 */
[C---:B------:R-:W-:Y:S02]  /*18270*/  ISETP.GT.AND P5, PT, R0.reuse, RZ, P1 ;  /* 0x000000ff0000720c */ /* 0x040fe40000fa4270 */
[C---:B------:R-:W-:Y:S01]  /*18280*/  ISETP.GT.AND P4, PT, R0.reuse, 0x1, P1 ;  /* 0x000000010000780c */ /* 0x040fe20000f84270 */
[----:B------:R1:W-:Y:S01]  /*18290*/  @P3 STG.E.U16 desc[UR36][R22.64+0x2], R217 ;  /* 0x000002d916003986 */ /* 0x0003e2000c101524 */
[----:B------:R-:W-:-:S02]  /*182a0*/  ISETP.GT.AND P3, PT, R0, 0x8, P0 ;  /* 0x000000080000780c */ /* 0x000fc40000764270 */
[----:B------:R-:W-:Y:S01]  /*182b0*/  ISETP.GT.AND P2, PT, R0, 0x9, P0 ;  /* 0x000000090000780c */ /* 0x000fe20000744270 */
[-C--:B------:R-:W-:Y:S01]  /*182c0*/  FMUL R97, R97, R2.reuse ;  /* 0x0000000261617220 */ /* 0x080fe20000400000 */
[-C--:B------:R-:W-:Y:S01]  /*182d0*/  FMUL R98, R98, R2.reuse ;  /* 0x0000000262627220 */ /* 0x080fe20000400000 */
[-C--:B------:R-:W-:Y:S01]  /*182e0*/  FMUL R99, R99, R2.reuse ;  /* 0x0000000263637220 */ /* 0x080fe20000400000 */
[-C--:B------:R-:W-:Y:S01]  /*182f0*/  FMUL R100, R100, R2.reuse ;  /* 0x0000000264647220 */ /* 0x080fe20000400000 */
[----:B0-----:R-:W-:Y:S01]  /*18300*/  IADD3 R216, P6, R22, UR5, RZ ;  /* 0x0000000516d87c10 */ /* 0x001fe2000ffde0ff */
[----:B------:R-:W-:Y:S01]  /*18310*/  FMUL R101, R101, R2 ;  /* 0x0000000265657220 */ /* 0x000fe20000400000 */
[----:B------:R-:W-:Y:S01]  /*18320*/  F2FP.F16.F32.PACK_AB R7, RZ, R54 ;  /* 0x00000036ff07723e */ /* 0x000fe200000000ff */
[-C--:B------:R-:W-:Y:S01]  /*18330*/  FMUL R102, R102, R2.reuse ;  /* 0x0000000266667220 */ /* 0x080fe20000400000 */
[----:B-1----:R-:W-:Y:S01]  /*18340*/  IADD3.X R217, R23, UR4, RZ, P6, !PT ;  /* 0x0000000417d97c10 */ /* 0x002fe2000b7fe4ff */
[-C--:B------:R-:W-:Y:S01]  /*18350*/  FMUL R103, R103, R2.reuse ;  /* 0x0000000267677220 */ /* 0x080fe20000400000 */
[----:B------:R-:W-:Y:S01]  /*18360*/  IADD3 R6, P6, R22, UR5, RZ ;  /* 0x0000000516067c10 */ /* 0x000fe2000ffde0ff */
[-C--:B---3--:R-:W-:Y:S01]  /*18370*/  FMUL R104, R104, R2.reuse ;  /* 0x0000000268687220 */ /* 0x088fe20000400000 */
[----:B------:R-:W-:Y:S01]  /*18380*/  PRMT R235, R7, 0x7610, R235 ;  /* 0x0000761007eb7816 */ /* 0x000fe200000000eb */
[-C--:B------:R-:W-:Y:S01]  /*18390*/  FMUL R105, R105, R2.reuse ;  /* 0x0000000269697220 */ /* 0x080fe20000400000 */
[----:B------:R-:W-:Y:S01]  /*183a0*/  F2FP.F16.F32.PACK_AB R232, RZ, R55 ;  /* 0x00000037ffe8723e */ /* 0x000fe200000000ff */
[-C--:B------:R-:W-:Y:S01]  /*183b0*/  FMUL R106, R106, R2.reuse ;  /* 0x000000026a6a7220 */ /* 0x080fe20000400000 */
[----:B------:R-:W-:Y:S01]  /*183c0*/  IADD3.X R7, R23, UR4, RZ, P6, !PT ;  /* 0x0000000417077c10 */ /* 0x000fe2000b7fe4ff */
[----:B------:R-:W-:Y:S01]  /*183d0*/  FMUL R107, R107, R2 ;  /* 0x000000026b6b7220 */ /* 0x000fe20000400000 */
[----:B------:R-:W-:Y:S01]  /*183e0*/  F2FP.F16.F32.PACK_AB R233, RZ, R56 ;  /* 0x00000038ffe9723e */ /* 0x000fe200000000ff */
[----:B------:R-:W-:Y:S04]  /*183f0*/  @P5 STG.E.U16 desc[UR36][R216.64], R235 ;  /* 0x000000ebd8005986 */ /* 0x000fe8000c101524 */
[----:B------:R0:W-:Y:S04]  /*18400*/  @P4 STG.E.U16 desc[UR36][R6.64+0x2], R232 ;  /* 0x000002e806004986 */ /* 0x0001e8000c101524 */
[----:B------:R1:W-:Y:S01]  /*18410*/  @P3 STG.E.U16 desc[UR36][R22.64+0x10], R233 ;  /* 0x000010e916003986 */ /* 0x0003e2000c101524 */
[----:B------:R-:W-:-:S03]  /*18420*/  ISETP.GT.AND P3, PT, R0, 0x8, P1 ;  /* 0x000000080000780c */ /* 0x000fc60000f64270 */
[----:B------:R3:W-:Y:S01]  /*18430*/  @P2 STG.E.U16 desc[UR36][R22.64+0x12], R234 ;  /* 0x000012ea16002986 */ /* 0x0007e2000c101524 */
[C---:B------:R-:W-:Y:S02]  /*18440*/  ISETP.GT.AND P2, PT, R0.reuse, 0x9, P1 ;  /* 0x000000090000780c */ /* 0x040fe40000f44270 */
[----:B------:R-:W-:Y:S01]  /*18450*/  ISETP.GT.AND P5, PT, R0, 0x11, P0 ;  /* 0x000000110000780c */ /* 0x000fe200007a4270 */
[----:B------:R-:W-:Y:S01]  /*18460*/  FMUL R108, R108, R2 ;  /* 0x000000026c6c7220 */ /* 0x000fe20000400000 */
[----:B0-----:R-:W-:Y:S01]  /*18470*/  F2FP.F16.F32.PACK_AB R232, RZ, R58 ;  /* 0x0000003affe8723e */ /* 0x001fe200000000ff */
[-C--:B------:R-:W-:Y:S01]  /*18480*/  FMUL R109, R109, R2.reuse ;  /* 0x000000026d6d7220 */ /* 0x080fe20000400000 */
[-C--:B------:R-:W-:Y:S01]  /*18490*/  FMUL R110, R110, R2.reuse ;  /* 0x000000026e6e7220 */ /* 0x080fe20000400000 */
[----:B-1----:R-:W-:Y:S01]  /*184a0*/  F2FP.F16.F32.PACK_AB R233, RZ, R59 ;  /* 0x0000003bffe9723e */ /* 0x002fe200000000ff */
[----:B------:R-:W-:Y:S01]  /*184b0*/  FMUL R111, R111, R2 ;  /* 0x000000026f6f7220 */ /* 0x000fe20000400000 */
[----:B------:R-:W-:Y:S01]  /*184c0*/  ISETP.GT.AND P4, PT, R0, 0x10, P0 ;  /* 0x000000100000780c */ /* 0x000fe20000784270 */
[----:B------:R0:W-:Y:S01]  /*184d0*/  @P3 STG.E.U16 desc[UR36][R216.64+0x10], R232 ;  /* 0x000010e8d8003986 */ /* 0x0001e2000c101524 */
[----:B------:R-:W-:-:S03]  /*184e0*/  F2FP.F16.F32.PACK_AB R235, RZ, R61 ;  /* 0x0000003dffeb723e */ /* 0x000fc600000000ff */
[----:B------:R1:W-:Y:S01]  /*184f0*/  @P2 STG.E.U16 desc[UR36][R6.64+0x12], R233 ;  /* 0x000012e906002986 */ /* 0x0003e2000c101524 */
[C---:B------:R-:W-:Y:S02]  /*18500*/  ISETP.GT.AND P2, PT, R0.reuse, 0x10, P1 ;  /* 0x000000100000780c */ /* 0x040fe40000f44270 */
[----:B---3--:R-:W-:Y:S01]  /*18510*/  F2FP.F16.F32.PACK_AB R234, RZ, R60 ;  /* 0x0000003cffea723e */ /* 0x008fe200000000ff */
[----:B------:R3:W-:Y:S01]  /*18520*/  @P5 STG.E.U16 desc[UR36][R22.64+0x22], R235 ;  /* 0x000022eb16005986 */ /* 0x0007e2000c101524 */
[C---:B------:R-:W-:Y:S02]  /*18530*/  ISETP.GT.AND P3, PT, R0.reuse, 0x11, P1 ;  /* 0x000000110000780c */ /* 0x040fe40000f64270 */
[C---:B------:R-:W-:Y:S01]  /*18540*/  ISETP.GT.AND P5, PT, R0.reuse, 0x19, P0 ;  /* 0x000000190000780c */ /* 0x040fe200007a4270 */
[----:B------:R3:W-:Y:S01]  /*18550*/  @P4 STG.E.U16 desc[UR36][R22.64+0x20], R234 ;  /* 0x000020ea16004986 */ /* 0x0007e2000c101524 */
[----:B0-----:R-:W-:Y:S02]  /*18560*/  F2FP.F16.F32.PACK_AB R232, RZ, R62 ;  /* 0x0000003effe8723e */ /* 0x001fe400000000ff */
[----:B------:R-:W-:Y:S01]  /*18570*/  ISETP.GT.AND P4, PT, R0, 0x18, P0 ;  /* 0x000000180000780c */ /* 0x000fe20000784270 */
[-C--:B------:R-:W-:Y:S01]  /*18580*/  FMUL R112, R112, R2.reuse ;  /* 0x0000000270707220 */ /* 0x080fe20000400000 */
[----:B------:R-:W-:Y:S01]  /*18590*/  FMUL R113, R113, R2 ;  /* 0x0000000271717220 */ /* 0x000fe20000400000 */
[----:B------:R0:W-:Y:S01]  /*185a0*/  @P2 STG.E.U16 desc[UR36][R216.64+0x20], R232 ;  /* 0x000020e8d8002986 */ /* 0x0001e2000c101524 */
[----:B------:R-:W-:-:S02]  /*185b0*/  ISETP.GT.AND P2, PT, R0, 0x18, P1 ;  /* 0x000000180000780c */ /* 0x000fc40000f44270 */
[----:B-1----:R-:W-:Y:S01]  /*185c0*/  F2FP.F16.F32.PACK_AB R233, RZ, R63 ;  /* 0x0000003fffe9723e */ /* 0x002fe200000000ff */
[-C--:B------:R-:W-:Y:S01]  /*185d0*/  FMUL R114, R114, R2.reuse ;  /* 0x0000000272727220 */ /* 0x080fe20000400000 */
[----:B---3--:R-:W-:Y:S01]  /*185e0*/  F2FP.F16.F32.PACK_AB R235, RZ, R65 ;  /* 0x00000041ffeb723e */ /* 0x008fe200000000ff */
[----:B------:R-:W-:Y:S01]  /*185f0*/  FMUL R115, R115, R2 ;  /* 0x0000000273737220 */ /* 0x000fe20000400000 */
[----:B------:R-:W-:Y:S01]  /*18600*/  F2FP.F16.F32.PACK_AB R234, RZ, R64 ;  /* 0x00000040ffea723e */ /* 0x000fe200000000ff */
[----:B------:R1:W-:Y:S01]  /*18610*/  @P3 STG.E.U16 desc[UR36][R6.64+0x22], R233 ;  /* 0x000022e906003986 */ /* 0x0003e2000c101524 */
[----:B------:R-:W-:-:S03]  /*18620*/  ISETP.GT.AND P3, PT, R0, 0x19, P1 ;  /* 0x000000190000780c */ /* 0x000fc60000f64270 */
[----:B------:R3:W-:Y:S01]  /*18630*/  @P5 STG.E.U16 desc[UR36][R22.64+0x32], R235 ;  /* 0x000032eb16005986 */ /* 0x0007e2000c101524 */
[----:B0-----:R-:W-:Y:S02]  /*18640*/  F2FP.F16.F32.PACK_AB R232, RZ, R66 ;  /* 0x00000042ffe8723e */ /* 0x001fe400000000ff */
[C---:B------:R-:W-:Y:S01]  /*18650*/  ISETP.GT.AND P5, PT, R0.reuse, 0x21, P0 ;  /* 0x000000210000780c */ /* 0x040fe200007a4270 */
[----:B------:R0:W-:Y:S01]  /*18660*/  @P4 STG.E.U16 desc[UR36][R22.64+0x30], R234 ;  /* 0x000030ea16004986 */ /* 0x0001e2000c101524 */
[----:B------:R-:W-:-:S03]  /*18670*/  ISETP.GT.AND P4, PT, R0, 0x20, P0 ;  /* 0x000000200000780c */ /* 0x000fc60000784270 */
[----:B------:R0:W-:Y:S01]  /*18680*/  @P2 STG.E.U16 desc[UR36][R216.64+0x30], R232 ;  /* 0x000030e8d8002986 */ /* 0x0001e2000c101524 */
[----:B------:R-:W-:Y:S02]  /*18690*/  ISETP.GT.AND P2, PT, R0, 0x20, P1 ;  /* 0x000000200000780c */ /* 0x000fe40000f44270 */
[----:B-1----:R-:W-:Y:S01]  /*186a0*/  F2FP.F16.F32.PACK_AB R233, RZ, R67 ;  /* 0x00000043ffe9723e */ /* 0x002fe200000000ff */
[-C--:B------:R-:W-:Y:S01]  /*186b0*/  FMUL R116, R116, R2.reuse ;  /* 0x0000000274747220 */ /* 0x080fe20000400000 */
[----:B---3--:R-:W-:Y:S01]  /*186c0*/  F2FP.F16.F32.PACK_AB R235, RZ, R69 ;  /* 0x00000045ffeb723e */ /* 0x008fe200000000ff */
[-C--:B------:R-:W-:Y:S01]  /*186d0*/  FMUL R117, R117, R2.reuse ;  /* 0x0000000275757220 */ /* 0x080fe20000400000 */
[----:B------:R-:W-:Y:S01]  /*186e0*/  FMUL R118, R118, R2 ;  /* 0x0000000276767220 */ /* 0x000fe20000400000 */
[----:B0-----:R-:W-:Y:S01]  /*186f0*/  F2FP.F16.F32.PACK_AB R234, RZ, R68 ;  /* 0x00000044ffea723e */ /* 0x001fe200000000ff */
[----:B------:R0:W-:Y:S01]  /*18700*/  @P3 STG.E.U16 desc[UR36][R6.64+0x32], R233 ;  /* 0x000032e906003986 */ /* 0x0001e2000c101524 */
[----:B------:R-:W-:-:S02]  /*18710*/  ISETP.GT.AND P3, PT, R0, 0x21, P1 ;  /* 0x000000210000780c */ /* 0x000fc40000f64270 */
[----:B------:R-:W-:Y:S01]  /*18720*/  F2FP.F16.F32.PACK_AB R232, RZ, R70 ;  /* 0x00000046ffe8723e */ /* 0x000fe200000000ff */
[----:B------:R-:W-:Y:S01]  /*18730*/  @P5 STG.E.U16 desc[UR36][R22.64+0x42], R235 ;  /* 0x000042eb16005986 */ /* 0x000fe2000c101524 */
[----:B------:R-:W-:-:S03]  /*18740*/  ISETP.GT.AND P5, PT, R0, 0x29, P0 ;  /* 0x000000290000780c */ /* 0x000fc600007a4270 */
[----:B------:R-:W-:Y:S01]  /*18750*/  @P4 STG.E.U16 desc[UR36][R22.64+0x40], R234 ;  /* 0x000040ea16004986 */ /* 0x000fe2000c101524 */
[----:B------:R-:W-:-:S03]  /*18760*/  ISETP.GT.AND P4, PT, R0, 0x28, P0 ;  /* 0x000000280000780c */ /* 0x000fc60000784270 */
[----:B------:R-:W-:Y:S01]  /*18770*/  @P2 STG.E.U16 desc[UR36][R216.64+0x40], R232 ;  /* 0x000040e8d8002986 */ /* 0x000fe2000c101524 */
[----:B------:R-:W-:Y:S02]  /*18780*/  ISETP.GT.AND P2, PT, R0, 0x28, P1 ;  /* 0x000000280000780c */ /* 0x000fe40000f44270 */
[----:B0-----:R-:W-:Y:S01]  /*18790*/  F2FP.F16.F32.PACK_AB R233, RZ, R71 ;  /* 0x00000047ffe9723e */ /* 0x001fe200000000ff */
[----:B------:R-:W-:Y:S01]  /*187a0*/  FMUL R119, R119, R2 ;  /* 0x0000000277777220 */ /* 0x000fe20000400000 */
[----:B------:R-:W-:Y:S01]  /*187b0*/  F2FP.F16.F32.PACK_AB R230, RZ, R230 ;  /* 0x000000e6ffe6723e */ /* 0x000fe200000000ff */
[----:B------:R-:W-:Y:S01]  /*187c0*/  FMUL R16, R16, R2 ;  /* 0x0000000210107220 */ /* 0x000fe20000400000 */
[----:B------:R-:W-:Y:S01]  /*187d0*/  F2FP.F16.F32.PACK_AB R231, RZ, R231 ;  /* 0x000000e7ffe7723e */ /* 0x000fe200000000ff */
[----:B------:R-:W-:Y:S01]  /*187e0*/  @P3 STG.E.U16 desc[UR36][R6.64+0x42], R233 ;  /* 0x000042e906003986 */ /* 0x000fe2000c101524 */
[----:B------:R-:W-:-:S03]  /*187f0*/  ISETP.GT.AND P3, PT, R0, 0x29, P1 ;  /* 0x000000290000780c */ /* 0x000fc60000f64270 */
[----:B------:R0:W-:Y:S01]  /*18800*/  @P5 STG.E.U16 desc[UR36][R22.64+0x52], R230 ;  /* 0x000052e616005986 */ /* 0x0001e2000c101524 */
[----:B------:R-:W-:-:S03]  /*18810*/  ISETP.GT.AND P5, PT, R0, 0x31, P0 ;  /* 0x000000310000780c */ /* 0x000fc600007a4270 */
[----:B------:R1:W-:Y:S01]  /*18820*/  @P4 STG.E.U16 desc[UR36][R22.64+0x50], R231 ;  /* 0x000050e716004986 */ /* 0x0003e2000c101524 */
[----:B------:R-:W-:Y:S01]  /*18830*/  ISETP.GT.AND P4, PT, R0, 0x30, P0 ;  /* 0x000000300000780c */ /* 0x000fe20000784270 */
[-C--:B------:R-:W-:Y:S01]  /*18840*/  FMUL R226, R226, R2.reuse ;  /* 0x00000002e2e27220 */ /* 0x080fe20000400000 */
[-C--:B------:R-:W-:Y:S01]  /*18850*/  FMUL R229, R229, R2.reuse ;  /* 0x00000002e5e57220 */ /* 0x080fe20000400000 */
[-C--:B------:R-:W-:Y:S01]  /*18860*/  FMUL R228, R228, R2.reuse ;  /* 0x00000002e4e47220 */ /* 0x080fe20000400000 */
[-C--:B------:R-:W-:Y:S01]  /*18870*/  FMUL R227, R227, R2.reuse ;  /* 0x00000002e3e37220 */ /* 0x080fe20000400000 */
[-C--:B------:R-:W-:Y:S01]  /*18880*/  FMUL R225, R225, R2.reuse ;  /* 0x00000002e1e17220 */ /* 0x080fe20000400000 */
[----:B------:R-:W-:Y:S01]  /*18890*/  FMUL R224, R224, R2 ;  /* 0x00000002e0e07220 */ /* 0x000fe20000400000 */
[----:B0-----:R-:W-:Y:S01]  /*188a0*/  F2FP.F16.F32.PACK_AB R230, RZ, R72 ;  /* 0x00000048ffe6723e */ /* 0x001fe200000000ff */
[----:B------:R-:W-:Y:S01]  /*188b0*/  FMUL R222, R222, R2 ;  /* 0x00000002dede7220 */ /* 0x000fe20000400000 */
[----:B------:R-:W3:Y:S01]  /*188c0*/  LDL.LU R185, [R1+0x504] ;  /* 0x0005040001b97983 */ /* 0x000ee20000300800 */
[----:B-1----:R-:W-:-:S03]  /*188d0*/  F2FP.F16.F32.PACK_AB R231, RZ, R73 ;  /* 0x00000049ffe7723e */ /* 0x002fc600000000ff */
[----:B------:R0:W-:Y:S01]  /*188e0*/  @P2 STG.E.U16 desc[UR36][R216.64+0x50], R230 ;  /* 0x000050e6d8002986 */ /* 0x0001e2000c101524 */
[C---:B------:R-:W-:Y:S02]  /*188f0*/  ISETP.GT.AND P2, PT, R0.reuse, 0x30, P1 ;  /* 0x000000300000780c */ /* 0x040fe40000f44270 */
[----:B------:R-:W-:Y:S02]  /*18900*/  F2FP.F16.F32.PACK_AB R232, RZ, R74 ;  /* 0x0000004affe8723e */ /* 0x000fe400000000ff */
[----:B------:R-:W-:Y:S01]  /*18910*/  F2FP.F16.F32.PACK_AB R233, RZ, R75 ;  /* 0x0000004bffe9723e */ /* 0x000fe200000000ff */
[----:B------:R1:W-:Y:S01]  /*18920*/  @P3 STG.E.U16 desc[UR36][R6.64+0x52], R231 ;  /* 0x000052e706003986 */ /* 0x0003e2000c101524 */
[----:B------:R-:W-:-:S03]  /*18930*/  ISETP.GT.AND P3, PT, R0, 0x31, P1 ;  /* 0x000000310000780c */ /* 0x000fc60000f64270 */
[----:B------:R4:W-:Y:S01]  /*18940*/  @P4 STG.E.U16 desc[UR36][R22.64+0x60], R232 ;  /* 0x000060e816004986 */ /* 0x0009e2000c101524 */
[----:B0-----:R-:W-:-:S03]  /*18950*/  F2FP.F16.F32.PACK_AB R230, RZ, R76 ;  /* 0x0000004cffe6723e */ /* 0x001fc600000000ff */
[----:B------:R0:W-:Y:S01]  /*18960*/  @P5 STG.E.U16 desc[UR36][R22.64+0x62], R233 ;  /* 0x000062e916005986 */ /* 0x0001e2000c101524 */
[C---:B------:R-:W-:Y:S02]  /*18970*/  ISETP.GT.AND P4, PT, R0.reuse, 0x38, P0 ;  /* 0x000000380000780c */ /* 0x040fe40000784270 */
[C---:B------:R-:W-:Y:S01]  /*18980*/  ISETP.GT.AND P5, PT, R0.reuse, 0x39, P0 ;  /* 0x000000390000780c */ /* 0x040fe200007a4270 */
[----:B------:R0:W-:Y:S01]  /*18990*/  @P2 STG.E.U16 desc[UR36][R216.64+0x60], R230 ;  /* 0x000060e6d8002986 */ /* 0x0001e2000c101524 */
[----:B------:R-:W-:Y:S02]  /*189a0*/  ISETP.GT.AND P2, PT, R0, 0x38, P1 ;  /* 0x000000380000780c */ /* 0x000fe40000f44270 */
[----:B-1----:R-:W-:Y:S01]  /*189b0*/  F2FP.F16.F32.PACK_AB R231, RZ, R77 ;  /* 0x0000004dffe7723e */ /* 0x002fe200000000ff */
[----:B------:R-:W-:Y:S01]  /*189c0*/  FMUL R223, R223, R2 ;  /* 0x00000002dfdf7220 */ /* 0x000fe20000400000 */
[----:B----4-:R-:W-:Y:S01]  /*189d0*/  F2FP.F16.F32.PACK_AB R232, RZ, R78 ;  /* 0x0000004effe8723e */ /* 0x010fe200000000ff */
[----:B------:R-:W-:Y:S01]  /*189e0*/  FMUL R221, R221, R2 ;  /* 0x00000002dddd7220 */ /* 0x000fe20000400000 */
[----:B------:R-:W-:Y:S01]  /*189f0*/  F2FP.F16.F32.PACK_AB R234, RZ, R16 ;  /* 0x00000010ffea723e */ /* 0x000fe200000000ff */
[----:B------:R-:W4:Y:S01]  /*18a00*/  LDL.LU R186, [R1+0x500] ;  /* 0x0005000001ba7983 */ /* 0x000f220000300800 */
[----:B0-----:R-:W-:-:S03]  /*18a10*/  F2FP.F16.F32.PACK_AB R233, RZ, R79 ;  /* 0x0000004fffe9723e */ /* 0x001fc600000000ff */
[----:B------:R0:W-:Y:S01]  /*18a20*/  @P3 STG.E.U16 desc[UR36][R6.64+0x62], R231 ;  /* 0x000062e706003986 */ /* 0x0001e2000c101524 */
[C---:B------:R-:W-:Y:S02]  /*18a30*/  ISETP.GT.AND P3, PT, R0.reuse, 0x39, P1 ;  /* 0x000000390000780c */ /* 0x040fe40000f64270 */
[----:B------:R-:W-:Y:S01]  /*18a40*/  F2FP.F16.F32.PACK_AB R230, RZ, R80 ;  /* 0x00000050ffe6723e */ /* 0x000fe200000000ff */
[----:B------:R1:W-:Y:S01]  /*18a50*/  @P4 STG.E.U16 desc[UR36][R22.64+0x70], R232 ;  /* 0x000070e816004986 */ /* 0x0003e2000c101524 */
[----:B------:R-:W-:-:S03]  /*18a60*/  ISETP.GT.AND P4, PT, R0, 0x40, P0 ;  /* 0x000000400000780c */ /* 0x000fc60000784270 */
[----:B------:R1:W-:Y:S01]  /*18a70*/  @P5 STG.E.U16 desc[UR36][R22.64+0x72], R233 ;  /* 0x000072e916005986 */ /* 0x0003e2000c101524 */
[----:B------:R-:W-:-:S03]  /*18a80*/  ISETP.GT.AND P5, PT, R0, 0x41, P0 ;  /* 0x000000410000780c */ /* 0x000fc600007a4270 */
[----:B------:R2:W-:Y:S01]  /*18a90*/  @P2 STG.E.U16 desc[UR36][R216.64+0x70], R230 ;  /* 0x000070e6d8002986 */ /* 0x0005e2000c101524 */
[----:B------:R-:W-:Y:S02]  /*18aa0*/  ISETP.GT.AND P2, PT, R0, 0x40, P1 ;  /* 0x000000400000780c */ /* 0x000fe40000f44270 */
[----:B0-----:R-:W-:Y:S01]  /*18ab0*/  F2FP.F16.F32.PACK_AB R231, RZ, R81 ;  /* 0x00000051ffe7723e */ /* 0x001fe200000000ff */
[----:B------:R-:W-:Y:S01]  /*18ac0*/  FMUL R220, R220, R2 ;  /* 0x00000002dcdc7220 */ /* 0x000fe20000400000 */
[----:B-1----:R-:W-:Y:S01]  /*18ad0*/  F2FP.F16.F32.PACK_AB R232, RZ, R82 ;  /* 0x00000052ffe8723e */ /* 0x002fe200000000ff */
[----:B------:R-:W-:Y:S01]  /*18ae0*/  FMUL R218, R218, R2 ;  /* 0x00000002dada7220 */ /* 0x000fe20000400000 */
[----:B------:R-:W-:Y:S01]  /*18af0*/  F2FP.F16.F32.PACK_AB R229, RZ, R229 ;  /* 0x000000e5ffe5723e */ /* 0x000fe200000000ff */
[----:B------:R-:W4:Y:S01]  /*18b00*/  LDL.LU R187, [R1+0x4fc] ;  /* 0x0004fc0001bb7983 */ /* 0x000f220000300800 */
[----:B------:R-:W-:-:S03]  /*18b10*/  F2FP.F16.F32.PACK_AB R233, RZ, R83 ;  /* 0x00000053ffe9723e */ /* 0x000fc600000000ff */
[----:B------:R0:W-:Y:S01]  /*18b20*/  @P3 STG.E.U16 desc[UR36][R6.64+0x72], R231 ;  /* 0x000072e706003986 */ /* 0x0001e2000c101524 */
[C---:B------:R-:W-:Y:S02]  /*18b30*/  ISETP.GT.AND P3, PT, R0.reuse, 0x41, P1 ;  /* 0x000000410000780c */ /* 0x040fe40000f64270 */
[----:B--2---:R-:W-:Y:S01]  /*18b40*/  F2FP.F16.F32.PACK_AB R230, RZ, R84 ;  /* 0x00000054ffe6723e */ /* 0x004fe200000000ff */
[----:B------:R1:W-:Y:S01]  /*18b50*/  @P4 STG.E.U16 desc[UR36][R22.64+0x80], R232 ;  /* 0x000080e816004986 */ /* 0x0003e2000c101524 */
[----:B------:R-:W-:-:S03]  /*18b60*/  ISETP.GT.AND P4, PT, R0, 0x48, P0 ;  /* 0x000000480000780c */ /* 0x000fc60000784270 */
[----:B------:R2:W-:Y:S01]  /*18b70*/  @P5 STG.E.U16 desc[UR36][R22.64+0x82], R233 ;  /* 0x000082e916005986 */ /* 0x0005e2000c101524 */
[----:B------:R-:W-:-:S03]  /*18b80*/  ISETP.GT.AND P5, PT, R0, 0x49, P0 ;  /* 0x000000490000780c */ /* 0x000fc600007a4270 */
[----:B------:R2:W-:Y:S01]  /*18b90*/  @P2 STG.E.U16 desc[UR36][R216.64+0x80], R230 ;  /* 0x000080e6d8002986 */ /* 0x0005e2000c101524 */
[C---:B------:R-:W-:Y:S02]  /*18ba0*/  ISETP.GT.AND P2, PT, R0.reuse, 0x48, P1 ;  /* 0x000000480000780c */ /* 0x040fe40000f44270 */
[----:B0-----:R-:W-:Y:S01]  /*18bb0*/  F2FP.F16.F32.PACK_AB R231, RZ, R85 ;  /* 0x00000055ffe7723e */ /* 0x001fe200000000ff */
[----:B------:R-:W4:Y:S01]  /*18bc0*/  LDL.LU R188, [R1+0x4f8] ;  /* 0x0004f80001bc7983 */ /* 0x000f220000300800 */
[----:B-1----:R-:W-:Y:S02]  /*18bd0*/  F2FP.F16.F32.PACK_AB R232, RZ, R86 ;  /* 0x00000056ffe8723e */ /* 0x002fe400000000ff */
[----:B--2---:R-:W-:Y:S01]  /*18be0*/  F2FP.F16.F32.PACK_AB R233, RZ, R87 ;  /* 0x00000057ffe9723e */ /* 0x004fe200000000ff */
        /* <DEDUP_REMOVED lines=27> */
[----:B------:R-:W-:Y:S01]  /*18da0*/  FMUL R219, R219, R2 ;  /* 0x00000002dbdb7220 */ /* 0x000fe20000400000 */
[----:B--2---:R-:W-:Y:S01]  /*18db0*/  F2FP.F16.F32.PACK_AB R233, RZ, R95 ;  /* 0x0000005fffe9723e */ /* 0x004fe200000000ff */
[----:B------:R0:W-:Y:S01]  /*18dc0*/  @P3 STG.E.U16 desc[UR36][R6.64+0xa2], R231 ;  /* 0x0000a2e706003986 */ /* 0x0001e2000c101524 */
[----:B------:R-:W-:-:S02]  /*18dd0*/  ISETP.GT.AND P3, PT, R0, 0x59, P1 ;  /* 0x000000590000780c */ /* 0x000fc40000f64270 */
        /* <DEDUP_REMOVED lines=10> */
[----:B------:R-:W4:Y:S01]  /*18e80*/  LDL.LU R190, [R1+0x4f0] ;  /* 0x0004f00001be7983 */ /* 0x000f220000300800 */
[----:B--2---:R-:W-:-:S03]  /*18e90*/  F2FP.F16.F32.PACK_AB R233, RZ, R99 ;  /* 0x00000063ffe9723e */ /* 0x004fc600000000ff */
        /* <DEDUP_REMOVED lines=67> */
[----:B------:R-:W-:Y:S01]  /*192d0*/  @P3 STG.E.U16 desc[UR36][R6.64+0x102], R231 ;  /* 0x000102e706003986 */ /* 0x000fe2000c101524 */
[----:B------:R-:W-:Y:S02]  /*192e0*/  ISETP.GT.AND P3, PT, R0, 0x89, P1 ;  /* 0x000000890000780c */ /* 0x000fe40000f64270 */
[----:B------:R-:W-:Y:S01]  /*192f0*/  F2FP.F16.F32.PACK_AB R230, RZ, R226 ;  /* 0x000000e2ffe6723e */ /* 0x000fe200000000ff */
[----:B------:R-:W-:Y:S01]  /*19300*/  @P4 STG.E.U16 desc[UR36][R22.64+0x110], R232 ;  /* 0x000110e816004986 */ /* 0x000fe2000c101524 */
[----:B------:R-:W-:-:S02]  /*19310*/  PRMT R226, R234, 0x7610, R226 ;  /* 0x00007610eae27816 */ /* 0x000fc400000000e2 */
[C---:B------:R-:W-:Y:S01]  /*19320*/  ISETP.GT.AND P4, PT, R0.reuse, 0x90, P0 ;  /* 0x000000900000780c */ /* 0x040fe20000784270 */
[----:B------:R-:W-:Y:S01]  /*19330*/  @P5 STG.E.U16 desc[UR36][R22.64+0x112], R233 ;  /* 0x000112e916005986 */ /* 0x000fe2000c101524 */
[----:B------:R-:W-:-:S03]  /*19340*/  ISETP.GT.AND P5, PT, R0, 0x91, P0 ;  /* 0x000000910000780c */ /* 0x000fc600007a4270 */
[----:B------:R-:W-:Y:S01]  /*19350*/  @P2 STG.E.U16 desc[UR36][R216.64+0x110], R226 ;  /* 0x000110e2d8002986 */ /* 0x000fe2000c101524 */
[----:B------:R-:W-:Y:S02]  /*19360*/  ISETP.GT.AND P2, PT, R0, 0x90, P1 ;  /* 0x000000900000780c */ /* 0x000fe40000f44270 */
[----:B------:R-:W-:Y:S01]  /*19370*/  PRMT R228, R229, 0x7610, R228 ;  /* 0x00007610e5e47816 */ /* 0x000fe200000000e4 */
[-C--:B------:R-:W-:Y:S01]  /*19380*/  FMUL R12, R12, R2.reuse ;  /* 0x000000020c0c7220 */ /* 0x080fe20000400000 */
[----:B------:R-:W-:Y:S01]  /*19390*/  F2FP.F16.F32.PACK_AB R227, RZ, R227 ;  /* 0x000000e3ffe3723e */ /* 0x000fe200000000ff */
[----:B------:R-:W-:Y:S01]  /*193a0*/  FMUL R13, R13, R2 ;  /* 0x000000020d0d7220 */ /* 0x000fe20000400000 */
[----:B------:R-:W-:Y:S01]  /*193b0*/  F2FP.F16.F32.PACK_AB R225, RZ, R225 ;  /* 0x000000e1ffe1723e */ /* 0x000fe200000000ff */
[----:B------:R-:W-:Y:S01]  /*193c0*/  @P3 STG.E.U16 desc[UR36][R6.64+0x112], R228 ;  /* 0x000112e406003986 */ /* 0x000fe2000c101524 */
[----:B------:R-:W-:-:S03]  /*193d0*/  ISETP.GT.AND P3, PT, R0, 0x91, P1 ;  /* 0x000000910000780c */ /* 0x000fc60000f64270 */
[----:B------:R-:W-:Y:S01]  /*193e0*/  @P4 STG.E.U16 desc[UR36][R22.64+0x120], R235 ;  /* 0x000120eb16004986 */ /* 0x000fe2000c101524 */
[----:B------:R-:W-:-:S03]  /*193f0*/  ISETP.GT.AND P4, PT, R0, 0x98, P0 ;  /* 0x000000980000780c */ /* 0x000fc60000784270 */
[----:B------:R-:W-:Y:S01]  /*19400*/  @P5 STG.E.U16 desc[UR36][R22.64+0x122], R230 ;  /* 0x000122e616005986 */ /* 0x000fe2000c101524 */
[----:B------:R-:W-:-:S03]  /*19410*/  ISETP.GT.AND P5, PT, R0, 0x99, P0 ;  /* 0x000000990000780c */ /* 0x000fc600007a4270 */
[----:B------:R-:W-:Y:S01]  /*19420*/  @P2 STG.E.U16 desc[UR36][R216.64+0x120], R227 ;  /* 0x000120e3d8002986 */ /* 0x000fe2000c101524 */
[C---:B------:R-:W-:Y:S02]  /*19430*/  ISETP.GT.AND P2, PT, R0.reuse, 0x98, P1 ;  /* 0x000000980000780c */ /* 0x040fe40000f44270 */
[----:B------:R-:W-:Y:S02]  /*19440*/  F2FP.F16.F32.PACK_AB R224, RZ, R224 ;  /* 0x000000e0ffe0723e */ /* 0x000fe400000000ff */
[----:B------:R-:W-:Y:S01]  /*19450*/  F2FP.F16.F32.PACK_AB R222, RZ, R222 ;  /* 0x000000deffde723e */ /* 0x000fe200000000ff */
[----:B------:R-:W-:Y:S01]  /*19460*/  @P3 STG.E.U16 desc[UR36][R6.64+0x122], R225 ;  /* 0x000122e106003986 */ /* 0x000fe2000c101524 */
[C---:B------:R-:W-:Y:S02]  /*19470*/  ISETP.GT.AND P3, PT, R0.reuse, 0x99, P1 ;  /* 0x000000990000780c */ /* 0x040fe40000f64270 */
[----:B------:R-:W-:Y:S01]  /*19480*/  F2FP.F16.F32.PACK_AB R223, RZ, R223 ;  /* 0x000000dfffdf723e */ /* 0x000fe200000000ff */
[----:B------:R-:W-:Y:S01]  /*19490*/  @P4 STG.E.U16 desc[UR36][R22.64+0x130], R224 ;  /* 0x000130e016004986 */ /* 0x000fe2000c101524 */
[----:B------:R-:W-:-:S03]  /*194a0*/  ISETP.GT.AND P4, PT, R0, 0xa0, P0 ;  /* 0x000000a00000780c */ /* 0x000fc60000784270 */
[----:B------:R-:W-:Y:S01]  /*194b0*/  @P5 STG.E.U16 desc[UR36][R22.64+0x132], R222 ;  /* 0x000132de16005986 */ /* 0x000fe2000c101524 */
[----:B------:R-:W-:-:S03]  /*194c0*/  ISETP.GT.AND P5, PT, R0, 0xa1, P0 ;  /* 0x000000a10000780c */ /* 0x000fc600007a4270 */
[----:B------:R-:W-:Y:S01]  /*194d0*/  @P2 STG.E.U16 desc[UR36][R216.64+0x130], R223 ;  /* 0x000130dfd8002986 */ /* 0x000fe2000c101524 */
[C---:B------:R-:W-:Y:S02]  /*194e0*/  ISETP.GT.AND P2, PT, R0.reuse, 0xa0, P1 ;  /* 0x000000a00000780c */ /* 0x040fe40000f44270 */
[----:B------:R-:W-:Y:S01]  /*194f0*/  F2FP.F16.F32.PACK_AB R221, RZ, R221 ;  /* 0x000000ddffdd723e */ /* 0x000fe200000000ff */
[----:B------:R-:W2:Y:S01]  /*19500*/  LDL.LU R196, [R1+0x4d8] ;  /* 0x0004d80001c47983 */ /* 0x000ea20000300800 */
[----:B------:R-:W-:Y:S02]  /*19510*/  F2FP.F16.F32.PACK_AB R220, RZ, R220 ;  /* 0x000000dcffdc723e */ /* 0x000fe400000000ff */
[----:B------:R-:W-:Y:S01]  /*19520*/  F2FP.F16.F32.PACK_AB R218, RZ, R218 ;  /* 0x000000daffda723e */ /* 0x000fe200000000ff */
[----:B------:R-:W-:Y:S01]  /*19530*/  @P3 STG.E.U16 desc[UR36][R6.64+0x132], R221 ;  /* 0x000132dd06003986 */ /* 0x000fe2000c101524 */
[C---:B------:R-:W-:Y:S02]  /*19540*/  ISETP.GT.AND P6, PT, R0.reuse, 0xa8, P1 ;  /* 0x000000a80000780c */ /* 0x040fe40000fc4270 */
[----:B------:R-:W-:Y:S01]  /*19550*/  ISETP.GT.AND P3, PT, R0, 0xa1, P1 ;  /* 0x000000a10000780c */ /* 0x000fe20000f64270 */
[----:B------:R0:W-:Y:S01]  /*19560*/  @P4 STG.E.U16 desc[UR36][R22.64+0x140], R220 ;  /* 0x000140dc16004986 */ /* 0x0001e2000c101524 */
[----:B------:R-:W-:-:S02]  /*19570*/  F2FP.F16.F32.PACK_AB R8, RZ, R8 ;  /* 0x00000008ff08723e */ /* 0x000fc400000000ff */
[----:B------:R-:W-:Y:S01]  /*19580*/  F2FP.F16.F32.PACK_AB R9, RZ, R9 ;  /* 0x00000009ff09723e */ /* 0x000fe200000000ff */
[----:B------:R1:W-:Y:S01]  /*19590*/  @P5 STG.E.U16 desc[UR36][R22.64+0x142], R218 ;  /* 0x000142da16005986 */ /* 0x0003e2000c101524 */
[C---:B------:R-:W-:Y:S02]  /*195a0*/  ISETP.GT.AND P4, PT, R0.reuse, 0xa8, P0 ;  /* 0x000000a80000780c */ /* 0x040fe40000784270 */
[----:B------:R-:W-:Y:S01]  /*195b0*/  ISETP.GT.AND P5, PT, R0, 0xa9, P0 ;  /* 0x000000a90000780c */ /* 0x000fe200007a4270 */
[----:B------:R-:W-:Y:S01]  /*195c0*/  FMUL R14, R14, R2 ;  /* 0x000000020e0e7220 */ /* 0x000fe20000400000 */
[----:B------:R-:W-:Y:S01]  /*195d0*/  F2FP.F16.F32.PACK_AB R219, RZ, R219 ;  /* 0x000000dbffdb723e */ /* 0x000fe200000000ff */
[----:B------:R-:W2:Y:S01]  /*195e0*/  LDL.LU R197, [R1+0x4d4] ;  /* 0x0004d40001c57983 */ /* 0x000ea20000300800 */
[----:B0-----:R-:W-:Y:S01]  /*195f0*/  PRMT R220, R9, 0x7610, R220 ;  /* 0x0000761009dc7816 */ /* 0x001fe200000000dc */
[----:B------:R-:W-:Y:S01]  /*19600*/  @P2 IMAD.MOV.U32 R9, RZ, RZ, R217 ;  /* 0x000000ffff092224 */ /* 0x000fe200078e00d9 */
[----:B-1----:R-:W-:Y:S01]  /*19610*/  PRMT R218, R8, 0x7610, R218 ;  /* 0x0000761008da7816 */ /* 0x002fe200000000da */
[----:B------:R-:W-:Y:S01]  /*19620*/  @P2 IMAD.MOV.U32 R8, RZ, RZ, R216 ;  /* 0x000000ffff082224 */ /* 0x000fe200078e00d8 */
[----:B------:R-:W-:Y:S01]  /*19630*/  F2FP.F16.F32.PACK_AB R21, RZ, R21 ;  /* 0x00000015ff15723e */ /* 0x000fe200000000ff */
[----:B------:R-:W2:Y:S01]  /*19640*/  LDL.LU R198, [R1+0x4d0] ;  /* 0x0004d00001c67983 */ /* 0x000ea20000300800 */
[----:B------:R-:W-:-:S03]  /*19650*/  F2FP.F16.F32.PACK_AB R10, RZ, R10 ;  /* 0x0000000aff0a723e */ /* 0x000fc600000000ff */
[----:B------:R0:W-:Y:S01]  /*19660*/  @P2 STG.E.U16 desc[UR36][R8.64+0x140], R219 ;  /* 0x000140db08002986 */ /* 0x0001e2000c101524 */
[----:B------:R-:W-:-:S03]  /*19670*/  ISETP.GT.AND P2, PT, R0, 0xa9, P1 ;  /* 0x000000a90000780c */ /* 0x000fc60000f44270 */
[----:B------:R-:W-:Y:S01]  /*19680*/  @P3 STG.E.U16 desc[UR36][R6.64+0x142], R21 ;  /* 0x0001421506003986 */ /* 0x000fe2000c101524 */
[----:B------:R-:W-:-:S03]  /*19690*/  ISETP.GT.AND P3, PT, R0, 0xb0, P1 ;  /* 0x000000b00000780c */ /* 0x000fc60000f64270 */
[----:B------:R-:W-:Y:S01]  /*196a0*/  @P4 STG.E.U16 desc[UR36][R22.64+0x150], R218 ;  /* 0x000150da16004986 */ /* 0x000fe2000c101524 */
[----:B0-----:R-:W-:Y:S01]  /*196b0*/  @P6 IMAD.MOV.U32 R8, RZ, RZ, R216 ;  /* 0x000000ffff086224 */ /* 0x001fe200078e00d8 */
[----:B------:R-:W-:Y:S01]  /*196c0*/  F2FP.F16.F32.PACK_AB R11, RZ, R11 ;  /* 0x0000000bff0b723e */ /* 0x000fe200000000ff */
[----:B------:R-:W-:Y:S01]  /*196d0*/  @P6 IMAD.MOV.U32 R9, RZ, RZ, R217 ;  /* 0x000000ffff096224 */ /* 0x000fe200078e00d9 */
[----:B------:R-:W-:Y:S01]  /*196e0*/  @P5 STG.E.U16 desc[UR36][R22.64+0x152], R220 ;  /* 0x000152dc16005986 */ /* 0x000fe2000c101524 */
[----:B------:R-:W-:-:S03]  /*196f0*/  ISETP.GT.AND P5, PT, R0, 0xb0, P0 ;  /* 0x000000b00000780c */ /* 0x000fc600007a4270 */
[----:B------:R0:W-:Y:S01]  /*19700*/  @P6 STG.E.U16 desc[UR36][R8.64+0x150], R10 ;  /* 0x0001500a08006986 */ /* 0x0001e2000c101524 */
[----:B------:R-:W-:Y:S02]  /*19710*/  ISETP.GT.AND P6, PT, R0, 0xb1, P0 ;  /* 0x000000b10000780c */ /* 0x000fe400007c4270 */
[----:B------:R-:W-:Y:S01]  /*19720*/  F2FP.F16.F32.PACK_AB R12, RZ, R12 ;  /* 0x0000000cff0c723e */ /* 0x000fe200000000ff */
[----:B------:R1:W-:Y:S01]  /*19730*/  @P2 STG.E.U16 desc[UR36][R6.64+0x152], R11 ;  /* 0x0001520b06002986 */ /* 0x0003e2000c101524 */
[----:B------:R-:W-:Y:S02]  /*19740*/  F2FP.F16.F32.PACK_AB R13, RZ, R13 ;  /* 0x0000000dff0d723e */ /* 0x000fe400000000ff */
[----:B------:R-:W-:Y:S01]  /*19750*/  F2FP.F16.F32.PACK_AB R14, RZ, R14 ;  /* 0x0000000eff0e723e */ /* 0x000fe200000000ff */
[----:B------:R-:W-:Y:S01]  /*19760*/  FMUL R15, R15, R2 ;  /* 0x000000020f0f7220 */ /* 0x000fe20000400000 */
[----:B------:R-:W2:Y:S01]  /*19770*/  LDL.LU R199, [R1+0x4cc] ;  /* 0x0004cc0001c77983 */ /* 0x000ea20000300800 */
[----:B0-----:R-:W-:Y:S01]  /*19780*/  @P3 MOV R10, R216 ;  /* 0x000000d8000a3202 */ /* 0x001fe20000000f00 */
[----:B-1----:R-:W-:-:S02]  /*19790*/  @P3 IMAD.MOV.U32 R11, RZ, RZ, R217 ;  /* 0x000000ffff0b3224 */ /* 0x002fc400078e00d9 */
[----:B------:R-:W-:Y:S01]  /*197a0*/  @P5 STG.E.U16 desc[UR36][R22.64+0x160], R12 ;  /* 0x0001600c16005986 */ /* 0x000fe2000c101524 */
[----:B------:R-:W-:-:S03]  /*197b0*/  ISETP.GT.AND P2, PT, R0, 0xb1, P1 ;  /* 0x000000b10000780c */ /* 0x000fc60000f44270 */
[----:B------:R-:W-:Y:S04]  /*197c0*/  @P6 STG.E.U16 desc[UR36][R22.64+0x162], R13 ;  /* 0x0001620d16006986 */ /* 0x000fe8000c101524 */
[----:B------:R-:W-:Y:S01]  /*197d0*/  @P3 STG.E.U16 desc[UR36][R10.64+0x160], R14 ;  /* 0x0001600e0a003986 */ /* 0x000fe2000c101524 */
[C---:B------:R-:W-:Y:S01]  /*197e0*/  ISETP.GT.AND P3, PT, R0.reuse, 0xb8, P0 ;  /* 0x000000b80000780c */ /* 0x040fe20000764270 */
[-C--:B------:R-:W-:Y:S01]  /*197f0*/  FMUL R17, R17, R2.reuse ;  /* 0x0000000211117220 */ /* 0x080fe20000400000 */
[C---:B------:R-:W-:Y:S01]  /*19800*/  ISETP.GT.AND P0, PT, R0.reuse, 0xb9, P0 ;  /* 0x000000b90000780c */ /* 0x040fe20000704270 */
[----:B------:R-:W2:Y:S01]  /*19810*/  LDL.LU R200, [R1+0x4c8] ;  /* 0x0004c80001c87983 */ /* 0x000ea20000300800 */
[----:B------:R-:W-:Y:S01]  /*19820*/  ISETP.GT.AND P5, PT, R0, 0xb8, P1 ;  /* 0x000000b80000780c */ /* 0x000fe20000fa4270 */
[-C--:B------:R-:W-:Y:S01]  /*19830*/  FMUL R18, R18, R2.reuse ;  /* 0x0000000212127220 */ /* 0x080fe20000400000 */
[----:B------:R-:W-:Y:S01]  /*19840*/  ISETP.GT.AND P1, PT, R0, 0xb9, P1 ;  /* 0x000000b90000780c */ /* 0x000fe20000f24270 */
[----:B------:R-:W2:Y:S01]  /*19850*/  LDL.LU R201, [R1+0x4c4] ;  /* 0x0004c40001c97983 */ /* 0x000ea20000300800 */
[----:B------:R-:W-:Y:S01]  /*19860*/  FMUL R19, R19, R2 ;  /* 0x0000000213137220 */ /* 0x000fe20000400000 */
[----:B------:R-:W-:-:S02]  /*19870*/  F2FP.F16.F32.PACK_AB R15, RZ, R15 ;  /* 0x0000000fff0f723e */ /* 0x000fc400000000ff */
[----:B------:R-:W2:Y:S01]  /*19880*/  LDL.LU R202, [R1+0x4c0] ;  /* 0x0004c00001ca7983 */ /* 0x000ea20000300800 */
[----:B------:R-:W-:Y:S01]  /*19890*/  FMUL R20, R20, R2 ;  /* 0x0000000214147220 */ /* 0x000fe20000400000 */
[----:B------:R-:W-:Y:S02]  /*198a0*/  F2FP.F16.F32.PACK_AB R17, RZ, R17 ;  /* 0x00000011ff11723e */ /* 0x000fe400000000ff */
[----:B------:R-:W-:Y:S01]  /*198b0*/  F2FP.F16.F32.PACK_AB R18, RZ, R18 ;  /* 0x00000012ff12723e */ /* 0x000fe200000000ff */
[----:B------:R-:W-:Y:S01]  /*198c0*/  @P2 STG.E.U16 desc[UR36][R6.64+0x162], R15 ;  /* 0x0001620f06002986 */ /* 0x000fe2000c101524 */
[----:B------:R-:W-:Y:S02]  /*198d0*/  F2FP.F16.F32.PACK_AB R19, RZ, R19 ;  /* 0x00000013ff13723e */ /* 0x000fe400000000ff */
[----:B------:R-:W-:Y:S01]  /*198e0*/  F2FP.F16.F32.PACK_AB R20, RZ, R20 ;  /* 0x00000014ff14723e */ /* 0x000fe200000000ff */
[----:B------:R-:W-:Y:S01]  /*198f0*/  @P3 STG.E.U16 desc[UR36][R22.64+0x170], R17 ;  /* 0x0001701116003986 */ /* 0x000fe2000c101524 */
[----:B------:R-:W-:Y:S01]  /*19900*/  ISETP.GT.AND P3, PT, R3, 0x100, PT ;  /* 0x000001000300780c */ /* 0x000fe20003f64270 */
[----:B------:R-:W-:-:S02]  /*19910*/  IMAD.U32 R21, RZ, RZ, UR8 ;  /* 0x00000008ff157e24 */ /* 0x000fc4000f8e00ff */
[----:B------:R-:W-:Y:S01]  /*19920*/  @P0 STG.E.U16 desc[UR36][R22.64+0x172], R18 ;  /* 0x0001721216000986 */ /* 0x000fe2000c101524 */
[----:B------:R-:W-:Y:S01]  /*19930*/  ISETP.GT.AND P0, PT, R0, RZ, P3 ;  /* 0x000000ff0000720c */ /* 0x000fe20001f04270 */
[----:B------:R-:W-:Y:S01]  /*19940*/  USHF.L.U64.HI UR11, UR8, 0x9, UR9 ;  /* 0x00000009080b7899 */ /* 0x000fe20008010209 */
[----:B------:R-:W-:Y:S01]  /*19950*/  ISETP.GT.AND P2, PT, R3, 0x108, PT ;  /* 0x000001080300780c */ /* 0x000fe20003f44270 */
[----:B------:R-:W2:Y:S04]  /*19960*/  LDL.LU R203, [R1+0x4bc] ;  /* 0x0004bc0001cb7983 */ /* 0x000ea80000300800 */
[----:B------:R-:W-:Y:S01]  /*19970*/  @P5 STG.E.U16 desc[UR36][R216.64+0x170], R19 ;  /* 0x00017013d8005986 */ /* 0x000fe2000c101524 */
[----:B------:R-:W-:-:S03]  /*19980*/  LEA R8, P4, R21, R4, 0x9 ;  /* 0x0000000415087211 */ /* 0x000fc600078848ff */
[----:B------:R-:W2:Y:S01]  /*19990*/  LDL.LU R204, [R1+0x4b8] ;  /* 0x0004b80001cc7983 */ /* 0x000ea20000300800 */
[----:B------:R-:W-:-:S03]  /*199a0*/  FMUL R120, R120, R2 ;  /* 0x0000000278787220 */ /* 0x000fc60000400000 */
[----:B------:R0:W-:Y:S01]  /*199b0*/  @P1 STG.E.U16 desc[UR36][R6.64+0x172], R20 ;  /* 0x0001721406001986 */ /* 0x0001e2000c101524 */
[----:B------:R-:W-:-:S03]  /*199c0*/  ISETP.GT.AND P1, PT, R0, 0x1, P3 ;  /* 0x000000010000780c */ /* 0x000fc60001f24270 */
[----:B------:R-:W2:Y:S01]  /*199d0*/  LDL.LU R205, [R1+0x4b4] ;  /* 0x0004b40001cd7983 */ /* 0x000ea20000300800 */
[-C--:B------:R-:W-:Y:S01]  /*199e0*/  FMUL R121, R121, R2.reuse ;  /* 0x0000000279797220 */ /* 0x080fe20000400000 */
[----:B------:R-:W-:Y:S02]  /*199f0*/  ISETP.GT.AND P5, PT, R0, RZ, P2 ;  /* 0x000000ff0000720c */ /* 0x000fe400017a4270 */
[----:B------:R-:W2:Y:S01]  /*19a00*/  LDL.LU R206, [R1+0x4b0] ;  /* 0x0004b00001ce7983 */ /* 0x000ea20000300800 */
[----:B------:R-:W-:Y:S01]  /*19a10*/  FMUL R122, R122, R2 ;  /* 0x000000027a7a7220 */ /* 0x000fe20000400000 */
[----:B------:R-:W-:Y:S02]  /*19a20*/  IADD3.X R9, R5, UR11, RZ, P4, !PT ;  /* 0x0000000b05097c10 */ /* 0x000fe4000a7fe4ff */
[----:B------:R-:W-:Y:S01]  /*19a30*/  F2FP.F16.F32.PACK_AB R120, RZ, R120 ;  /* 0x00000078ff78723e */ /* 0x000fe200000000ff */
[----:B------:R-:W2:Y:S01]  /*19a40*/  LDL.LU R207, [R1+0x4ac] ;  /* 0x0004ac0001cf7983 */ /* 0x000ea20000300800 */
[----:B0-----:R-:W-:-:S02]  /*19a50*/  IADD3 R6, P4, R8, UR5, RZ ;  /* 0x0000000508067c10 */ /* 0x001fc4000ff9e0ff */
[----:B------:R-:W-:Y:S01]  /*19a60*/  F2FP.F16.F32.PACK_AB R121, RZ, R121 ;  /* 0x00000079ff79723e */ /* 0x000fe200000000ff */
[----:B------:R-:W-:Y:S01]  /*19a70*/  @P0 STG.E.U16 desc[UR36][R8.64], R120 ;  /* 0x0000007808000986 */ /* 0x000fe2000c101524 */
[----:B------:R-:W-:Y:S02]  /*19a80*/  F2FP.F16.F32.PACK_AB R122, RZ, R122 ;  /* 0x0000007aff7a723e */ /* 0x000fe400000000ff */
[----:B------:R-:W-:Y:S01]  /*19a90*/  IADD3.X R7, R9, UR4, RZ, P4, !PT ;  /* 0x0000000409077c10 */ /* 0x000fe2000a7fe4ff */
[----:B------:R-:W-:Y:S01]  /*19aa0*/  @P1 STG.E.U16 desc[UR36][R8.64+0x2], R121 ;  /* 0x0000027908001986 */ /* 0x000fe2000c101524 */
[C---:B------:R-:W-:Y:S02]  /*19ab0*/  ISETP.GT.AND P0, PT, R0.reuse, 0x1, P2 ;  /* 0x000000010000780c */ /* 0x040fe40001704270 */
[----:B------:R-:W-:Y:S01]  /*19ac0*/  ISETP.GT.AND P1, PT, R0, 0x8, P3 ;  /* 0x000000080000780c */ /* 0x000fe20001f24270 */
[----:B------:R-:W2:Y:S01]  /*19ad0*/  LDL.LU R208, [R1+0x4a8] ;  /* 0x0004a80001d07983 */ /* 0x000ea20000300800 */
[-C--:B------:R-:W-:Y:S01]  /*19ae0*/  FMUL R123, R123, R2.reuse ;  /* 0x000000027b7b7220 */ /* 0x080fe20000400000 */
[----:B------:R-:W-:-:S02]  /*19af0*/  FMUL R124, R124, R2 ;  /* 0x000000027c7c7220 */ /* 0x000fc40000400000 */
[----:B------:R-:W2:Y:S01]  /*19b00*/  LDL.LU R209, [R1+0x4a4] ;  /* 0x0004a40001d17983 */ /* 0x000ea20000300800 */
[----:B------:R-:W-:-:S03]  /*19b10*/  ISETP.GT.AND P4, PT, R0, 0x9, P3 ;  /* 0x000000090000780c */ /* 0x000fc60001f84270 */
[----:B------:R-:W-:Y:S01]  /*19b20*/  @P5 STG.E.U16 desc[UR36][R6.64], R122 ;  /* 0x0000007a06005986 */ /* 0x000fe2000c101524 */
[----:B------:R-:W-:Y:S01]  /*19b30*/  IADD3 R10, P5, R8, UR5, RZ ;  /* 0x00000005080a7c10 */ /* 0x000fe2000ffbe0ff */
[----:B------:R-:W-:Y:S01]  /*19b40*/  FMUL R125, R125, R2 ;  /* 0x000000027d7d7220 */ /* 0x000fe20000400000 */
[----:B------:R-:W-:Y:S01]  /*19b50*/  F2FP.F16.F32.PACK_AB R123, RZ, R123 ;  /* 0x0000007bff7b723e */ /* 0x000fe200000000ff */
[----:B------:R-:W2:Y:S01]  /*19b60*/  LDL.LU R210, [R1+0x4a0] ;  /* 0x0004a00001d27983 */ /* 0x000ea20000300800 */
[----:B------:R-:W-:Y:S02]  /*19b70*/  IADD3.X R11, R9, UR4, RZ, P5, !PT ;  /* 0x00000004090b7c10 */ /* 0x000fe4000affe4ff */
[----:B------:R-:W-:Y:S01]  /*19b80*/  F2FP.F16.F32.PACK_AB R124, RZ, R124 ;  /* 0x0000007cff7c723e */ /* 0x000fe200000000ff */
[----:B------:R-:W2:Y:S01]  /*19b90*/  LDL.LU R211, [R1+0x49c] ;  /* 0x00049c0001d37983 */ /* 0x000ea20000300800 */
[----:B------:R-:W-:-:S03]  /*19ba0*/  F2FP.F16.F32.PACK_AB R125, RZ, R125 ;  /* 0x0000007dff7d723e */ /* 0x000fc600000000ff */
[----:B------:R-:W-:Y:S01]  /*19bb0*/  @P0 STG.E.U16 desc[UR36][R10.64+0x2], R123 ;  /* 0x0000027b0a000986 */ /* 0x000fe2000c101524 */
[----:B------:R-:W-:-:S03]  /*19bc0*/  ISETP.GT.AND P0, PT, R0, 0x8, P2 ;  /* 0x000000080000780c */ /* 0x000fc60001704270 */
[----:B------:R-:W-:Y:S01]  /*19bd0*/  @P1 STG.E.U16 desc[UR36][R8.64+0x10], R124 ;  /* 0x0000107c08001986 */ /* 0x000fe2000c101524 */
[----:B------:R-:W-:Y:S01]  /*19be0*/  ISETP.GT.AND P1, PT, R0, 0x9, P2 ;  /* 0x000000090000780c */ /* 0x000fe20001724270 */
[-C--:B------:R-:W-:Y:S01]  /*19bf0*/  FMUL R126, R126, R2.reuse ;  /* 0x000000027e7e7220 */ /* 0x080fe20000400000 */
[C---:B------:R-:W-:Y:S01]  /*19c00*/  ISETP.GT.AND P5, PT, R0.reuse, 0x11, P3 ;  /* 0x000000110000780c */ /* 0x040fe20001fa4270 */
[----:B------:R-:W-:Y:S01]  /*19c10*/  @P4 STG.E.U16 desc[UR36][R8.64+0x12], R125 ;  /* 0x0000127d08004986 */ /* 0x000fe2000c101524 */
[-C--:B------:R-:W-:Y:S01]  /*19c20*/  FMUL R127, R127, R2.reuse ;  /* 0x000000027f7f7220 */ /* 0x080fe20000400000 */
[----:B------:R-:W-:Y:S01]  /*19c30*/  ISETP.GT.AND P4, PT, R0, 0x10, P3 ;  /* 0x000000100000780c */ /* 0x000fe20001f84270 */
[-C--:B------:R-:W-:Y:S01]  /*19c40*/  FMUL R129, R129, R2.reuse ;  /* 0x0000000281817220 */ /* 0x080fe20000400000 */
[----:B------:R-:W2:Y:S01]  /*19c50*/  LDL.LU R212, [R1+0x498] ;  /* 0x0004980001d47983 */ /* 0x000ea20000300800 */
[----:B------:R-:W-:Y:S01]  /*19c60*/  FMUL R128, R128, R2 ;  /* 0x0000000280807220 */ /* 0x000fe20000400000 */
[----:B------:R-:W-:-:S02]  /*19c70*/  F2FP.F16.F32.PACK_AB R126, RZ, R126 ;  /* 0x0000007eff7e723e */ /* 0x000fc400000000ff */
[----:B------:R-:W-:Y:S01]  /*19c80*/  F2FP.F16.F32.PACK_AB R127, RZ, R127 ;  /* 0x0000007fff7f723e */ /* 0x000fe200000000ff */
[----:B------:R-:W2:Y:S01]  /*19c90*/  LDL.LU R213, [R1+0x494] ;  /* 0x0004940001d57983 */ /* 0x000ea20000300800 */
[----:B------:R-:W-:Y:S02]  /*19ca0*/  F2FP.F16.F32.PACK_AB R129, RZ, R129 ;  /* 0x00000081ff81723e */ /* 0x000fe400000000ff */
[----:B------:R-:W-:Y:S01]  /*19cb0*/  F2FP.F16.F32.PACK_AB R128, RZ, R128 ;  /* 0x00000080ff80723e */ /* 0x000fe200000000ff */
[----:B------:R-:W-:Y:S01]  /*19cc0*/  @P0 STG.E.U16 desc[UR36][R6.64+0x10], R126 ;  /* 0x0000107e06000986 */ /* 0x000fe2000c101524 */
[----:B------:R-:W-:-:S03]  /*19cd0*/  ISETP.GT.AND P0, PT, R0, 0x10, P2 ;  /* 0x000000100000780c */ /* 0x000fc60001704270 */
[----:B------:R-:W-:Y:S01]  /*19ce0*/  @P1 STG.E.U16 desc[UR36][R10.64+0x12], R127 ;  /* 0x0000127f0a001986 */ /* 0x000fe2000c101524 */
[----:B------:R-:W-:Y:S01]  /*19cf0*/  ISETP.GT.AND P1, PT, R0, 0x11, P2 ;  /* 0x000000110000780c */ /* 0x000fe20001724270 */
[-C--:B------:R-:W-:Y:S02]  /*19d00*/  FMUL R130, R130, R2.reuse ;  /* 0x0000000282827220 */ /* 0x080fe40000400000 */
[----:B------:R-:W-:Y:S01]  /*19d10*/  @P5 STG.E.U16 desc[UR36][R8.64+0x22], R129 ;  /* 0x0000228108005986 */ /* 0x000fe2000c101524 */
[C---:B------:R-:W-:Y:S01]  /*19d20*/  ISETP.GT.AND P5, PT, R0.reuse, 0x19, P3 ;  /* 0x000000190000780c */ /* 0x040fe20001fa4270 */
[-C--:B------:R-:W-:Y:S02]  /*19d30*/  FMUL R131, R131, R2.reuse ;  /* 0x0000000283837220 */ /* 0x080fe40000400000 */
[----:B------:R-:W-:Y:S01]  /*19d40*/  @P4 STG.E.U16 desc[UR36][R8.64+0x20], R128 ;  /* 0x0000208008004986 */ /* 0x000fe2000c101524 */
[----:B------:R-:W-:Y:S01]  /*19d50*/  ISETP.GT.AND P4, PT, R0, 0x18, P3 ;  /* 0x000000180000780c */ /* 0x000fe20001f84270 */
[-C--:B------:R-:W-:Y:S01]  /*19d60*/  FMUL R133, R133, R2.reuse ;  /* 0x0000000285857220 */ /* 0x080fe20000400000 */
[----:B------:R-:W-:Y:S01]  /*19d70*/  FMUL R132, R132, R2 ;  /* 0x0000000284847220 */ /* 0x000fe20000400000 */
[----:B------:R-:W-:Y:S01]  /*19d80*/  F2FP.F16.F32.PACK_AB R130, RZ, R130 ;  /* 0x00000082ff82723e */ /* 0x000fe200000000ff */
[----:B------:R-:W2:Y:S01]  /*19d90*/  LDL.LU R214, [R1+0x490] ;  /* 0x0004900001d67983 */ /* 0x000ea20000300800 */
[----:B------:R-:W-:-:S02]  /*19da0*/  F2FP.F16.F32.PACK_AB R131, RZ, R131 ;  /* 0x00000083ff83723e */ /* 0x000fc400000000ff */
[----:B------:R-:W-:Y:S01]  /*19db0*/  F2FP.F16.F32.PACK_AB R133, RZ, R133 ;  /* 0x00000085ff85723e */ /* 0x000fe200000000ff */
[----:B------:R-:W2:Y:S01]  /*19dc0*/  LDL.LU R215, [R1+0x48c] ;  /* 0x00048c0001d77983 */ /* 0x000ea20000300800 */
[----:B------:R-:W-:-:S03]  /*19dd0*/  F2FP.F16.F32.PACK_AB R132, RZ, R132 ;  /* 0x00000084ff84723e */ /* 0x000fc600000000ff */
[----:B------:R-:W2:Y:S04]  /*19de0*/  LDL.LU R24, [R1+0x488] ;  /* 0x0004880001187983 */ /* 0x000ea80000300800 */
        /* <DEDUP_REMOVED lines=249> */
[-C--:B---3--:R-:W-:Y:S01]  /*1ad80*/  FMUL R185, R185, R2.reuse ;  /* 0x00000002b9b97220 */ /* 0x088fe20000400000 */
[----:B------:R-:W-:Y:S01]  /*1ad90*/  FMUL R184, R184, R2 ;  /* 0x00000002b8b87220 */ /* 0x000fe20000400000 */
[----:B------:R-:W-:Y:S01]  /*1ada0*/  F2FP.F16.F32.PACK_AB R182, RZ, R182 ;  /* 0x000000b6ffb6723e */ /* 0x000fe200000000ff */
[----:B------:R-:W3:Y:S01]  /*1adb0*/  LDL.LU R72, [R1+0x3c8] ;  /* 0x0003c80001487983 */ /* 0x000ee20000300800 */
[----:B------:R-:W-:-:S02]  /*1adc0*/  F2FP.F16.F32.PACK_AB R183, RZ, R183 ;  /* 0x000000b7ffb7723e */ /* 0x000fc400000000ff */
[----:B------:R-:W-:Y:S01]  /*1add0*/  F2FP.F16.F32.PACK_AB R185, RZ, R185 ;  /* 0x000000b9ffb9723e */ /* 0x000fe200000000ff */
[----:B------:R-:W3:Y:S01]  /*1ade0*/  LDL.LU R73, [R1+0x3c4] ;  /* 0x0003c40001497983 */ /* 0x000ee20000300800 */
[----:B------:R-:W-:-:S03]  /*1adf0*/  F2FP.F16.F32.PACK_AB R184, RZ, R184 ;  /* 0x000000b8ffb8723e */ /* 0x000fc600000000ff */
[----:B------:R-:W3:Y:S04]  /*1ae00*/  LDL.LU R74, [R1+0x3c0] ;  /* 0x0003c000014a7983 */ /* 0x000ee80000300800 */
[----:B------:R-:W3:Y:S04]  /*1ae10*/  LDL.LU R75, [R1+0x3bc] ;  /* 0x0003bc00014b7983 */ /* 0x000ee80000300800 */
[----:B------:R-:W-:Y:S01]  /*1ae20*/  @P0 STG.E.U16 desc[UR36][R6.64+0xf0], R182 ;  /* 0x0000f0b606000986 */ /* 0x000fe2000c101524 */
[----:B------:R-:W-:-:S03]  /*1ae30*/  ISETP.GT.AND P0, PT, R0, 0x80, P2 ;  /* 0x000000800000780c */ /* 0x000fc60001704270 */
[----:B------:R-:W-:Y:S01]  /*1ae40*/  @P1 STG.E.U16 desc[UR36][R10.64+0xf2], R183 ;  /* 0x0000f2b70a001986 */ /* 0x000fe2000c101524 */
[----:B------:R-:W-:Y:S01]  /*1ae50*/  ISETP.GT.AND P1, PT, R0, 0x81, P2 ;  /* 0x000000810000780c */ /* 0x000fe20001724270 */
[-C--:B----4-:R-:W-:Y:S02]  /*1ae60*/  FMUL R186, R186, R2.reuse ;  /* 0x00000002baba7220 */ /* 0x090fe40000400000 */
        /* <DEDUP_REMOVED lines=8> */
[----:B------:R-:W4:Y:S01]  /*1aef0*/  LDL.LU R76, [R1+0x3b8] ;  /* 0x0003b800014c7983 */ /* 0x000f220000300800 */
[----:B------:R-:W-:-:S02]  /*1af00*/  F2FP.F16.F32.PACK_AB R187, RZ, R187 ;  /* 0x000000bbffbb723e */ /* 0x000fc400000000ff */
[----:B------:R-:W-:Y:S01]  /*1af10*/  F2FP.F16.F32.PACK_AB R189, RZ, R189 ;  /* 0x000000bdffbd723e */ /* 0x000fe200000000ff */
[----:B------:R-:W4:Y:S01]  /*1af20*/  LDL.LU R77, [R1+0x3b4] ;  /* 0x0003b400014d7983 */ /* 0x000f220000300800 */
[----:B------:R-:W-:-:S03]  /*1af30*/  F2FP.F16.F32.PACK_AB R188, RZ, R188 ;  /* 0x000000bcffbc723e */ /* 0x000fc600000000ff */
[----:B------:R-:W4:Y:S04]  /*1af40*/  LDL.LU R78, [R1+0x3b0] ;  /* 0x0003b000014e7983 */ /* 0x000f280000300800 */
[----:B------:R-:W4:Y:S04]  /*1af50*/  LDL.LU R79, [R1+0x3ac] ;  /* 0x0003ac00014f7983 */ /* 0x000f280000300800 */
        /* <DEDUP_REMOVED lines=30> */
[-C--:B--2---:R-:W-:Y:S01]  /*1b140*/  FMUL R197, R197, R2.reuse ;  /* 0x00000002c5c57220 */ /* 0x084fe20000400000 */
        /* <DEDUP_REMOVED lines=12> */
[----:B------:R-:W-:-:S03]  /*1b210*/  ISETP.GT.AND P6, PT, R0, 0xa0, P3 ;  /* 0x000000a00000780c */ /* 0x000fc60001fc4270 */
[----:B------:R-:W-:Y:S01]  /*1b220*/  @P5 STG.E.U16 desc[UR36][R8.64+0x132], R197 ;  /* 0x000132c508005986 */ /* 0x000fe2000c101524 */
[----:B------:R-:W-:Y:S01]  /*1b230*/  ISETP.GT.AND P5, PT, R0, 0x99, P2 ;  /* 0x000000990000780c */ /* 0x000fe200017a4270 */
[-C--:B------:R-:W-:Y:S01]  /*1b240*/  FMUL R198, R198, R2.reuse ;  /* 0x00000002c6c67220 */ /* 0x080fe20000400000 */
[C---:B------:R-:W-:Y:S01]  /*1b250*/  ISETP.GT.AND P1, PT, R0.reuse, 0xa1, P3 ;  /* 0x000000a10000780c */ /* 0x040fe20001f24270 */
[----:B------:R-:W-:Y:S01]  /*1b260*/  @P4 STG.E.U16 desc[UR36][R8.64+0x130], R196 ;  /* 0x000130c408004986 */ /* 0x000fe2000c101524 */
[----:B------:R-:W-:Y:S01]  /*1b270*/  ISETP.GT.AND P4, PT, R0, 0xa0, P2 ;  /* 0x000000a00000780c */ /* 0x000fe20001784270 */
[-C--:B------:R-:W-:Y:S01]  /*1b280*/  FMUL R199, R199, R2.reuse ;  /* 0x00000002c7c77220 */ /* 0x080fe20000400000 */
[-C--:B------:R-:W-:Y:S01]  /*1b290*/  FMUL R200, R200, R2.reuse ;  /* 0x00000002c8c87220 */ /* 0x080fe20000400000 */
[-C--:B------:R-:W-:Y:S01]  /*1b2a0*/  FMUL R201, R201, R2.reuse ;  /* 0x00000002c9c97220 */ /* 0x080fe20000400000 */
[----:B------:R-:W-:Y:S01]  /*1b2b0*/  FMUL R202, R202, R2 ;  /* 0x00000002caca7220 */ /* 0x000fe20000400000 */
[----:B------:R-:W-:Y:S01]  /*1b2c0*/  F2FP.F16.F32.PACK_AB R198, RZ, R198 ;  /* 0x000000c6ffc6723e */ /* 0x000fe200000000ff */
[----:B------:R-:W2:Y:S01]  /*1b2d0*/  LDL.LU R88, [R1+0x388] ;  /* 0x0003880001587983 */ /* 0x000ea20000300800 */
[----:B------:R-:W-:-:S02]  /*1b2e0*/  F2FP.F16.F32.PACK_AB R199, RZ, R199 ;  /* 0x000000c7ffc7723e */ /* 0x000fc400000000ff */
[----:B------:R-:W-:Y:S01]  /*1b2f0*/  F2FP.F16.F32.PACK_AB R200, RZ, R200 ;  /* 0x000000c8ffc8723e */ /* 0x000fe200000000ff */
[----:B------:R-:W2:Y:S01]  /*1b300*/  LDL.LU R89, [R1+0x384] ;  /* 0x0003840001597983 */ /* 0x000ea20000300800 */
[----:B------:R-:W-:Y:S02]  /*1b310*/  F2FP.F16.F32.PACK_AB R201, RZ, R201 ;  /* 0x000000c9ffc9723e */ /* 0x000fe400000000ff */
[----:B------:R-:W-:Y:S01]  /*1b320*/  F2FP.F16.F32.PACK_AB R202, RZ, R202 ;  /* 0x000000caffca723e */ /* 0x000fe200000000ff */
[----:B------:R-:W2:Y:S04]  /*1b330*/  LDL.LU R90, [R1+0x380] ;  /* 0x00038000015a7983 */ /* 0x000ea80000300800 */
[----:B------:R-:W2:Y:S04]  /*1b340*/  LDL.LU R91, [R1+0x37c] ;  /* 0x00037c00015b7983 */ /* 0x000ea80000300800 */
[----:B------:R-:W-:Y:S01]  /*1b350*/  @P0 STG.E.U16 desc[UR36][R6.64+0x130], R198 ;  /* 0x000130c606000986 */ /* 0x000fe2000c101524 */
[----:B------:R-:W-:-:S03]  /*1b360*/  ISETP.GT.AND P0, PT, R0, 0xa1, P2 ;  /* 0x000000a10000780c */ /* 0x000fc60001704270 */
[----:B------:R-:W-:Y:S01]  /*1b370*/  @P5 STG.E.U16 desc[UR36][R10.64+0x132], R199 ;  /* 0x000132c70a005986 */ /* 0x000fe2000c101524 */
[----:B------:R-:W-:-:S03]  /*1b380*/  ISETP.GT.AND P5, PT, R0, 0xa9, P3 ;  /* 0x000000a90000780c */ /* 0x000fc60001fa4270 */
[----:B------:R-:W-:Y:S01]  /*1b390*/  @P6 STG.E.U16 desc[UR36][R8.64+0x140], R200 ;  /* 0x000140c808006986 */ /* 0x000fe2000c101524 */
[----:B------:R-:W-:-:S03]  /*1b3a0*/  ISETP.GT.AND P6, PT, R0, 0xa8, P2 ;  /* 0x000000a80000780c */ /* 0x000fc600017c4270 */
[----:B------:R-:W-:Y:S01]  /*1b3b0*/  @P1 STG.E.U16 desc[UR36][R8.64+0x142], R201 ;  /* 0x000142c908001986 */ /* 0x000fe2000c101524 */
[----:B------:R-:W-:-:S03]  /*1b3c0*/  FMUL R203, R203, R2 ;  /* 0x00000002cbcb7220 */ /* 0x000fc60000400000 */
[----:B------:R-:W-:Y:S01]  /*1b3d0*/  @P4 STG.E.U16 desc[UR36][R6.64+0x140], R202 ;  /* 0x000140ca06004986 */ /* 0x000fe2000c101524 */
[----:B------:R-:W-:Y:S01]  /*1b3e0*/  ISETP.GT.AND P4, PT, R0, 0xa8, P3 ;  /* 0x000000a80000780c */ /* 0x000fe20001f84270 */
[-C--:B------:R-:W-:Y:S01]  /*1b3f0*/  FMUL R204, R204, R2.reuse ;  /* 0x00000002cccc7220 */ /* 0x080fe20000400000 */
[-C--:B------:R-:W-:Y:S01]  /*1b400*/  FMUL R205, R205, R2.reuse ;  /* 0x00000002cdcd7220 */ /* 0x080fe20000400000 */
[----:B------:R-:W-:Y:S01]  /*1b410*/  FMUL R206, R206, R2 ;  /* 0x00000002cece7220 */ /* 0x000fe20000400000 */
[----:B------:R-:W2:Y:S01]  /*1b420*/  LDL.LU R92, [R1+0x378] ;  /* 0x00037800015c7983 */ /* 0x000ea20000300800 */
[----:B------:R-:W-:Y:S02]  /*1b430*/  F2FP.F16.F32.PACK_AB R203, RZ, R203 ;  /* 0x000000cbffcb723e */ /* 0x000fe400000000ff */
[----:B------:R-:W-:Y:S01]  /*1b440*/  F2FP.F16.F32.PACK_AB R204, RZ, R204 ;  /* 0x000000ccffcc723e */ /* 0x000fe200000000ff */
[----:B------:R-:W2:Y:S01]  /*1b450*/  LDL.LU R93, [R1+0x374] ;  /* 0x00037400015d7983 */ /* 0x000ea20000300800 */
[----:B------:R-:W-:-:S02]  /*1b460*/  F2FP.F16.F32.PACK_AB R205, RZ, R205 ;  /* 0x000000cdffcd723e */ /* 0x000fc400000000ff */
[----:B------:R-:W-:Y:S01]  /*1b470*/  F2FP.F16.F32.PACK_AB R206, RZ, R206 ;  /* 0x000000ceffce723e */ /* 0x000fe200000000ff */
[----:B------:R-:W2:Y:S04]  /*1b480*/  LDL.LU R94, [R1+0x370] ;  /* 0x00037000015e7983 */ /* 0x000ea80000300800 */
[----:B------:R-:W2:Y:S04]  /*1b490*/  LDL.LU R95, [R1+0x36c] ;  /* 0x00036c00015f7983 */ /* 0x000ea80000300800 */
[----:B------:R-:W-:Y:S04]  /*1b4a0*/  @P0 STG.E.U16 desc[UR36][R10.64+0x142], R203 ;  /* 0x000142cb0a000986 */ /* 0x000fe8000c101524 */
[----:B------:R-:W-:Y:S01]  /*1b4b0*/  @P4 STG.E.U16 desc[UR36][R8.64+0x150], R204 ;  /* 0x000150cc08004986 */ /* 0x000fe2000c101524 */
[----:B------:R-:W-:-:S03]  /*1b4c0*/  ISETP.GT.AND P4, PT, R0, 0xa9, P2 ;  /* 0x000000a90000780c */ /* 0x000fc60001784270 */
[----:B------:R-:W-:Y:S01]  /*1b4d0*/  @P5 STG.E.U16 desc[UR36][R8.64+0x152], R205 ;  /* 0x000152cd08005986 */ /* 0x000fe2000c101524 */
[----:B------:R-:W-:-:S03]  /*1b4e0*/  ISETP.GT.AND P5, PT, R0, 0xb0, P3 ;  /* 0x000000b00000780c */ /* 0x000fc60001fa4270 */
[----:B------:R-:W-:Y:S01]  /*1b4f0*/  @P6 STG.E.U16 desc[UR36][R6.64+0x150], R206 ;  /* 0x000150ce06006986 */ /* 0x000fe2000c101524 */
[----:B------:R-:W-:Y:S01]  /*1b500*/  ISETP.GT.AND P6, PT, R0, 0xb1, P3 ;  /* 0x000000b10000780c */ /* 0x000fe20001fc4270 */
[-C--:B------:R-:W-:Y:S01]  /*1b510*/  FMUL R207, R207, R2.reuse ;  /* 0x00000002cfcf7220 */ /* 0x080fe20000400000 */
[-C--:B------:R-:W-:Y:S01]  /*1b520*/  FMUL R209, R209, R2.reuse ;  /* 0x00000002d1d17220 */ /* 0x080fe20000400000 */
[----:B------:R-:W-:Y:S01]  /*1b530*/  FMUL R208, R208, R2 ;  /* 0x00000002d0d07220 */ /* 0x000fe20000400000 */
[----:B------:R-:W2:Y:S02]  /*1b540*/  LDL.LU R96, [R1+0x368] ;  /* 0x0003680001607983 */ /* 0x000ea40000300800 */
[----:B------:R-:W-:Y:S02]  /*1b550*/  F2FP.F16.F32.PACK_AB R207, RZ, R207 ;  /* 0x000000cfffcf723e */ /* 0x000fe400000000ff */
[----:B------:R-:W2:Y:S01]  /*1b560*/  LDL.LU R97, [R1+0x364] ;  /* 0x0003640001617983 */ /* 0x000ea20000300800 */
[----:B------:R-:W-:-:S03]  /*1b570*/  F2FP.F16.F32.PACK_AB R209, RZ, R209 ;  /* 0x000000d1ffd1723e */ /* 0x000fc600000000ff */
[----:B------:R-:W2:Y:S01]  /*1b580*/  LDL.LU R98, [R1+0x360] ;  /* 0x0003600001627983 */ /* 0x000ea20000300800 */
[----:B------:R-:W-:-:S03]  /*1b590*/  F2FP.F16.F32.PACK_AB R208, RZ, R208 ;  /* 0x000000d0ffd0723e */ /* 0x000fc600000000ff */
        /* <DEDUP_REMOVED lines=9> */
[----:B------:R-:W2:Y:S01]  /*1b630*/  LDL.LU R100, [R1+0x358] ;  /* 0x0003580001647983 */ /* 0x000ea20000300800 */
[----:B------:R-:W-:-:S03]  /*1b640*/  FMUL R212, R212, R2 ;  /* 0x00000002d4d47220 */ /* 0x000fc60000400000 */
[----:B------:R-:W2:Y:S01]  /*1b650*/  LDL.LU R101, [R1+0x354] ;  /* 0x0003540001657983 */ /* 0x000ea20000300800 */
[----:B------:R-:W-:-:S03]  /*1b660*/  F2FP.F16.F32.PACK_AB R210, RZ, R210 ;  /* 0x000000d2ffd2723e */ /* 0x000fc600000000ff */
[----:B------:R-:W2:Y:S01]  /*1b670*/  LDL.LU R102, [R1+0x350] ;  /* 0x0003500001667983 */ /* 0x000ea20000300800 */
[----:B------:R-:W-:-:S03]  /*1b680*/  F2FP.F16.F32.PACK_AB R211, RZ, R211 ;  /* 0x000000d3ffd3723e */ /* 0x000fc600000000ff */
[----:B------:R-:W2:Y:S01]  /*1b690*/  LDL.LU R103, [R1+0x34c] ;  /* 0x00034c0001677983 */ /* 0x000ea20000300800 */
[----:B------:R-:W-:-:S03]  /*1b6a0*/  F2FP.F16.F32.PACK_AB R212, RZ, R212 ;  /* 0x000000d4ffd4723e */ /* 0x000fc600000000ff */
[----:B------:R-:W-:Y:S01]  /*1b6b0*/  @P6 STG.E.U16 desc[UR36][R6.64+0x160], R210 ;  /* 0x000160d206006986 */ /* 0x000fe2000c101524 */
[----:B------:R-:W-:-:S03]  /*1b6c0*/  ISETP.GT.AND P3, PT, R0, 0xb9, P3 ;  /* 0x000000b90000780c */ /* 0x000fc60001f64270 */
[----:B------:R-:W-:Y:S01]  /*1b6d0*/  @P5 STG.E.U16 desc[UR36][R10.64+0x162], R211 ;  /* 0x000162d30a005986 */ /* 0x000fe2000c101524 */
[----:B------:R-:W-:-:S03]  /*1b6e0*/  FMUL R213, R213, R2 ;  /* 0x00000002d5d57220 */ /* 0x000fc60000400000 */
[----:B------:R-:W-:Y:S01]  /*1b6f0*/  @P4 STG.E.U16 desc[UR36][R8.64+0x170], R212 ;  /* 0x000170d408004986 */ /* 0x000fe2000c101524 */
[----:B------:R-:W-:Y:S02]  /*1b700*/  ISETP.GT.AND P4, PT, R0, 0xb8, P2 ;  /* 0x000000b80000780c */ /* 0x000fe40001784270 */
[C---:B------:R-:W-:Y:S01]  /*1b710*/  ISETP.GT.AND P0, PT, R3.reuse, 0x180, PT ;  /* 0x000001800300780c */ /* 0x040fe20003f04270 */
[----:B------:R-:W2:Y:S01]  /*1b720*/  LDL.LU R104, [R1+0x348] ;  /* 0x0003480001687983 */ /* 0x000ea20000300800 */
[----:B------:R-:W-:-:S03]  /*1b730*/  ISETP.GT.AND P1, PT, R3, 0x188, PT ;  /* 0x000001880300780c */ /* 0x000fc60003f24270 */
[----:B------:R-:W2:Y:S01]  /*1b740*/  LDL.LU R105, [R1+0x344] ;  /* 0x0003440001697983 */ /* 0x000ea20000300800 */
[----:B------:R-:W-:Y:S01]  /*1b750*/  ISETP.GT.AND P2, PT, R0, 0xb9, P2 ;  /* 0x000000b90000780c */ /* 0x000fe20001744270 */
[----:B------:R-:W-:Y:S02]  /*1b760*/  IMAD.U32 R3, RZ, RZ, UR8 ;  /* 0x00000008ff037e24 */ /* 0x000fe4000f8e00ff */
[----:B------:R-:W2:Y:S01]  /*1b770*/  LDL.LU R106, [R1+0x340] ;  /* 0x00034000016a7983 */ /* 0x000ea20000300800 */
[----:B------:R-:W-:Y:S01]  /*1b780*/  F2FP.F16.F32.PACK_AB R213, RZ, R213 ;  /* 0x000000d5ffd5723e */ /* 0x000fe200000000ff */
[-C--:B------:R-:W-:Y:S01]  /*1b790*/  FMUL R214, R214, R2.reuse ;  /* 0x00000002d6d67220 */ /* 0x080fe20000400000 */
[----:B------:R-:W-:Y:S01]  /*1b7a0*/  ISETP.GT.AND P5, PT, R0, RZ, P0 ;  /* 0x000000ff0000720c */ /* 0x000fe200007a4270 */
[----:B------:R-:W2:Y:S01]  /*1b7b0*/  LDL.LU R107, [R1+0x33c] ;  /* 0x00033c00016b7983 */ /* 0x000ea20000300800 */
[-C--:B------:R-:W-:Y:S01]  /*1b7c0*/  FMUL R215, R215, R2.reuse ;  /* 0x00000002d7d77220 */ /* 0x080fe20000400000 */
[----:B------:R-:W-:Y:S01]  /*1b7d0*/  UIMAD UR11, UR9, 0x300, URZ ;  /* 0x00000300090b78a4 */ /* 0x000fe2000f8e023f */
[----:B------:R-:W-:Y:S01]  /*1b7e0*/  FMUL R24, R24, R2 ;  /* 0x0000000218187220 */ /* 0x000fe20000400000 */
[----:B------:R-:W-:Y:S01]  /*1b7f0*/  IMAD.WIDE.U32 R4, R3, 0x300, R4 ;  /* 0x0000030003047825 */ /* 0x000fe200078e0004 */
[----:B------:R0:W-:Y:S01]  /*1b800*/  @P3 STG.E.U16 desc[UR36][R8.64+0x172], R213 ;  /* 0x000172d508003986 */ /* 0x0001e2000c101524 */
[----:B------:R-:W-:-:S02]  /*1b810*/  F2FP.F16.F32.PACK_AB R214, RZ, R214 ;  /* 0x000000d6ffd6723e */ /* 0x000fc400000000ff */
[----:B------:R-:W-:Y:S01]  /*1b820*/  F2FP.F16.F32.PACK_AB R215, RZ, R215 ;  /* 0x000000d7ffd7723e */ /* 0x000fe200000000ff */
[----:B------:R-:W-:Y:S01]  /*1b830*/  VIADD R5, R5, UR11 ;  /* 0x0000000b05057c36 */ /* 0x000fe20008000000 */
[----:B------:R-:W-:Y:S01]  /*1b840*/  F2FP.F16.F32.PACK_AB R24, RZ, R24 ;  /* 0x00000018ff18723e */ /* 0x000fe200000000ff */
[----:B------:R-:W2:Y:S01]  /*1b850*/  LDL.LU R108, [R1+0x338] ;  /* 0x00033800016c7983 */ /* 0x000ea20000300800 */
[----:B0-----:R-:W-:-:S03]  /*1b860*/  @P4 IMAD.MOV.U32 R8, RZ, RZ, R6 ;  /* 0x000000ffff084224 */ /* 0x001fc600078e0006 */
[----:B------:R-:W2:Y:S01]  /*1b870*/  LDL.LU R109, [R1+0x334] ;  /* 0x00033400016d7983 */ /* 0x000ea20000300800 */
[----:B------:R-:W-:Y:S01]  /*1b880*/  @P4 IMAD.MOV.U32 R9, RZ, RZ, R7 ;  /* 0x000000ffff094224 */ /* 0x000fe200078e0007 */
[C---:B------:R-:W-:Y:S02]  /*1b890*/  ISETP.GT.AND P3, PT, R0.reuse, 0x1, P0 ;  /* 0x000000010000780c */ /* 0x040fe40000764270 */
[----:B------:R-:W2:Y:S04]  /*1b8a0*/  LDL.LU R110, [R1+0x330] ;  /* 0x00033000016e7983 */ /* 0x000ea80000300800 */
[----:B------:R0:W-:Y:S01]  /*1b8b0*/  @P4 STG.E.U16 desc[UR36][R8.64+0x170], R214 ;  /* 0x000170d608004986 */ /* 0x0001e2000c101524 */
[----:B------:R-:W-:-:S03]  /*1b8c0*/  ISETP.GT.AND P4, PT, R0, 0x1, P1 ;  /* 0x000000010000780c */ /* 0x000fc60000f84270 */
[----:B------:R1:W-:Y:S01]  /*1b8d0*/  @P2 STG.E.U16 desc[UR36][R10.64+0x172], R215 ;  /* 0x000172d70a002986 */ /* 0x0003e2000c101524 */
[----:B------:R-:W-:-:S03]  /*1b8e0*/  FMUL R25, R25, R2 ;  /* 0x0000000219197220 */ /* 0x000fc60000400000 */
[----:B------:R-:W-:Y:S01]  /*1b8f0*/  @P5 STG.E.U16 desc[UR36][R4.64], R24 ;  /* 0x0000001804005986 */ /* 0x000fe2000c101524 */
[----:B------:R-:W-:-:S03]  /*1b900*/  ISETP.GT.AND P5, PT, R0, RZ, P1 ;  /* 0x000000ff0000720c */ /* 0x000fc60000fa4270 */
[----:B------:R-:W2:Y:S01]  /*1b910*/  LDL.LU R111, [R1+0x32c] ;  /* 0x00032c00016f7983 */ /* 0x000ea20000300800 */
[-C--:B------:R-:W-:Y:S01]  /*1b920*/  FMUL R26, R26, R2.reuse ;  /* 0x000000021a1a7220 */ /* 0x080fe20000400000 */
[----:B------:R-:W-:Y:S01]  /*1b930*/  FMUL R27, R27, R2 ;  /* 0x000000021b1b7220 */ /* 0x000fe20000400000 */
[----:B------:R-:W-:Y:S01]  /*1b940*/  IADD3 R6, P6, R4, UR5, RZ ;  /* 0x0000000504067c10 */ /* 0x000fe2000ffde0ff */
[----:B------:R-:W2:Y:S01]  /*1b950*/  LDL.LU R112, [R1+0x328] ;  /* 0x0003280001707983 */ /* 0x000ea20000300800 */
[----:B------:R-:W-:Y:S02]  /*1b960*/  F2FP.F16.F32.PACK_AB R25, RZ, R25 ;  /* 0x00000019ff19723e */ /* 0x000fe400000000ff */
[----:B------:R-:W-:Y:S01]  /*1b970*/  F2FP.F16.F32.PACK_AB R26, RZ, R26 ;  /* 0x0000001aff1a723e */ /* 0x000fe200000000ff */
[----:B------:R-:W2:Y:S01]  /*1b980*/  LDL.LU R113, [R1+0x324] ;  /* 0x0003240001717983 */ /* 0x000ea20000300800 */
[----:B------:R-:W-:Y:S02]  /*1b990*/  IADD3.X R7, R5, UR4, RZ, P6, !PT ;  /* 0x0000000405077c10 */ /* 0x000fe4000b7fe4ff */
[----:B------:R-:W-:Y:S01]  /*1b9a0*/  F2FP.F16.F32.PACK_AB R27, RZ, R27 ;  /* 0x0000001bff1b723e */ /* 0x000fe200000000ff */
[----:B------:R-:W-:Y:S01]  /*1b9b0*/  @P3 STG.E.U16 desc[UR36][R4.64+0x2], R25 ;  /* 0x0000021904003986 */ /* 0x000fe2000c101524 */
[----:B------:R-:W-:-:S02]  /*1b9c0*/  ISETP.GT.AND P2, PT, R0, 0x8, P0 ;  /* 0x000000080000780c */ /* 0x000fc40000744270 */
[----:B------:R-:W-:Y:S01]  /*1b9d0*/  ISETP.GT.AND P3, PT, R0, 0x9, P0 ;  /* 0x000000090000780c */ /* 0x000fe20000764270 */
[----:B------:R-:W-:Y:S01]  /*1b9e0*/  @P5 STG.E.U16 desc[UR36][R6.64], R26 ;  /* 0x0000001a06005986 */ /* 0x000fe2000c101524 */
[-C--:B------:R-:W-:Y:S01]  /*1b9f0*/  FMUL R28, R28, R2.reuse ;  /* 0x000000021c1c7220 */ /* 0x080fe20000400000 */
[C---:B------:R-:W-:Y:S02]  /*1ba00*/  ISETP.GT.AND P5, PT, R0.reuse, 0x9, P1 ;  /* 0x000000090000780c */ /* 0x040fe40000fa4270 */
[----:B------:R-:W-:Y:S01]  /*1ba10*/  @P4 STG.E.U16 desc[UR36][R6.64+0x2], R27 ;  /* 0x0000021b06004986 */ /* 0x000fe2000c101524 */
[----:B------:R-:W-:Y:S01]  /*1ba20*/  ISETP.GT.AND P4, PT, R0, 0x8, P1 ;  /* 0x000000080000780c */ /* 0x000fe20000f84270 */
[-C--:B------:R-:W-:Y:S01]  /*1ba30*/  FMUL R29, R29, R2.reuse ;  /* 0x000000021d1d7220 */ /* 0x080fe20000400000 */
        /* <DEDUP_REMOVED lines=14> */
[----:B------:R-:W-:Y:S01]  /*1bb20*/  ISETP.GT.AND P4, PT, R0, 0x10, P1 ;  /* 0x000000100000780c */ /* 0x000fe20000f84270 */
[-C--:B------:R-:W-:Y:S02]  /*1bb30*/  FMUL R33, R33, R2.reuse ;  /* 0x0000000221217220 */ /* 0x080fe40000400000 */
[----:B------:R-:W2:Y:S01]  /*1bb40*/  LDL.LU R116, [R1+0x318] ;  /* 0x0003180001747983 */ /* 0x000ea20000300800 */
[----:B------:R-:W-:-:S03]  /*1bb50*/  FMUL R34, R34, R2 ;  /* 0x0000000222227220 */ /* 0x000fc60000400000 */
[----:B------:R-:W-:Y:S01]  /*1bb60*/  @P5 STG.E.U16 desc[UR36][R6.64+0x12], R31 ;  /* 0x0000121f06005986 */ /* 0x000fe2000c101524 */
[----:B------:R-:W-:-:S03]  /*1bb70*/  ISETP.GT.AND P5, PT, R0, 0x11, P1 ;  /* 0x000000110000780c */ /* 0x000fc60000fa4270 */
[----:B------:R-:W2:Y:S01]  /*1bb80*/  LDL.LU R117, [R1+0x314] ;  /* 0x0003140001757983 */ /* 0x000ea20000300800 */
[----:B------:R-:W-:-:S03]  /*1bb90*/  FMUL R35, R35, R2 ;  /* 0x0000000223237220 */ /* 0x000fc60000400000 */
[----:B------:R-:W2:Y:S01]  /*1bba0*/  LDL.LU R118, [R1+0x310] ;  /* 0x0003100001767983 */ /* 0x000ea20000300800 */
[----:B------:R-:W-:-:S03]  /*1bbb0*/  F2FP.F16.F32.PACK_AB R32, RZ, R32 ;  /* 0x00000020ff20723e */ /* 0x000fc600000000ff */
[----:B------:R-:W2:Y:S01]  /*1bbc0*/  LDL.LU R119, [R1+0x30c] ;  /* 0x00030c0001777983 */ /* 0x000ea20000300800 */
[----:B------:R-:W-:Y:S02]  /*1bbd0*/  F2FP.F16.F32.PACK_AB R33, RZ, R33 ;  /* 0x00000021ff21723e */ /* 0x000fe400000000ff */
        /* <DEDUP_REMOVED lines=15> */
[-C--:B------:R-:W-:Y:S01]  /*1bcd0*/  FMUL R40, R40, R2.reuse ;  /* 0x0000000228287220 */ /* 0x080fe20000400000 */
[----:B------:R-:W-:Y:S01]  /*1bce0*/  F2FP.F16.F32.PACK_AB R37, RZ, R37 ;  /* 0x00000025ff25723e */ /* 0x000fe200000000ff */
[----:B------:R-:W-:Y:S01]  /*1bcf0*/  FMUL R41, R41, R2 ;  /* 0x0000000229297220 */ /* 0x000fe20000400000 */
        /* <DEDUP_REMOVED lines=10> */
[C---:B------:R-:W-:Y:S01]  /*1bda0*/  ISETP.GT.AND P5, PT, R0.reuse, 0x21, P1 ;  /* 0x000000210000780c */ /* 0x040fe20000fa4270 */
[----:B------:R-:W-:Y:S01]  /*1bdb0*/  FMUL R43, R43, R2 ;  /* 0x000000022b2b7220 */ /* 0x000fe20000400000 */
[----:B------:R-:W-:Y:S01]  /*1bdc0*/  F2FP.F16.F32.PACK_AB R40, RZ, R40 ;  /* 0x00000028ff28723e */ /* 0x000fe200000000ff */
[----:B------:R0:W5:Y:S01]  /*1bdd0*/  LDL.LU R16, [R1+0x308] ;  /* 0x0003080001107983 */ /* 0x0001620000300800 */
        /* <DEDUP_REMOVED lines=15> */
[----:B------:R-:W-:-:S02]  /*1bed0*/  F2FP.F16.F32.PACK_AB R44, RZ, R44 ;  /* 0x0000002cff2c723e */ /* 0x000fc400000000ff */
        /* <DEDUP_REMOVED lines=103> */
[-C--:B---3--:R-:W-:Y:S02]  /*1c550*/  FMUL R72, R72, R2.reuse ;  /* 0x0000000248487220 */ /* 0x088fe40000400000 */
        /* <DEDUP_REMOVED lines=47> */
[-C--:B--2---:R-:W-:Y:S02]  /*1c850*/  FMUL R84, R84, R2.reuse ;  /* 0x0000000254547220 */ /* 0x084fe40000400000 */
        /* <DEDUP_REMOVED lines=94> */
[----:B------:R-:W-:-:S03]  /*1ce40*/  ISETP.GT.AND P3, PT, R0, 0xa9, P0 ;  /* 0x000000a90000780c */ /* 0x000fc60000764270 */
[----:B------:R-:W-:Y:S01]  /*1ce50*/  @P4 STG.E.U16 desc[UR36][R6.64+0x140], R106 ;  /* 0x0001406a06004986 */ /* 0x000fe2000c101524 */
[-C--:B------:R-:W-:Y:S01]  /*1ce60*/  FMUL R108, R108, R2.reuse ;  /* 0x000000026c6c7220 */ /* 0x080fe20000400000 */
[C---:B------:R-:W-:Y:S02]  /*1ce70*/  ISETP.GT.AND P6, PT, R0.reuse, 0xa9, P1 ;  /* 0x000000a90000780c */ /* 0x040fe40000fc4270 */
[----:B------:R-:W-:Y:S01]  /*1ce80*/  @P5 STG.E.U16 desc[UR36][R6.64+0x142], R107 ;  /* 0x0001426b06005986 */ /* 0x000fe2000c101524 */
[----:B------:R-:W-:Y:S01]  /*1ce90*/  ISETP.GT.AND P5, PT, R0, 0xa8, P1 ;  /* 0x000000a80000780c */ /* 0x000fe20000fa4270 */
[-C--:B------:R-:W-:Y:S01]  /*1cea0*/  FMUL R109, R109, R2.reuse ;  /* 0x000000026d6d7220 */ /* 0x080fe20000400000 */
[-C--:B------:R-:W-:Y:S01]  /*1ceb0*/  FMUL R110, R110, R2.reuse ;  /* 0x000000026e6e7220 */ /* 0x080fe20000400000 */
[----:B------:R-:W-:Y:S01]  /*1cec0*/  FMUL R111, R111, R2 ;  /* 0x000000026f6f7220 */ /* 0x000fe20000400000 */
[----:B------:R-:W-:Y:S02]  /*1ced0*/  F2FP.F16.F32.PACK_AB R108, RZ, R108 ;  /* 0x0000006cff6c723e */ /* 0x000fe400000000ff */
[----:B------:R-:W-:-:S02]  /*1cee0*/  F2FP.F16.F32.PACK_AB R109, RZ, R109 ;  /* 0x0000006dff6d723e */ /* 0x000fc400000000ff */
[----:B------:R-:W-:Y:S02]  /*1cef0*/  F2FP.F16.F32.PACK_AB R110, RZ, R110 ;  /* 0x0000006eff6e723e */ /* 0x000fe400000000ff */
[----:B------:R-:W-:Y:S01]  /*1cf00*/  F2FP.F16.F32.PACK_AB R111, RZ, R111 ;  /* 0x0000006fff6f723e */ /* 0x000fe200000000ff */
[----:B------:R-:W-:Y:S01]  /*1cf10*/  @P2 STG.E.U16 desc[UR36][R4.64+0x150], R108 ;  /* 0x0001506c04002986 */ /* 0x000fe2000c101524 */
[C---:B------:R-:W-:Y:S02]  /*1cf20*/  ISETP.GT.AND P4, PT, R0.reuse, 0xb0, P0 ;  /* 0x000000b00000780c */ /* 0x040fe40000784270 */
[C---:B------:R-:W-:Y:S01]  /*1cf30*/  ISETP.GT.AND P2, PT, R0.reuse, 0xb1, P0 ;  /* 0x000000b10000780c */ /* 0x040fe20000744270 */
[----:B------:R-:W-:Y:S01]  /*1cf40*/  @P3 STG.E.U16 desc[UR36][R4.64+0x152], R109 ;  /* 0x0001526d04003986 */ /* 0x000fe2000c101524 */
[C---:B------:R-:W-:Y:S02]  /*1cf50*/  ISETP.GT.AND P3, PT, R0.reuse, 0xb8, P0 ;  /* 0x000000b80000780c */ /* 0x040fe40000764270 */
[----:B------:R-:W-:Y:S01]  /*1cf60*/  ISETP.GT.AND P0, PT, R0, 0xb9, P0 ;  /* 0x000000b90000780c */ /* 0x000fe20000704270 */
[----:B------:R-:W-:Y:S01]  /*1cf70*/  @P5 STG.E.U16 desc[UR36][R6.64+0x150], R110 ;  /* 0x0001506e06005986 */ /* 0x000fe2000c101524 */
[----:B------:R-:W-:-:S03]  /*1cf80*/  FMUL R112, R112, R2 ;  /* 0x0000000270707220 */ /* 0x000fc60000400000 */
[----:B------:R-:W-:Y:S01]  /*1cf90*/  @P6 STG.E.U16 desc[UR36][R6.64+0x152], R111 ;  /* 0x0001526f06006986 */ /* 0x000fe2000c101524 */
[C---:B------:R-:W-:Y:S01]  /*1cfa0*/  ISETP.GT.AND P6, PT, R0.reuse, 0xb0, P1 ;  /* 0x000000b00000780c */ /* 0x040fe20000fc4270 */
[----:B------:R-:W-:Y:S01]  /*1cfb0*/  FMUL R113, R113, R2 ;  /* 0x0000000271717220 */ /* 0x000fe20000400000 */
[----:B------:R-:W-:Y:S02]  /*1cfc0*/  F2FP.F16.F32.PACK_AB R112, RZ, R112 ;  /* 0x00000070ff70723e */ /* 0x000fe400000000ff */
[----:B------:R-:W-:Y:S01]  /*1cfd0*/  ISETP.GT.AND P5, PT, R0, 0xb1, P1 ;  /* 0x000000b10000780c */ /* 0x000fe20000fa4270 */
[----:B------:R-:W-:Y:S01]  /*1cfe0*/  FMUL R114, R114, R2 ;  /* 0x0000000272727220 */ /* 0x000fe20000400000 */
[----:B------:R-:W-:Y:S01]  /*1cff0*/  F2FP.F16.F32.PACK_AB R113, RZ, R113 ;  /* 0x00000071ff71723e */ /* 0x000fe200000000ff */
[----:B------:R-:W-:Y:S01]  /*1d000*/  @P4 STG.E.U16 desc[UR36][R4.64+0x160], R112 ;  /* 0x0001607004004986 */ /* 0x000fe2000c101524 */
[----:B------:R-:W-:Y:S01]  /*1d010*/  ISETP.GT.AND P4, PT, R0, 0xb8, P1 ;  /* 0x000000b80000780c */ /* 0x000fe20000f84270 */
[--C-:B0-----:R-:W-:Y:S01]  /*1d020*/  @P3 IMAD.MOV.U32 R8, RZ, RZ, R4.reuse ;  /* 0x000000ffff083224 */ /* 0x101fe200078e0004 */
[----:B------:R-:W-:Y:S01]  /*1d030*/  F2FP.F16.F32.PACK_AB R114, RZ, R114 ;  /* 0x00000072ff72723e */ /* 0x000fe200000000ff */
[----:B------:R-:W-:Y:S01]  /*1d040*/  @P3 IMAD.MOV.U32 R9, RZ, RZ, R5 ;  /* 0x000000ffff093224 */ /* 0x000fe200078e0005 */
[----:B------:R0:W-:Y:S01]  /*1d050*/  @P2 STG.E.U16 desc[UR36][R4.64+0x162], R113 ;  /* 0x0001627104002986 */ /* 0x0001e2000c101524 */
[----:B-1----:R-:W-:-:S02]  /*1d060*/  @P0 IMAD.MOV.U32 R10, RZ, RZ, R4 ;  /* 0x000000ffff0a0224 */ /* 0x002fc400078e0004 */
[----:B------:R-:W-:Y:S02]  /*1d070*/  @P0 IMAD.MOV.U32 R11, RZ, RZ, R5 ;  /* 0x000000ffff0b0224 */ /* 0x000fe400078e0005 */
[-C--:B------:R-:W-:Y:S01]  /*1d080*/  FMUL R115, R115, R2.reuse ;  /* 0x0000000273737220 */ /* 0x080fe20000400000 */
[-C--:B------:R-:W-:Y:S01]  /*1d090*/  FMUL R116, R116, R2.reuse ;  /* 0x0000000274747220 */ /* 0x080fe20000400000 */
[----:B------:R-:W-:Y:S01]  /*1d0a0*/  ISETP.GT.AND P1, PT, R0, 0xb9, P1 ;  /* 0x000000b90000780c */ /* 0x000fe20000f24270 */
[----:B0-----:R-:W-:Y:S02]  /*1d0b0*/  @P6 IMAD.MOV.U32 R4, RZ, RZ, R6 ;  /* 0x000000ffff046224 */ /* 0x001fe400078e0006 */
[----:B------:R-:W-:Y:S02]  /*1d0c0*/  @P6 IMAD.MOV.U32 R5, RZ, RZ, R7 ;  /* 0x000000ffff056224 */ /* 0x000fe400078e0007 */
[-C--:B------:R-:W-:Y:S01]  /*1d0d0*/  FMUL R117, R117, R2.reuse ;  /* 0x0000000275757220 */ /* 0x080fe20000400000 */
[----:B------:R-:W-:Y:S01]  /*1d0e0*/  F2FP.F16.F32.PACK_AB R115, RZ, R115 ;  /* 0x00000073ff73723e */ /* 0x000fe200000000ff */
[-C--:B------:R-:W-:Y:S01]  /*1d0f0*/  FMUL R118, R118, R2.reuse ;  /* 0x0000000276767220 */ /* 0x080fe20000400000 */
[----:B------:R0:W-:Y:S01]  /*1d100*/  @P6 STG.E.U16 desc[UR36][R4.64+0x160], R114 ;  /* 0x0001607204006986 */ /* 0x0001e2000c101524 */
[----:B------:R-:W-:Y:S01]  /*1d110*/  FMUL R119, R119, R2 ;  /* 0x0000000277777220 */ /* 0x000fe20000400000 */
[----:B------:R-:W-:-:S02]  /*1d120*/  F2FP.F16.F32.PACK_AB R116, RZ, R116 ;  /* 0x00000074ff74723e */ /* 0x000fc400000000ff */
[----:B------:R-:W-:Y:S02]  /*1d130*/  F2FP.F16.F32.PACK_AB R117, RZ, R117 ;  /* 0x00000075ff75723e */ /* 0x000fe400000000ff */
[----:B------:R-:W-:Y:S01]  /*1d140*/  F2FP.F16.F32.PACK_AB R118, RZ, R118 ;  /* 0x00000076ff76723e */ /* 0x000fe200000000ff */
[----:B0-----:R-:W-:Y:S02]  /*1d150*/  @P5 IMAD.MOV.U32 R4, RZ, RZ, R6 ;  /* 0x000000ffff045224 */ /* 0x001fe400078e0006 */
[----:B------:R-:W-:Y:S01]  /*1d160*/  @P5 IMAD.MOV.U32 R5, RZ, RZ, R7 ;  /* 0x000000ffff055224 */ /* 0x000fe200078e0007 */
[----:B------:R-:W-:-:S04]  /*1d170*/  F2FP.F16.F32.PACK_AB R119, RZ, R119 ;  /* 0x00000077ff77723e */ /* 0x000fc800000000ff */
[----:B------:R0:W-:Y:S04]  /*1d180*/  @P5 STG.E.U16 desc[UR36][R4.64+0x162], R115 ;  /* 0x0001627304005986 */ /* 0x0001e8000c101524 */
[----:B------:R1:W-:Y:S04]  /*1d190*/  @P3 STG.E.U16 desc[UR36][R8.64+0x170], R116 ;  /* 0x0001707408003986 */ /* 0x0003e8000c101524 */
[----:B------:R1:W-:Y:S01]  /*1d1a0*/  @P0 STG.E.U16 desc[UR36][R10.64+0x172], R117 ;  /* 0x000172750a000986 */ /* 0x0003e2000c101524 */
[----:B0-----:R-:W-:Y:S02]  /*1d1b0*/  @P4 IMAD.MOV.U32 R4, RZ, RZ, R6 ;  /* 0x000000ffff044224 */ /* 0x001fe400078e0006 */
[----:B------:R-:W-:-:S05]  /*1d1c0*/  @P4 IMAD.MOV.U32 R5, RZ, RZ, R7 ;  /* 0x000000ffff054224 */ /* 0x000fca00078e0007 */
[----:B------:R1:W-:Y:S04]  /*1d1d0*/  @P4 STG.E.U16 desc[UR36][R4.64+0x170], R118 ;  /* 0x0001707604004986 */ /* 0x0003e8000c101524 */
[----:B------:R1:W-:Y:S02]  /*1d1e0*/  @P1 STG.E.U16 desc[UR36][R6.64+0x172], R119 ;  /* 0x0001727706001986 */ /* 0x0003e4000c101524 */
.L_x_789:
[----:B------:R-:W-:Y:S05]  /*1d1f0*/  BSYNC B0 ;  /* 0x0000000000007941 */ /* 0x000fea0003800000 */
.L_x_29:
[----:B01----:R-:W2:Y:S04]  /*1d200*/  LDL.LU R5, [R1+0x300] ;  /* 0x0003000001057983 */ /* 0x003ea80000300800 */
[----:B------:R-:W2:Y:S01]  /*1d210*/  LDL.LU R4, [R1+0x304] ;  /* 0x0003040001047983 */ /* 0x000ea20000300800 */
[----:B------:R-:W-:Y:S01]  /*1d220*/  ULDC UR4, c[0x0][0xc] ;  /* 0x0000030000047ab9 */ /* 0x000fe20000000800 */
[----:B------:R-:W-:Y:S01]  /*1d230*/  ULDC UR5, c[0x0][0x10] ;  /* 0x0000040000057ab9 */ /* 0x000fe20000000800 */
[----:B------:R-:W2:Y:S01]  /*1d240*/  LDC R3, c[0x0][0x14] ;  /* 0x00000500ff037b82 */ /* 0x000ea20000000800 */
[----:B------:R-:W-:Y:S01]  /*1d250*/  UIMAD.WIDE.U32 UR4, UR4, UR5, URZ ;  /* 0x00000005040472a5 */ /* 0x000fe2000f8e003f */
[----:B----4-:R-:W-:Y:S01]  /*1d260*/  PRMT R0, RZ, 0x7610, R0 ;  /* 0x00007610ff007816 */ /* 0x010fe20000000000 */
[----:B------:R-:W-:Y:S01]  /*1d270*/  UMOV UR42, 0xffffffff ;  /* 0xffffffff002a7882 */ /* 0x000fe20000000000 */
[----:B------:R-:W-:-:S03]  /*1d280*/  UMOV UR43, 0xffffffff ;  /* 0xffffffff002b7882 */ /* 0x000fc60000000000 */
[----:B--2---:R-:W-:-:S04]  /*1d290*/  IMAD.WIDE.U32 R4, R3, UR4, R4 ;  /* 0x0000000403047c25 */ /* 0x004fc8000f8e0004 */
[----:B------:R-:W-:Y:S01]  /*1d2a0*/  IMAD R3, R3, UR5, RZ ;  /* 0x0000000503037c24 */ /* 0x000fe2000f8e02ff */
[----:B------:R-:W-:Y:S01]  /*1d2b0*/  ULDC.64 UR4, c[0x0][0x650] ;  /* 0x0001940000047ab9 */ /* 0x000fe20000000a00 */
[----:B------:R-:W-:Y:S01]  /*1d2c0*/  IMAD.MOV.U32 R7, RZ, RZ, R4 ;  /* 0x000000ffff077224 */ /* 0x000fe200078e0004 */
[----:B------:R-:W-:Y:S01]  /*1d2d0*/  ISETP.GE.U32.AND P0, PT, R4, UR4, PT ;  /* 0x0000000404007c0c */ /* 0x000fe2000bf06070 */
[----:B------:R-:W-:-:S05]  /*1d2e0*/  IMAD.IADD R6, R5, 0x1, R3 ;  /* 0x0000000105067824 */ /* 0x000fca00078e0203 */
[----:B------:R0:W-:Y:S01]  /*1d2f0*/  STL [R1+0x300], R6 ;  /* 0x0003000601007387 */ /* 0x0001e20000100800 */
[----:B------:R-:W-:-:S03]  /*1d300*/  ISETP.GE.U32.AND.EX P0, PT, R6, UR5, PT, P0 ;  /* 0x0000000506007c0c */ /* 0x000fc6000bf06100 */
[----:B------:R0:W-:Y:S10]  /*1d310*/  STL [R1+0x304], R7 ;  /* 0x0003040701007387 */ /* 0x0001f40000100800 */
[----:B0-----:R-:W-:Y:S05]  /*1d320*/  @P0 BRA `(.L_x_790) ;  /* 0x0000000400880947 */ /* 0x001fea0003800000 */
[----:B------:R-:W0:Y:S01]  /*1d330*/  S2UR UR6, SR_CTAID.X ;  /* 0x00000000000679c3 */ /* 0x000e220000002500 */
[----:B------:R-:W-:Y:S01]  /*1d340*/  ULDC.64 UR12, c[0x0][0x628] ;  /* 0x00018a00000c7ab9 */ /* 0x000fe20000000a00 */
[----:B------:R-:W-:Y:S01]  /*1d350*/  ULDC UR4, c[0x0][0x150] ;  /* 0x0000540000047ab9 */ /* 0x000fe20000000800 */
[----:B------:R-:W-:Y:S01]  /*1d360*/  ISETP.NE.U32.AND P0, PT, RZ, UR12, PT ;  /* 0x0000000cff007c0c */ /* 0x000fe2000bf05070 */
[----:B------:R-:W-:Y:S01]  /*1d370*/  ULDC UR15, c[0x0][0x630] ;  /* 0x00018c00000f7ab9 */ /* 0x000fe20000000800 */
[C---:B------:R-:W-:Y:S01]  /*1d380*/  R2UR UR16, R7.reuse ;  /* 0x00000000071072ca */ /* 0x040fe200000e0000 */
[----:B------:R-:W-:Y:S01]  /*1d390*/  ULDC UR19, c[0x0][0x154] ;  /* 0x0000550000137ab9 */ /* 0x000fe20000000800 */
[----:B------:R-:W-:Y:S01]  /*1d3a0*/  ISETP.NE.AND.EX P0, PT, RZ, UR13, PT, P0 ;  /* 0x0000000dff007c0c */ /* 0x000fe2000bf05300 */
[----:B------:R-:W1:Y:S01]  /*1d3b0*/  S2UR UR18, SR_CTAID.Y ;  /* 0x00000000001279c3 */ /* 0x000e620000002600 */
[----:B------:R-:W-:Y:S02]  /*1d3c0*/  R2UR UR17, R6 ;  /* 0x00000000061172ca */ /* 0x000fe400000e0000 */
[----:B------:R-:W-:-:S02]  /*1d3d0*/  R2UR UR10, R7 ;  /* 0x00000000070a72ca */ /* 0x000fc400000e0000 */
[----:B------:R-:W-:Y:S02]  /*1d3e0*/  R2UR UR11, R6 ;  /* 0x00000000060b72ca */ /* 0x000fe400000e0000 */
[----:B0-----:R-:W-:-:S05]  /*1d3f0*/  I2FP.F32.U32 R0, UR6 ;  /* 0x0000000600007c45 */ /* 0x001fca0008201000 */
[----:B------:R-:W-:-:S04]  /*1d400*/  FMUL R0, R0, UR4 ;  /* 0x0000000400007c20 */ /* 0x000fc80008400000 */
[----:B------:R0:W2:Y:S01]  /*1d410*/  F2I.U32.TRUNC.NTZ R3, R0 ;  /* 0x0000000000037305 */ /* 0x0000a2000020f000 */
[----:B-1----:R-:W-:Y:S05]  /*1d420*/  @!P0 BRA `(.L_x_791) ;  /* 0x0000000000308947 */ /* 0x002fea0003800000 */
        /* <DEDUP_REMOVED lines=12> */
.L_x_791:
[----:B------:R-:W-:Y:S01]  /*1d4f0*/  USHF.R.U64 UR43, UR10, UR15, UR11 ;  /* 0x0000000f0a2b7299 */ /* 0x000fe2000800120b */
[----:B0-----:R-:W-:Y:S01]  /*1d500*/  I2FP.F32.U32 R0, UR18 ;  /* 0x0000001200007c45 */ /* 0x001fe20008201000 */
[----:B------:R-:W-:Y:S02]  /*1d510*/  USHF.R.U32.HI UR4, URZ, UR15, UR11 ;  /* 0x0000000f3f047299 */ /* 0x000fe4000801160b */
        /* <DEDUP_REMOVED lines=8> */
[----:B------:R-:W-:Y:S01]  /*1d5a0*/  UIMAD.WIDE.U32 UR8, UR10, UR12, UR8 ;  /* 0x0000000c0a0872a5 */ /* 0x000fe2000f8e0008 */
[----:B--2---:R-:W-:Y:S01]  /*1d5b0*/  R2UR UR12, R3 ;  /* 0x00000000030c72ca */ /* 0x004fe200000e0000 */
[----:B------:R-:W-:Y:S01]  /*1d5c0*/  UIMAD UR10, UR10, UR13, UR4 ;  /* 0x0000000d0a0a72a4 */ /* 0x000fe2000f8e0204 */
[----:B------:R-:W-:Y:S01]  /*1d5d0*/  ULDC UR11, c[0x0][0x618] ;  /* 0x00018600000b7ab9 */ /* 0x000fe20000000800 */
[----:B------:R-:W-:Y:S02]  /*1d5e0*/  ULDC UR21, c[0x0][0x658] ;  /* 0x0001960000157ab9 */ /* 0x000fe40000000800 */
[----:B------:R-:W-:Y:S01]  /*1d5f0*/  UIADD3 UR9, UR9, UR10, URZ ;  /* 0x0000000a09097290 */ /* 0x000fe2000fffe03f */
[----:B------:R-:W-:Y:S01]  /*1d600*/  UMOV UR15, 0xffffffff ;  /* 0xffffffff000f7882 */ /* 0x000fe20000000000 */
[----:B------:R-:W-:Y:S01]  /*1d610*/  ULDC.64 UR4, c[0x0][0x640] ;  /* 0x0001900000047ab9 */ /* 0x000fe20000000a00 */
[----:B------:R-:W-:Y:S01]  /*1d620*/  USHF.L.U32 UR15, UR15, UR21, URZ ;  /* 0x000000150f0f7299 */ /* 0x000fe2000800063f */
[----:B------:R-:W-:Y:S01]  /*1d630*/  ISETP.NE.U32.AND P0, PT, RZ, UR4, PT ;  /* 0x00000004ff007c0c */ /* 0x000fe2000bf05070 */
[----:B------:R-:W-:-:S02]  /*1d640*/  USHF.R.U64 UR16, UR8, UR11, UR9 ;  /* 0x0000000b08107299 */ /* 0x000fc40008001209 */
[----:B------:R-:W-:Y:S01]  /*1d650*/  USHF.R.U32.HI UR8, URZ, UR11, UR9 ;  /* 0x0000000b3f087299 */ /* 0x000fe20008011609 */
[----:B0-----:R-:W-:Y:S01]  /*1d660*/  R2UR UR14, R0 ;  /* 0x00000000000e72ca */ /* 0x001fe200000e0000 */
[----:B------:R-:W-:Y:S01]  /*1d670*/  ULDC UR17, c[0x0][0x608] ;  /* 0x0001820000117ab9 */ /* 0x000fe20000000800 */
[----:B------:R-:W-:Y:S01]  /*1d680*/  ULOP3.LUT UR41, URZ, UR15, URZ, 0x33, !UPT ;  /* 0x0000000f3f297292 */ /* 0x000fe2000f8e333f */
[----:B------:R-:W-:Y:S01]  /*1d690*/  ISETP.NE.AND.EX P0, PT, RZ, UR5, PT, P0 ;  /* 0x00000005ff007c0c */ /* 0x000fe2000bf05300 */
[----:B------:R-:W-:Y:S02]  /*1d6a0*/  USHF.R.U64 UR15, UR16, UR17, UR8 ;  /* 0x00000011100f7299 */ /* 0x000fe40008001208 */
[----:B------:R-:W-:Y:S02]  /*1d6b0*/  USHF.R.U32.HI UR8, URZ, UR17, UR8 ;  /* 0x000000113f087299 */ /* 0x000fe40008011608 */
[----:B------:R-:W-:Y:S02]  /*1d6c0*/  UIADD3 UR12, -UR12, URZ, URZ ;  /* 0x0000003f0c0c7290 */ /* 0x000fe4000fffe13f */
[----:B------:R-:W-:Y:S01]  /*1d6d0*/  USHF.R.U64 UR17, UR15, UR21, UR8 ;  /* 0x000000150f117299 */ /* 0x000fe20008001208 */
[----:B------:R-:W-:Y:S01]  /*1d6e0*/  UMOV UR19, 0x1 ;  /* 0x0000000100137882 */ /* 0x000fe20000000000 */
[----:B------:R-:W-:Y:S01]  /*1d6f0*/  ULDC UR13, c[0x0][0x144] ;  /* 0x00005100000d7ab9 */ /* 0x000fe20000000800 */
[----:B------:R-:W-:Y:S01]  /*1d700*/  ULDC UR7, c[0x0][0x600] ;  /* 0x0001800000077ab9 */ /* 0x000fe20000000800 */
[----:B------:R-:W-:-:S02]  /*1d710*/  USHF.L.U32 UR24, UR19, UR21, URZ ;  /* 0x0000001513187299 */ /* 0x000fc4000800063f */
[----:B------:R-:W-:Y:S02]  /*1d720*/  USHF.R.U32.HI UR8, URZ, UR21, UR8 ;  /* 0x000000153f087299 */ /* 0x000fe40008011608 */
[----:B------:R-:W-:Y:S02]  /*1d730*/  UIMAD UR21, UR13, UR12, UR6 ;  /* 0x0000000c0d1572a4 */ /* 0x000fe4000f8e0206 */
[----:B------:R-:W-:Y:S02]  /*1d740*/  UIADD3 UR20, UR7, -0x1, URZ ;  /* 0xffffffff07147890 */ /* 0x000fe4000fffe03f */
[----:B------:R-:W-:Y:S01]  /*1d750*/  UIADD3 UR19, -UR14, URZ, URZ ;  /* 0x0000003f0e137290 */ /* 0x000fe2000fffe13f */
        /* <DEDUP_REMOVED lines=17> */
.L_x_792:
[----:B------:R-:W-:Y:S01]  /*1d870*/  UISETP.NE.AND UP0, UPT, UR46, URZ, UPT ;  /* 0x0000003f2e00728c */ /* 0x000fe2000bf05270 */
[----:B------:R-:W-:Y:S01]  /*1d880*/  IMAD.MOV.U32 R0, RZ, RZ, 0x1 ;  /* 0x00000001ff007424 */ /* 0x000fe200078e00ff */
[----:B------:R-:W-:Y:S02]  /*1d890*/  USHF.R.U64 UR4, UR6, UR22, UR8 ;  /* 0x0000001606047299 */ /* 0x000fe40008001208 */
[----:B------:R-:W-:Y:S02]  /*1d8a0*/  ULOP3.LUT UR41, UR15, UR41, URZ, 0xc0, !UPT ;  /* 0x000000290f297292 */ /* 0x000fe4000f8ec03f */
[----:B------:R-:W-:Y:S02]  /*1d8b0*/  UIADD3 UR5, -UR4, URZ, URZ ;  /* 0x0000003f04057290 */ /* 0x000fe4000fffe13f */
[----:B------:R-:W-:Y:S02]  /*1d8c0*/  UIMAD UR41, UR24, UR4, UR41 ;  /* 0x00000004182972a4 */ /* 0x000fe4000f8e0229 */
[----:B------:R-:W-:-:S02]  /*1d8d0*/  ULOP3.LUT UR16, UR16, UR20, URZ, 0xc0, !UPT ;  /* 0x0000001410107292 */ /* 0x000fc4000f8ec03f */
[----:B------:R-:W-:Y:S02]  /*1d8e0*/  @UP0 UIMAD UR21, UR25, UR19, UR18 ;  /* 0x00000013191502a4 */ /* 0x000fe4000f8e0212 */
[----:B------:R-:W-:-:S03]  /*1d8f0*/  UIMAD UR4, UR5, UR23, UR17 ;  /* 0x00000017050472a4 */ /* 0x000fc6000f8e0211 */
[----:B------:R-:W-:Y:S01]  /*1d900*/  ULDC UR5, c[0x0][0x610] ;  /* 0x0001840000057ab9 */ /* 0x000fe20000000800 */
[----:B------:R-:W-:Y:S02]  /*1d910*/  UIMAD UR4, UR4, UR7, UR16 ;  /* 0x00000007040472a4 */ /* 0x000fe4000f8e0210 */
[----:B------:R-:W-:-:S04]  /*1d920*/  UIMAD UR41, UR41, UR5, UR21 ;  /* 0x00000005292972a4 */ /* 0x000fc8000f8e0215 */
[----:B------:R-:W-:Y:S02]  /*1d930*/  USEL UR42, UR4, UR41, !UP0 ;  /* 0x00000029042a7287 */ /* 0x000fe4000c000000 */
[----:B------:R-:W-:-:S12]  /*1d940*/  USEL UR41, UR41, UR4, !UP0 ;  /* 0x0000000429297287 */ /* 0x000fd8000c000000 */
.L_x_790:
[----:B------:R-:W-:-:S13]  /*1d950*/  LOP3.LUT P0, RZ, R0, 0xff, RZ, 0xc0, !PT ;  /* 0x000000ff00ff7812 */ /* 0x000fda000780c0ff */
[----:B------:R-:W-:Y:S05]  /*1d960*/  @P0 BRA `(.L_x_793) ;  /* 0xfffffe3800240947 */ /* 0x000fea000383ffff */
[----:B------:R-:W-:Y:S05]  /*1d970*/  EXIT ;  /* 0x000000000000794d */ /* 0x000fea0003800000 */
.L_x_4:
[----:B------:R-:W2:Y:S01]  /*1d980*/  LDL R4, [R1+0x304] ;  /* 0x0003040001047983 */ /* 0x000ea20000100800 */
[----:B------:R-:W-:-:S03]  /*1d990*/  ULDC.64 UR8, c[0x0][0x650] ;  /* 0x0001940000087ab9 */ /* 0x000fc60000000a00 */
[----:B------:R-:W3:Y:S01]  /*1d9a0*/  LDL R3, [R1+0x300] ;  /* 0x0003000001037983 */ /* 0x000ee20000100800 */
[----:B------:R-:W-:Y:S01]  /*1d9b0*/  PRMT R0, RZ, 0x7610, R0 ;  /* 0x00007610ff007816 */ /* 0x000fe20000000000 */
[----:B------:R-:W-:Y:S02]  /*1d9c0*/  IMAD.MOV.U32 R5, RZ, RZ, -0x1 ;  /* 0xffffffffff057424 */ /* 0x000fe400078e00ff */
[----:B------:R-:W-:Y:S02]  /*1d9d0*/  IMAD.MOV.U32 R2, RZ, RZ, -0x1 ;  /* 0xffffffffff027424 */ /* 0x000fe400078e00ff */
[----:B------:R-:W-:Y:S01]  /*1d9e0*/  IMAD.MOV.U32 R10, RZ, RZ, -0x1 ;  /* 0xffffffffff0a7424 */ /* 0x000fe200078e00ff */
[----:B--2---:R-:W-:-:S04]  /*1d9f0*/  ISETP.GE.U32.AND P0, PT, R4, UR8, PT ;  /* 0x0000000804007c0c */ /* 0x004fc8000bf06070 */
[----:B---3--:R-:W-:-:S13]  /*1da00*/  ISETP.GE.U32.AND.EX P0, PT, R3, UR9, PT, P0 ;  /* 0x0000000903007c0c */ /* 0x008fda000bf06100 */
[----:B------:R-:W-:Y:S05]  /*1da10*/  @P0 BRA `(.L_x_794) ;  /* 0x00000004008c0947 */ /* 0x000fea0003800000 */
[----:B------:R-:W-:Y:S01]  /*1da20*/  I2FP.F32.U32 R0, UR4 ;  /* 0x0000000400007c45 */ /* 0x000fe20008201000 */
[----:B0-----:R-:W-:Y:S01]  /*1da30*/  ULDC.64 UR16, c[0x0][0x628] ;  /* 0x00018a0000107ab9 */ /* 0x001fe20000000a00 */
        /* <DEDUP_REMOVED lines=24> */
.L_x_795:
        /* <DEDUP_REMOVED lines=24> */
[----:B------:R-:W-:Y:S01]  /*1dd40*/  UMOV UR19, 0x1 ;  /* 0x0000000100137882 */ /* 0x000fe20000000000 */
[----:B------:R-:W-:Y:S01]  /*1dd50*/  ULDC UR20, c[0x0][0x608] ;  /* 0x0001820000147ab9 */ /* 0x000fe20000000800 */
[----:B------:R-:W-:Y:S01]  /*1dd60*/  USHF.L.U32 UR26, UR19, UR23, URZ ;  /* 0x00000017131a7299 */ /* 0x000fe2000800063f */
[----:B------:R-:W-:Y:S01]  /*1dd70*/  ISETP.NE.AND.EX P0, PT, RZ, UR9, PT, P0 ;  /* 0x00000009ff007c0c */ /* 0x000fe2000bf05300 */
[----:B------:R-:W-:Y:S02]  /*1dd80*/  USHF.R.U64 UR19, UR18, UR20, UR11 ;  /* 0x0000001412137299 */ /* 0x000fe4000800120b */
[----:B------:R-:W-:Y:S02]  /*1dd90*/  USHF.R.U32.HI UR11, URZ, UR20, UR11 ;  /* 0x000000143f0b7299 */ /* 0x000fe4000801160b */
[----:B------:R-:W-:-:S02]  /*1dda0*/  UIADD3 UR15, -UR15, URZ, URZ ;  /* 0x0000003f0f0f7290 */ /* 0x000fc4000fffe13f */
[----:B------:R-:W-:Y:S01]  /*1ddb0*/  USHF.R.U64 UR20, UR19, UR23, UR11 ;  /* 0x0000001713147299 */ /* 0x000fe2000800120b */
[----:B------:R-:W-:Y:S01]  /*1ddc0*/  ULDC UR16, c[0x0][0x144] ;  /* 0x0000510000107ab9 */ /* 0x000fe20000000800 */
[----:B------:R-:W-:Y:S01]  /*1ddd0*/  ULDC UR6, c[0x0][0x600] ;  /* 0x0001800000067ab9 */ /* 0x000fe20000000800 */
[----:B------:R-:W-:Y:S02]  /*1dde0*/  USHF.R.U32.HI UR11, URZ, UR23, UR11 ;  /* 0x000000173f0b7299 */ /* 0x000fe4000801160b */
[----:B------:R-:W-:Y:S02]  /*1ddf0*/  UIMAD UR23, UR16, UR15, UR4 ;  /* 0x0000000f101772a4 */ /* 0x000fe4000f8e0204 */
[----:B------:R-:W-:Y:S02]  /*1de00*/  UIADD3 UR22, UR6, -0x1, URZ ;  /* 0xffffffff06167890 */ /* 0x000fe4000fffe03f */
[----:B------:R-:W-:Y:S02]  /*1de10*/  ULOP3.LUT UR27, URZ, UR13, URZ, 0x33, !UPT ;  /* 0x0000000d3f1b7292 */ /* 0x000fe4000f8e333f */
        /* <DEDUP_REMOVED lines=18> */
.L_x_796:
[----:B------:R-:W-:Y:S01]  /*1df40*/  UISETP.NE.AND UP0, UPT, UR46, URZ, UPT ;  /* 0x0000003f2e00728c */ /* 0x000fe2000bf05270 */
[----:B------:R-:W-:Y:S01]  /*1df50*/  MOV R0, 0x1 ;  /* 0x0000000100007802 */ /* 0x000fe20000000f00 */
[----:B------:R-:W-:Y:S01]  /*1df60*/  USHF.R.U64 UR8, UR4, UR24, UR11 ;  /* 0x0000001804087299 */ /* 0x000fe2000800120b */
[----:B------:R-:W-:Y:S01]  /*1df70*/  IMAD.U32 R10, RZ, RZ, UR5 ;  /* 0x00000005ff0a7e24 */ /* 0x000fe2000f8e00ff */
[----:B------:R-:W-:Y:S02]  /*1df80*/  ULOP3.LUT UR4, UR19, UR27, URZ, 0xc0, !UPT ;  /* 0x0000001b13047292 */ /* 0x000fe4000f8ec03f */
[----:B------:R-:W-:Y:S02]  /*1df90*/  ULOP3.LUT UR18, UR18, UR22, URZ, 0xc0, !UPT ;  /* 0x0000001612127292 */ /* 0x000fe4000f8ec03f */
[----:B------:R-:W-:-:S03]  /*1dfa0*/  UIMAD UR4, UR26, UR8, UR4 ;  /* 0x000000081a0472a4 */ /* 0x000fc6000f8e0204 */
[----:B------:R-:W-:Y:S02]  /*1dfb0*/  @UP0 UIMAD UR23, UR28, UR21, UR7 ;  /* 0x000000151c1702a4 */ /* 0x000fe4000f8e0207 */
[----:B------:R-:W-:-:S03]  /*1dfc0*/  UIADD3 UR7, -UR8, URZ, URZ ;  /* 0x0000003f08077290 */ /* 0x000fc6000fffe13f */
[----:B------:R-:W-:Y:S01]  /*1dfd0*/  ULDC UR8, c[0x0][0x610] ;  /* 0x0001840000087ab9 */ /* 0x000fe20000000800 */
[----:B------:R-:W-:Y:S02]  /*1dfe0*/  UIMAD UR7, UR7, UR25, UR20 ;  /* 0x00000019070772a4 */ /* 0x000fe4000f8e0214 */
[----:B------:R-:W-:Y:S02]  /*1dff0*/  UIMAD UR4, UR4, UR8, UR23 ;  /* 0x00000008040472a4 */ /* 0x000fe4000f8e0217 */
[----:B------:R-:W-:-:S04]  /*1e000*/  UIMAD UR7, UR7, UR6, UR18 ;  /* 0x00000006070772a4 */ /* 0x000fc8000f8e0212 */
[----:B------:R-:W-:Y:S02]  /*1e010*/  USEL UR6, UR7, UR4, !UP0 ;  /* 0x0000000407067287 */ /* 0x000fe4000c000000 */
[----:B------:R-:W-:-:S04]  /*1e020*/  USEL UR4, UR4, UR7, !UP0 ;  /* 0x0000000704047287 */ /* 0x000fc8000c000000 */
[----:B------:R-:W-:Y:S02]  /*1e030*/  IMAD.U32 R2, RZ, RZ, UR6 ;  /* 0x00000006ff027e24 */ /* 0x000fe4000f8e00ff */
[----:B------:R-:W-:-:S07]  /*1e040*/  IMAD.U32 R5, RZ, RZ, UR4 ;  /* 0x00000004ff057e24 */ /* 0x000fce000f8e00ff */
.L_x_794:
[----:B------:R-:W-:-:S08]  /*1e050*/  NOP ;  /* 0x0000000000007918 */ /* 0x000fd00000000000 */
[----:B0-----:R-:W0:-:S00]  /*1e060*/  USETMAXREG.DEALLOC.CTAPOOL 0x18 ;  /* 0x00000018000079c8 */ /* 0x001e0000080e0500 */
[----:B------:R-:W-:-:S13]  /*1e070*/  ISETP.NE.AND P0, PT, RZ, UR10, PT ;  /* 0x0000000aff007c0c */ /* 0x000fda000bf05270 */
[----:B------:R-:W-:Y:S05]  /*1e080*/  @P0 EXIT ;  /* 0x000000000000094d */ /* 0x000fea0003800000 */
[----:B0-----:R-:W-:Y:S01]  /*1e090*/  LOP3.LUT P0, RZ, R0, 0xff, RZ, 0xc0, !PT ;  /* 0x000000ff00ff7812 */ /* 0x001fe2000780c0ff */
[----:B------:R-:W-:Y:S02]  /*1e0a0*/  IMAD.MOV.U32 R0, RZ, RZ, 0x1 ;  /* 0x00000001ff007424 */ /* 0x000fe400078e00ff */
[----:B------:R-:W-:-:S10]  /*1e0b0*/  IMAD.MOV.U32 R7, RZ, RZ, RZ ;  /* 0x000000ffff077224 */ /* 0x000fd400078e00ff */
[----:B------:R-:W-:Y:S05]  /*1e0c0*/  @!P0 BRA `(.L_x_797) ;  /* 0x0000000c00648947 */ /* 0x000fea0003800000 */
[----:B------:R-:W0:Y:S01]  /*1e0d0*/  S2R R3, SR_TID.X ;  /* 0x0000000000037919 */ /* 0x000e220000002100 */
[----:B------:R-:W1:Y:S01]  /*1e0e0*/  LDC R0, c[0x0][0x28c] ;  /* 0x0000a300ff007b82 */ /* 0x000e620000000800 */
[----:B------:R-:W-:Y:S01]  /*1e0f0*/  ULDC UR5, c[0x0][0x658] ;  /* 0x0001960000057ab9 */ /* 0x000fe20000000800 */
[----:B------:R-:W-:Y:S01]  /*1e100*/  UMOV UR7, 0xffffffff ;  /* 0xffffffff00077882 */ /* 0x000fe20000000000 */
[----:B------:R-:W-:Y:S01]  /*1e110*/  ULDC UR6, c[0x0][0xc] ;  /* 0x0000030000067ab9 */ /* 0x000fe20000000800 */
[----:B------:R-:W-:Y:S01]  /*1e120*/  USHF.L.U32 UR9, UR7, UR5, URZ ;  /* 0x0000000507097299 */ /* 0x000fe2000800063f */
[----:B------:R-:W-:Y:S01]  /*1e130*/  BSSY B0, `(.L_x_797) ;  /* 0x00000d2000007945 */ /* 0x000fe20003800000 */
[----:B------:R-:W-:Y:S01]  /*1e140*/  UMOV UR8, 0x1 ;  /* 0x0000000100087882 */ /* 0x000fe20000000000 */
[----:B------:R-:W-:Y:S01]  /*1e150*/  ULDC UR7, c[0x0][0x10] ;  /* 0x0000040000077ab9 */ /* 0x000fe20000000800 */
[----:B------:R-:W-:Y:S01]  /*1e160*/  USHF.L.U32 UR5, UR8, UR5, URZ ;  /* 0x0000000508057299 */ /* 0x000fe2000800063f */
[----:B------:R-:W-:Y:S01]  /*1e170*/  IMAD.MOV.U32 R8, RZ, RZ, 0x1 ;  /* 0x00000001ff087424 */ /* 0x000fe200078e00ff */
[----:B------:R-:W-:Y:S01]  /*1e180*/  UIMAD.WIDE.U32 UR6, UR6, UR7, URZ ;  /* 0x00000007060672a5 */ /* 0x000fe2000f8e003f */
[----:B------:R-:W-:Y:S01]  /*1e190*/  IMAD.MOV.U32 R7, RZ, RZ, RZ ;  /* 0x000000ffff077224 */ /* 0x000fe200078e00ff */
[----:B------:R-:W-:Y:S01]  /*1e1a0*/  ULDC UR8, c[0x0][0x14] ;  /* 0x0000050000087ab9 */ /* 0x000fe20000000800 */
[----:B------:R-:W-:Y:S01]  /*1e1b0*/  ULDC UR4, c[0x0][0x600] ;  /* 0x0001800000047ab9 */ /* 0x000fe20000000800 */
[----:B------:R-:W-:-:S02]  /*1e1c0*/  UIMAD.WIDE.U32 UR20, UR6, UR8, URZ ;  /* 0x00000008061472a5 */ /* 0x000fc4000f8e003f */
[----:B------:R-:W-:Y:S02]  /*1e1d0*/  UIMAD UR7, UR7, UR8, URZ ;  /* 0x00000008070772a4 */ /* 0x000fe4000f8e023f */
[----:B------:R-:W-:Y:S02]  /*1e1e0*/  ULOP3.LUT UR24, UR40, 0x2, URZ, 0xfc, !UPT ;  /* 0x0000000228187892 */ /* 0x000fe4000f8efc3f */
[----:B------:R-:W-:Y:S02]  /*1e1f0*/  UIADD3 UR4, UR4, -0x1, URZ ;  /* 0xffffffff04047890 */ /* 0x000fe4000fffe03f */
[----:B------:R-:W-:Y:S01]  /*1e200*/  ULOP3.LUT UR6, URZ, UR9, URZ, 0x33, !UPT ;  /* 0x000000093f067292 */ /* 0x000fe2000f8e333f */
[----:B-1----:R-:W-:Y:S01]  /*1e210*/  VIADD R0, R0, 0xf ;  /* 0x0000000f00007836 */ /* 0x002fe20000000000 */
[----:B------:R-:W-:Y:S01]  /*1e220*/  UIADD3 UR7, UR21, UR7, URZ ;  /* 0x0000000715077290 */ /* 0x000fe2000fffe03f */
[----:B------:R-:W-:Y:S01]  /*1e230*/  ULDC.64 UR22, c[0x0][0x198] ;  /* 0x0000660000167ab9 */ /* 0x000fe20000000a00 */
[----:B0-----:R-:W-:-:S02]  /*1e240*/  LOP3.LUT P2, RZ, R3, 0x7f, RZ, 0xc0, !PT ;  /* 0x0000007f03ff7812 */ /* 0x001fc4000784c0ff */
[----:B------:R-:W-:Y:S02]  /*1e250*/  LOP3.LUT P0, RZ, R3, 0x1f, RZ, 0xc0, !PT ;  /* 0x0000001f03ff7812 */ /* 0x000fe4000780c0ff */
[----:B------:R-:W-:Y:S02]  /*1e260*/  SHF.R.S32.HI R3, RZ, 0x1f, R0 ;  /* 0x0000001fff037819 */ /* 0x000fe40000011400 */
[----:B------:R-:W-:Y:S02]  /*1e270*/  PLOP3.LUT P0, PT, P0, P2, PT, 0x8a, 0x0 ;  /* 0x000000000000781c */ /* 0x000fe40000705172 */
[----:B------:R-:W-:Y:S01]  /*1e280*/  LEA.HI R3, R3, R0, RZ, 0x4 ;  /* 0x0000000003037211 */ /* 0x000fe200078f20ff */
[----:B------:R-:W-:-:S03]  /*1e290*/  IMAD.MOV.U32 R0, RZ, RZ, 0x1 ;  /* 0x00000001ff007424 */ /* 0x000fc600078e00ff */
[----:B------:R-:W-:-:S05]  /*1e2a0*/  SHF.R.S32.HI R6, RZ, 0x4, R3 ;  /* 0x00000004ff067819 */ /* 0x000fca0000011403 */
[----:B------:R-:W-:-:S07]  /*1e2b0*/  VIADD R11, R6, 0x1 ;  /* 0x00000001060b7836 */ /* 0x000fce0000000000 */
.L_x_809:
[----:B------:R-:W-:-:S03]  /*1e2c0*/  UMOV UR8, 0xffffffff ;  /* 0xffffffff00087882 */ /* 0x000fc60000000000 */
[----:B------:R-:W-:Y:S05]  /*1e2d0*/  BRA.DIV UR8, `(.L_x_798) ;  /* 0x0000001208a87947 */ /* 0x000fea000b800000 */
[----:B------:R-:W-:-:S13]  /*1e2e0*/  ELECT P6, URZ, PT ;  /* 0x00000000003f782f */ /* 0x000fda00038c0000 */
.L_x_826:
[----:B------:R-:W0:Y:S01]  /*1e2f0*/  LDC R3, c[0x0][0x28c] ;  /* 0x0000a300ff037b82 */ /* 0x000e220000000800 */
[----:B------:R-:W-:Y:S01]  /*1e300*/  BSSY B1, `(.L_x_799) ;  /* 0x0000038000017945 */ /* 0x000fe20003800000 */
[----:B0-----:R-:W-:-:S13]  /*1e310*/  ISETP.LT.OR P6, PT, R3, 0x1, !P6 ;  /* 0x000000010300780c */ /* 0x001fda00077c1670 */
[----:B------:R-:W-:Y:S05]  /*1e320*/  @P6 BRA `(.L_x_800) ;  /* 0x0000000000d46947 */ /* 0x000fea0003800000 */
[----:B------:R-:W-:Y:S02]  /*1e330*/  IMAD R2, R2, 0xc0, RZ ;  /* 0x000000c002027824 */ /* 0x000fe400078e02ff */
[----:B------:R-:W-:Y:S02]  /*1e340*/  IMAD.SHL.U32 R5, R5, 0x200, RZ ;  /* 0x0000020005057824 */ /* 0x000fe400078e00ff */
[----:B------:R-:W-:Y:S02]  /*1e350*/  IMAD.MOV.U32 R14, RZ, RZ, RZ ;  /* 0x000000ffff0e7224 */ /* 0x000fe400078e00ff */
[----:B------:R-:W-:Y:S02]  /*1e360*/  IMAD.MOV.U32 R4, RZ, RZ, R11 ;  /* 0x000000ffff047224 */ /* 0x000fe400078e000b */
[----:B------:R-:W-:Y:S02]  /*1e370*/  IMAD.MOV.U32 R3, RZ, RZ, R0 ;  /* 0x000000ffff037224 */ /* 0x000fe400078e0000 */
[----:B------:R-:W-:-:S07]  /*1e380*/  IMAD.MOV.U32 R9, RZ, RZ, R7 ;  /* 0x000000ffff097224 */ /* 0x000fce00078e0007 */
.L_x_804:
[----:B------:R-:W0:Y:S01]  /*1e390*/  S2R R13, SR_CgaCtaId ;  /* 0x00000000000d7919 */ /* 0x000e220000008800 */
[----:B------:R-:W-:-:S04]  /*1e3a0*/  MOV R12, 0x400 ;  /* 0x00000400000c7802 */ /* 0x000fc80000000f00 */
[----:B0-----:R-:W-:Y:S02]  /*1e3b0*/  LEA R16, R13, R12, 0x18 ;  /* 0x0000000c0d107211 */ /* 0x001fe400078ec0ff */
[----:B------:R-:W-:Y:S01]  /*1e3c0*/  SHF.L.U32 R12, R3, 0x1f, RZ ;  /* 0x0000001f030c7819 */ /* 0x000fe200000006ff */
[----:B------:R-:W0:Y:S02]  /*1e3d0*/  @!P2 LDC R13, c[0x0][0x500] ;  /* 0x00014000ff0dab82 */ /* 0x000e240000000800 */
[----:B------:R-:W-:-:S04]  /*1e3e0*/  IMAD R15, R9, 0x8, R16 ;  /* 0x00000008090f7824 */ /* 0x000fc800078e0210 */
[----:B------:R-:W1:Y:S02]  /*1e3f0*/  SYNCS.PHASECHK.TRANS64.TRYWAIT P1, [R15+URZ+0x50], R12 ;  /* 0x0000500c0f0075a7 */ /* 0x000e64000802017f */
[----:B-1----:R-:W-:Y:S05]  /*1e400*/  @!P1 BRA `(.L_x_801) ;  /* 0x00000010007c9947 */ /* 0x002fea0003800000 */
.L_x_827:
[----:B------:R-:W-:Y:S01]  /*1e410*/  UPRMT UR8, UR24, 0x9910, URZ ;  /* 0x0000991018087896 */ /* 0x000fe2000800003f */
[----:B0-----:R0:W-:Y:S03]  /*1e420*/  @!P2 SYNCS.ARRIVE.TRANS64 RZ, [R15+URZ], R13 ;  /* 0x0000000d0fffa9a7 */ /* 0x0011e6000800003f */
[----:B------:R-:W-:-:S06]  /*1e430*/  UISETP.NE.AND UP0, UPT, UR8, 0x2, UPT ;  /* 0x000000020800788c */ /* 0x000fcc000bf05270 */
[----:B------:R-:W-:-:S13]  /*1e440*/  PLOP3.LUT P1, PT, PT, PT, UP0, 0x80, 0x0 ;  /* 0x000000000000781c */ /* 0x000fda0003f2f008 */
[----:B0-----:R-:W-:Y:S05]  /*1e450*/  @P1 BRA `(.L_x_802) ;  /* 0x0000000000041947 */ /* 0x001fea0003800000 */
[----:B------:R-:W-:Y:S01]  /*1e460*/  BPT.TRAP 0x1 ;  /* 0x000000040000795c */ /* 0x000fe20000300000 */
.L_x_802:
[----:B------:R-:W-:Y:S05]  /*1e470*/  @P0 BRA `(.L_x_803) ;  /* 0x0000000000040947 */ /* 0x000fea0003800000 */
[----:B------:R-:W-:Y:S01]  /*1e480*/  BPT.TRAP 0x1 ;  /* 0x000000040000795c */ /* 0x000fe20000300000 */
.L_x_803:
[--C-:B-1----:R-:W-:Y:S01]  /*1e490*/  IMAD R12, R9, 0x4000, R16.reuse ;  /* 0x00004000090c7824 */ /* 0x102fe200078e0210 */
[----:B------:R-:W-:Y:S01]  /*1e4a0*/  R2UR UR18, R5 ;  /* 0x00000000051272ca */ /* 0x000fe200000e0000 */
[----:B------:R-:W-:Y:S01]  /*1e4b0*/  IMAD R16, R9, 0x1800, R16 ;  /* 0x0000180009107824 */ /* 0x000fe200078e0210 */
[----:B------:R-:W-:Y:S01]  /*1e4c0*/  R2UR UR9, R15 ;  /* 0x000000000f0972ca */ /* 0x000fe200000e0000 */
[----:B------:R-:W-:Y:S01]  /*1e4d0*/  VIADD R4, R4, 0xffffffff ;  /* 0xffffffff04047836 */ /* 0x000fe20000000000 */
[----:B------:R-:W-:Y:S01]  /*1e4e0*/  R2UR UR8, R12 ;  /* 0x000000000c0872ca */ /* 0x000fe200000e0000 */
[----:B------:R-:W-:Y:S01]  /*1e4f0*/  UIADD3 UR14, UP0, UR22, 0xf0, URZ ;  /* 0x000000f0160e7890 */ /* 0x000fe2000ff1e03f */
[----:B------:R-:W-:Y:S01]  /*1e500*/  R2UR UR11, R16 ;  /* 0x00000000100b72ca */ /* 0x000fe200000e0000 */
[----:B------:R-:W-:Y:S01]  /*1e510*/  UIADD3 UR26, UP1, UR22, 0x1f0, URZ ;  /* 0x000001f0161a7890 */ /* 0x000fe2000ff3e03f */
[----:B------:R-:W-:Y:S01]  /*1e520*/  R2UR UR10, R14 ;  /* 0x000000000e0a72ca */ /* 0x000fe200000e0000 */
[----:B------:R-:W-:Y:S01]  /*1e530*/  UIADD3.X UR15, URZ, UR23, URZ, UP0, !UPT ;  /* 0x000000173f0f7290 */ /* 0x000fe200087fe43f */
[----:B------:R-:W-:Y:S01]  /*1e540*/  R2UR UR12, R10 ;  /* 0x000000000a0c72ca */ /* 0x000fe200000e0000 */
[----:B------:R-:W-:Y:S01]  /*1e550*/  VIADD R9, R9, 0x1 ;  /* 0x0000000109097836 */ /* 0x000fe20000000000 */
[----:B------:R-:W-:Y:S01]  /*1e560*/  R2UR UR19, R2 ;  /* 0x00000000021372ca */ /* 0x000fe200000e0000 */
[----:B------:R-:W-:Y:S01]  /*1e570*/  UIADD3.X UR27, URZ, UR23, URZ, UP1, !UPT ;  /* 0x000000173f1b7290 */ /* 0x000fe20008ffe43f */
[----:B------:R-:W-:Y:S01]  /*1e580*/  ISETP.GT.AND P3, PT, R4, 0x1, PT ;  /* 0x000000010400780c */ /* 0x000fe20003f64270 */
[----:B------:R-:W-:Y:S01]  /*1e590*/  UMOV UR16, 0x0 ;  /* 0x0000000000107882 */ /* 0x000fe20000000000 */
[----:B------:R-:W-:Y:S01]  /*1e5a0*/  UMOV UR17, 0x10000000 ;  /* 0x1000000000117882 */ /* 0x000fe20000000000 */
[----:B------:R-:W-:Y:S01]  /*1e5b0*/  UIADD3 UR8, UR8, 0x180, URZ ;  /* 0x0000018008087890 */ /* 0x000fe2000fffe03f */
[----:B------:R-:W-:Y:S01]  /*1e5c0*/  ISETP.NE.AND P1, PT, R9, 0xa, PT ;  /* 0x0000000a0900780c */ /* 0x000fe20003f25270 */
[----:B------:R-:W-:Y:S01]  /*1e5d0*/  UIADD3 UR13, UR11, 0x28180, URZ ;  /* 0x000281800b0d7890 */ /* 0x000fe2000fffe03f */
[----:B------:R-:W-:-:S02]  /*1e5e0*/  VIADD R14, R14, 0x10 ;  /* 0x000000100e0e7836 */ /* 0x000fc40000000000 */
[----:B------:R-:W-:Y:S01]  /*1e5f0*/  UMOV UR11, UR18 ;  /* 0x00000012000b7c82 */ /* 0x000fe20008000000 */
[----:B------:R-:W-:Y:S02]  /*1e600*/  SEL R12, RZ, 0x1, P1 ;  /* 0x00000001ff0c7807 */ /* 0x000fe40000800000 */
[----:B------:R-:W-:Y:S01]  /*1e610*/  SEL R9, R9, RZ, P1 ;  /* 0x000000ff09097207 */ /* 0x000fe20000800000 */
[----:B------:R0:W-:Y:S01]  /*1e620*/  UTMALDG.3D [UR8], [UR14], desc[UR16] ;  /* 0x000010080e0075b4 */ /* 0x0001e20008011000 */
[----:B------:R-:W-:Y:S01]  /*1e630*/  LOP3.LUT R3, R3, R12, RZ, 0x3c, !PT ;  /* 0x0000000c03037212 */ /* 0x000fe200078e3cff */
[----:B0-----:R-:W-:Y:S01]  /*1e640*/  UMOV UR8, UR13 ;  /* 0x0000000d00087c82 */ /* 0x001fe20008000000 */
[----:B------:R-:W-:Y:S02]  /*1e650*/  UMOV UR11, UR19 ;  /* 0x00000013000b7c82 */ /* 0x000fe40008000000 */
[----:B------:R0:W-:Y:S02]  /*1e660*/  UTMALDG.3D [UR8], [UR26], desc[UR16] ;  /* 0x000010081a0075b4 */ /* 0x0001e40008011000 */
[----:B0-----:R-:W-:Y:S05]  /*1e670*/  @P3 BRA `(.L_x_804) ;  /* 0xfffffffc00443947 */ /* 0x001fea000383ffff */
.L_x_800:
[----:B------:R-:W-:Y:S05]  /*1e680*/  BSYNC B1 ;  /* 0x0000000000017941 */ /* 0x000fea0003800000 */
.L_x_799:
[----:B------:R-:W2:Y:S01]  /*1e690*/  LDL.LU R16, [R1+0x300] ;  /* 0x0003000001107983 */ /* 0x000ea20000300800 */
[----:B------:R-:W-:Y:S01]  /*1e6a0*/  LOP3.LUT P1, RZ, R8, 0xff, RZ, 0xc0, !PT ;  /* 0x000000ff08ff7812 */ /* 0x000fe2000782c0ff */
[C---:B------:R-:W-:Y:S01]  /*1e6b0*/  IMAD.IADD R4, R6.reuse, 0x1, R7 ;  /* 0x0000000106047824 */ /* 0x040fe200078e0207 */
[----:B------:R-:W-:Y:S01]  /*1e6c0*/  ULDC.64 UR8, c[0x0][0x650] ;  /* 0x0001940000087ab9 */ /* 0x000fe20000000a00 */
[----:B------:R-:W3:Y:S01]  /*1e6d0*/  LDL.LU R15, [R1+0x304] ;  /* 0x00030400010f7983 */ /* 0x000ee20000300800 */
[----:B------:R-:W-:Y:S01]  /*1e6e0*/  ISETP.GE.U32.AND P3, PT, R6, 0xa, PT ;  /* 0x0000000a0600780c */ /* 0x000fe20003f66070 */
[----:B------:R-:W-:Y:S01]  /*1e6f0*/  BSSY B1, `(.L_x_805) ;  /* 0x0000073000017945 */ /* 0x000fe20003800000 */
[----:B------:R-:W-:Y:S01]  /*1e700*/  IMAD.MOV.U32 R10, RZ, RZ, -0x1 ;  /* 0xffffffffff0a7424 */ /* 0x000fe200078e00ff */
[----:B------:R-:W-:-:S06]  /*1e710*/  PRMT R8, RZ, 0x7610, R8 ;  /* 0x00007610ff087816 */ /* 0x000fcc0000000008 */
[----:B------:R-:W0:Y:S01]  /*1e720*/  @P1 S2R R3, SR_CgaCtaId ;  /* 0x0000000000031919 */ /* 0x000e220000008800 */
[----:B------:R-:W-:-:S04]  /*1e730*/  @P1 MOV R2, 0x400 ;  /* 0x0000040000021802 */ /* 0x000fc80000000f00 */
[----:B0-----:R-:W-:-:S04]  /*1e740*/  @P1 LEA R2, R3, R2, 0x18 ;  /* 0x0000000203021211 */ /* 0x001fc800078ec0ff */
[----:B------:R0:W-:Y:S01]  /*1e750*/  @P1 SYNCS.ARRIVE.TRANS64.A1T0 RZ, [R2+URZ+0xb8], RZ ;  /* 0x0000b8ff02ff19a7 */ /* 0x0001e2000810003f */
[----:B------:R-:W-:-:S04]  /*1e760*/  ISETP.GT.U32.AND P1, PT, R4, 0x9, PT ;  /* 0x000000090400780c */ /* 0x000fc80003f24070 */
[----:B------:R-:W-:Y:S01]  /*1e770*/  ISETP.LT.U32.AND P1, PT, R6, 0xa, P1 ;  /* 0x0000000a0600780c */ /* 0x000fe20000f21070 */
[----:B0-----:R-:W-:-:S04]  /*1e780*/  IMAD.WIDE.U32 R2, R4, -0x33333333, RZ ;  /* 0xcccccccd04027825 */ /* 0x001fc800078e00ff */
[----:B------:R-:W-:Y:S01]  /*1e790*/  IMAD.MOV.U32 R2, RZ, RZ, -0x1 ;  /* 0xffffffffff027424 */ /* 0x000fe200078e00ff */
[----:B------:R-:W-:Y:S02]  /*1e7a0*/  SHF.R.U32.HI R5, RZ, 0x3, R3 ;  /* 0x00000003ff057819 */ /* 0x000fe40000011603 */
[----:B------:R-:W-:-:S03]  /*1e7b0*/  SEL R3, RZ, 0x1, !P1 ;  /* 0x00000001ff037807 */ /* 0x000fc60004800000 */
[----:B------:R-:W-:Y:S01]  /*1e7c0*/  IMAD R7, R5, -0xa, R4 ;  /* 0xfffffff605077824 */ /* 0x000fe200078e0204 */
[----:B------:R-:W-:Y:S02]  /*1e7d0*/  LOP3.LUT R0, R0, R3, RZ, 0x3c, !PT ;  /* 0x0000000300007212 */ /* 0x000fe400078e3cff */
[----:B------:R-:W-:Y:S02]  /*1e7e0*/  PRMT R3, RZ, 0x7610, R3 ;  /* 0x00007610ff037816 */ /* 0x000fe40000000003 */
[----:B------:R-:W-:Y:S02]  /*1e7f0*/  @P3 LOP3.LUT R0, R0, 0x1, R5, 0x78, !PT ;  /* 0x0000000100003812 */ /* 0x000fe400078e7805 */
[----:B------:R-:W-:Y:S02]  /*1e800*/  MOV R5, 0xffffffff ;  /* 0xffffffff00057802 */ /* 0x000fe40000000f00 */
[----:B---3--:R-:W-:-:S04]  /*1e810*/  IADD3 R15, P1, R15, UR20, RZ ;  /* 0x000000140f0f7c10 */ /* 0x008fc8000ff3e0ff */
[----:B--2---:R-:W-:Y:S01]  /*1e820*/  IADD3.X R16, R16, UR7, RZ, P1, !PT ;  /* 0x0000000710107c10 */ /* 0x004fe20008ffe4ff */
[----:B------:R0:W-:Y:S01]  /*1e830*/  STL [R1+0x304], R15 ;  /* 0x0003040f01007387 */ /* 0x0001e20000100800 */
[----:B------:R-:W-:-:S03]  /*1e840*/  ISETP.GE.U32.AND P1, PT, R15, UR8, PT ;  /* 0x000000080f007c0c */ /* 0x000fc6000bf26070 */
[----:B------:R0:W-:Y:S01]  /*1e850*/  STL [R1+0x300], R16 ;  /* 0x0003001001007387 */ /* 0x0001e20000100800 */
[----:B------:R-:W-:-:S13]  /*1e860*/  ISETP.GE.U32.AND.EX P1, PT, R16, UR9, PT, P1 ;  /* 0x0000000910007c0c */ /* 0x000fda000bf26110 */
[----:B0-----:R-:W-:Y:S05]  /*1e870*/  @P1 BRA `(.L_x_806) ;  /* 0x0000000400681947 */ /* 0x001fea0003800000 */
[----:B------:R-:W0:Y:S01]  /*1e880*/  S2UR UR8, SR_CTAID.X ;  /* 0x00000000000879c3 */ /* 0x000e220000002500 */
[----:B------:R-:W-:Y:S01]  /*1e890*/  ULDC.64 UR10, c[0x0][0x628] ;  /* 0x00018a00000a7ab9 */ /* 0x000fe20000000a00 */
[----:B------:R-:W-:Y:S01]  /*1e8a0*/  ULDC UR9, c[0x0][0x150] ;  /* 0x0000540000097ab9 */ /* 0x000fe20000000800 */
[----:B------:R-:W-:Y:S01]  /*1e8b0*/  ISETP.NE.U32.AND P1, PT, RZ, UR10, PT ;  /* 0x0000000aff007c0c */ /* 0x000fe2000bf25070 */
[----:B------:R-:W-:Y:S01]  /*1e8c0*/  ULDC UR12, c[0x0][0x630] ;  /* 0x00018c00000c7ab9 */ /* 0x000fe20000000800 */
[----:B------:R-:W-:Y:S01]  /*1e8d0*/  ULDC UR14, c[0x0][0x154] ;  /* 0x00005500000e7ab9 */ /* 0x000fe20000000800 */
[----:B------:R-:W-:Y:S01]  /*1e8e0*/  IMAD.MOV.U32 R3, RZ, RZ, R16 ;  /* 0x000000ffff037224 */ /* 0x000fe200078e0010 */
[----:B------:R-:W-:Y:S01]  /*1e8f0*/  ISETP.NE.AND.EX P1, PT, RZ, UR11, PT, P1 ;  /* 0x0000000bff007c0c */ /* 0x000fe2000bf25310 */
[----:B------:R-:W1:Y:S01]  /*1e900*/  S2UR UR13, SR_CTAID.Y ;  /* 0x00000000000d79c3 */ /* 0x000e620000002600 */
[----:B0-----:R-:W-:-:S05]  /*1e910*/  I2FP.F32.U32 R2, UR8 ;  /* 0x0000000800027c45 */ /* 0x001fca0008201000 */
[----:B------:R-:W-:Y:S01]  /*1e920*/  FMUL R9, R2, UR9 ;  /* 0x0000000902097c20 */ /* 0x000fe20008400000 */
[----:B------:R-:W-:Y:S01]  /*1e930*/  IMAD.MOV.U32 R2, RZ, RZ, R15 ;  /* 0x000000ffff027224 */ /* 0x000fe200078e000f */
[----:B-1----:R-:W-:-:S04]  /*1e940*/  I2FP.F32.U32 R12, UR13 ;  /* 0x0000000d000c7c45 */ /* 0x002fc80008201000 */
[----:B------:R-:W0:Y:S01]  /*1e950*/  F2I.U32.TRUNC.NTZ R9, R9 ;  /* 0x0000000900097305 */ /* 0x000e22000020f000 */
[----:B------:R-:W-:Y:S05]  /*1e960*/  @!P1 BRA `(.L_x_807) ;  /* 0x0000000000289947 */ /* 0x000fea0003800000 */
[----:B------:R-:W-:Y:S02]  /*1e970*/  ULDC UR9, c[0x0][0x634] ;  /* 0x00018d0000097ab9 */ /* 0x000fe40000000800 */
[----:B------:R-:W-:-:S05]  /*1e980*/  IADD3 R3, P1, R15, UR9, RZ ;  /* 0x000000090f037c10 */ /* 0x000fca000ff3e0ff */
[----:B------:R-:W-:-:S04]  /*1e990*/  IMAD.X R13, RZ, RZ, R16, P1 ;  /* 0x000000ffff0d7224 */ /* 0x000fc800008e0610 */
[----:B------:R-:W-:-:S04]  /*1e9a0*/  IMAD.WIDE.U32 R4, R13, UR10, RZ ;  /* 0x0000000a0d047c25 */ /* 0x000fc8000f8e00ff */
[----:B------:R-:W-:-:S04]  /*1e9b0*/  IMAD.WIDE.U32 R4, P1, R3, UR11, R4 ;  /* 0x0000000b03047c25 */ /* 0x000fc8000f820004 */
[----:B------:R-:W-:-:S04]  /*1e9c0*/  IMAD.WIDE.U32 R2, R3, UR10, RZ ;  /* 0x0000000a03027c25 */ /* 0x000fc8000f8e00ff */
[----:B------:R-:W-:Y:S01]  /*1e9d0*/  IMAD.MOV.U32 R2, RZ, RZ, R5 ;  /* 0x000000ffff027224 */ /* 0x000fe200078e0005 */
[----:B------:R-:W-:Y:S01]  /*1e9e0*/  IADD3 RZ, P3, R3, R4, RZ ;  /* 0x0000000403ff7210 */ /* 0x000fe20007f7e0ff */
[----:B------:R-:W-:-:S04]  /*1e9f0*/  IMAD.X R3, RZ, RZ, RZ, P1 ;  /* 0x000000ffff037224 */ /* 0x000fc800008e06ff */
[----:B------:R-:W-:-:S08]  /*1ea00*/  IMAD.WIDE.U32.X R2, R13, UR11, R2, P3 ;  /* 0x0000000b0d027c25 */ /* 0x000fd000098e0402 */
.L_x_807:
[--C-:B------:R-:W-:Y:S01]  /*1ea10*/  SHF.R.U64 R10, R2, UR12, R3.reuse ;  /* 0x0000000c020a7c19 */ /* 0x100fe20008001203 */
[----:B------:R-:W-:Y:S01]  /*1ea20*/  ULDC.64 UR10, c[0x0][0x620] ;  /* 0x00018800000a7ab9 */ /* 0x000fe20000000a00 */
[----:B------:R-:W-:Y:S01]  /*1ea30*/  SHF.R.U32.HI R2, RZ, UR12, R3 ;  /* 0x0000000cff027c19 */ /* 0x000fe20008011603 */
[----:B------:R-:W-:Y:S01]  /*1ea40*/  IMAD.MOV.U32 R3, RZ, RZ, R16 ;  /* 0x000000ffff037224 */ /* 0x000fe200078e0010 */
[----:B------:R-:W-:Y:S01]  /*1ea50*/  IADD3 R13, P1, RZ, -R10, RZ ;  /* 0x8000000aff0d7210 */ /* 0x000fe20007f3e0ff */
[----:B------:R-:W-:Y:S01]  /*1ea60*/  FMUL R12, R12, UR14 ;  /* 0x0000000e0c0c7c20 */ /* 0x000fe20008400000 */
[----:B------:R-:W-:Y:S01]  /*1ea70*/  ULDC.64 UR14, c[0x0][0x640] ;  /* 0x00019000000e7ab9 */ /* 0x000fe20000000a00 */
[----:B0-----:R-:W-:Y:S02]  /*1ea80*/  R2UR UR9, R9 ;  /* 0x00000000090972ca */ /* 0x001fe400000e0000 */
[----:B------:R-:W-:Y:S01]  /*1ea90*/  IMAD.X R2, RZ, RZ, ~R2, P1 ;  /* 0x000000ffff027224 */ /* 0x000fe200008e0e02 */
[----:B------:R-:W-:Y:S01]  /*1eaa0*/  ISETP.NE.U32.AND P1, PT, RZ, UR14, PT ;  /* 0x0000000eff007c0c */ /* 0x000fe2000bf25070 */
[----:B------:R-:W0:Y:S02]  /*1eab0*/  F2I.U32.TRUNC.NTZ R12, R12 ;  /* 0x0000000c000c7305 */ /* 0x000e24000020f000 */
[----:B------:R-:W-:Y:S01]  /*1eac0*/  IMAD R2, R2, UR10, RZ ;  /* 0x0000000a02027c24 */ /* 0x000fe2000f8e02ff */
[----:B------:R-:W-:-:S03]  /*1ead0*/  ISETP.NE.AND.EX P1, PT, RZ, UR15, PT, P1 ;  /* 0x0000000fff007c0c */ /* 0x000fc6000bf25310 */
[----:B------:R-:W-:Y:S02]  /*1eae0*/  IMAD R5, R13, UR11, R2 ;  /* 0x0000000b0d057c24 */ /* 0x000fe4000f8e0202 */
[----:B------:R-:W-:-:S04]  /*1eaf0*/  IMAD.MOV.U32 R2, RZ, RZ, R15 ;  /* 0x000000ffff027224 */ /* 0x000fc800078e000f */
[----:B------:R-:W-:Y:S01]  /*1eb00*/  IMAD.WIDE.U32 R2, R13, UR10, R2 ;  /* 0x0000000a0d027c25 */ /* 0x000fe2000f8e0002 */
[----:B------:R-:W-:Y:S01]  /*1eb10*/  ULDC UR10, c[0x0][0x618] ;  /* 0x00018600000a7ab9 */ /* 0x000fe20000000800 */
[----:B0-----:R-:W-:Y:S02]  /*1eb20*/  R2UR UR11, R12 ;  /* 0x000000000c0b72ca */ /* 0x001fe400000e0000 */
[----:B------:R-:W-:-:S05]  /*1eb30*/  IMAD.IADD R3, R3, 0x1, R5 ;  /* 0x0000000103037824 */ /* 0x000fca00078e0205 */
[--C-:B------:R-:W-:Y:S02]  /*1eb40*/  SHF.R.U64 R9, R2, UR10, R3.reuse ;  /* 0x0000000a02097c19 */ /* 0x100fe40008001203 */
[----:B------:R-:W-:Y:S01]  /*1eb50*/  SHF.R.U32.HI R2, RZ, UR10, R3 ;  /* 0x0000000aff027c19 */ /* 0x000fe20008011603 */
[----:B------:R-:W-:-:S03]  /*1eb60*/  ULDC UR10, c[0x0][0x608] ;  /* 0x00018200000a7ab9 */ /* 0x000fc60000000800 */
[--C-:B------:R-:W-:Y:S02]  /*1eb70*/  SHF.R.U64 R13, R9, UR10, R2.reuse ;  /* 0x0000000a090d7c19 */ /* 0x100fe40008001202 */
[----:B------:R-:W-:Y:S01]  /*1eb80*/  SHF.R.U32.HI R2, RZ, UR10, R2 ;  /* 0x0000000aff027c19 */ /* 0x000fe20008011602 */
[----:B------:R-:W-:-:S03]  /*1eb90*/  ULDC UR10, c[0x0][0x658] ;  /* 0x00019600000a7ab9 */ /* 0x000fc60000000800 */
[--C-:B------:R-:W-:Y:S02]  /*1eba0*/  SHF.R.U64 R12, R13, UR10, R2.reuse ;  /* 0x0000000a0d0c7c19 */ /* 0x100fe40008001202 */
[----:B------:R-:W-:-:S03]  /*1ebb0*/  SHF.R.U32.HI R15, RZ, UR10, R2 ;  /* 0x0000000aff0f7c19 */ /* 0x000fc60008011602 */
[----:B------:R-:W-:Y:S02]  /*1ebc0*/  IMAD.MOV.U32 R2, RZ, RZ, R12 ;  /* 0x000000ffff027224 */ /* 0x000fe400078e000c */
[----:B------:R-:W-:Y:S01]  /*1ebd0*/  IMAD.MOV.U32 R3, RZ, RZ, R15 ;  /* 0x000000ffff037224 */ /* 0x000fe200078e000f */
[----:B------:R-:W-:Y:S06]  /*1ebe0*/  @!P1 BRA `(.L_x_808) ;  /* 0x0000000000289947 */ /* 0x000fec0003800000 */
        /* <DEDUP_REMOVED lines=10> */
.L_x_808:
[----:B------:R-:W-:Y:S01]  /*1ec90*/  ULDC UR10, c[0x0][0x648] ;  /* 0x00019200000a7ab9 */ /* 0x000fe20000000800 */
[----:B------:R-:W-:Y:S01]  /*1eca0*/  UISETP.NE.AND UP0, UPT, UR46, URZ, UPT ;  /* 0x0000003f2e00728c */ /* 0x000fe2000bf05270 */
[----:B------:R-:W-:Y:S01]  /*1ecb0*/  SHF.R.U64 R2, R2, UR10, R3 ;  /* 0x0000000a02027c19 */ /* 0x000fe20008001203 */
[----:B------:R-:W-:Y:S01]  /*1ecc0*/  ULDC UR10, c[0x0][0x638] ;  /* 0x00018e00000a7ab9 */ /* 0x000fe20000000800 */
[----:B------:R-:W-:Y:S01]  /*1ecd0*/  UIADD3 UR11, -UR11, URZ, URZ ;  /* 0x0000003f0b0b7290 */ /* 0x000fe2000fffe13f */
[----:B------:R-:W-:Y:S02]  /*1ece0*/  LOP3.LUT R13, R13, UR6, RZ, 0xc0, !PT ;  /* 0x000000060d0d7c12 */ /* 0x000fe4000f8ec0ff */
[----:B------:R-:W-:Y:S01]  /*1ecf0*/  IMAD.MOV R3, RZ, RZ, -R2 ;  /* 0x000000ffff037224 */ /* 0x000fe200078e0a02 */
[----:B------:R-:W-:Y:S02]  /*1ed00*/  LOP3.LUT R9, R9, UR4, RZ, 0xc0, !PT ;  /* 0x0000000409097c12 */ /* 0x000fe4000f8ec0ff */
[----:B------:R-:W-:Y:S01]  /*1ed10*/  IMAD R5, R2, UR5, R13 ;  /* 0x0000000502057c24 */ /* 0x000fe2000f8e020d */
[----:B------:R-:W-:Y:S01]  /*1ed20*/  PLOP3.LUT P1, PT, PT, PT, UP0, 0x40, 0x0 ;  /* 0x000000000000781c */ /* 0x000fe20003f2e808 */
[----:B------:R-:W-:Y:S01]  /*1ed30*/  IMAD R12, R3, UR10, R12 ;  /* 0x0000000a030c7c24 */ /* 0x000fe2000f8e020c */
[----:B------:R-:W-:Y:S01]  /*1ed40*/  UIADD3 UR10, -UR9, URZ, URZ ;  /* 0x0000003f090a7290 */ /* 0x000fe2000fffe13f */
[----:B------:R-:W-:Y:S01]  /*1ed50*/  PLOP3.LUT P3, PT, PT, PT, UP0, 0x40, 0x0 ;  /* 0x000000000000781c */ /* 0x000fe20003f6e808 */
[----:B------:R-:W-:Y:S01]  /*1ed60*/  IMAD.MOV.U32 R3, RZ, RZ, 0x1 ;  /* 0x00000001ff037424 */ /* 0x000fe200078e00ff */
[----:B------:R-:W-:-:S02]  /*1ed70*/  ULDC UR9, c[0x0][0x144] ;  /* 0x0000510000097ab9 */ /* 0x000fc40000000800 */
[----:B------:R-:W-:-:S03]  /*1ed80*/  UIMAD UR8, UR9, UR10, UR8 ;  /* 0x0000000a090872a4 */ /* 0x000fc6000f8e0208 */
[----:B------:R-:W-:Y:S02]  /*1ed90*/  ULDC UR9, c[0x0][0x148] ;  /* 0x0000520000097ab9 */ /* 0x000fe40000000800 */
[----:B------:R-:W-:-:S03]  /*1eda0*/  @UP0 UIMAD UR8, UR9, UR11, UR13 ;  /* 0x0000000b090802a4 */ /* 0x000fc6000f8e020d */
[----:B------:R-:W-:Y:S02]  /*1edb0*/  ULDC UR9, c[0x0][0x600] ;  /* 0x0001800000097ab9 */ /* 0x000fe40000000800 */
[----:B------:R-:W-:Y:S02]  /*1edc0*/  IMAD R12, R12, UR9, R9 ;  /* 0x000000090c0c7c24 */ /* 0x000fe4000f8e0209 */
[----:B------:R-:W-:Y:S01]  /*1edd0*/  IMAD.U32 R2, RZ, RZ, UR8 ;  /* 0x00000008ff027e24 */ /* 0x000fe2000f8e00ff */
[----:B------:R-:W-:-:S03]  /*1ede0*/  ULDC UR8, c[0x0][0x610] ;  /* 0x0001840000087ab9 */ /* 0x000fc60000000800 */
[----:B------:R-:W-:-:S05]  /*1edf0*/  IMAD R5, R5, UR8, R2 ;  /* 0x0000000805057c24 */ /* 0x000fca000f8e0202 */
[----:B------:R-:W-:Y:S02]  /*1ee00*/  SEL R2, R12, R5, P1 ;  /* 0x000000050c027207 */ /* 0x000fe40000800000 */
[----:B------:R-:W-:-:S07]  /*1ee10*/  SEL R5, R5, R12, P3 ;  /* 0x0000000c05057207 */ /* 0x000fce0001800000 */
.L_x_806:
[----:B------:R-:W-:Y:S05]  /*1ee20*/  BSYNC B1 ;  /* 0x0000000000017941 */ /* 0x000fea0003800000 */
.L_x_805:
[----:B------:R-:W-:-:S13]  /*1ee30*/  LOP3.LUT P1, RZ, R3, 0xff, RZ, 0xc0, !PT ;  /* 0x000000ff03ff7812 */ /* 0x000fda000782c0ff */
[----:B------:R-:W-:Y:S05]  /*1ee40*/  @P1 BRA `(.L_x_809) ;  /* 0xfffffff4001c1947 */ /* 0x000fea000383ffff */
[----:B------:R-:W-:Y:S05]  /*1ee50*/  BSYNC B0 ;  /* 0x0000000000007941 */ /* 0x000fea0003800000 */
.L_x_797:
[----:B------:R-:W-:-:S03]  /*1ee60*/  UMOV UR8, 0xffffffff ;  /* 0xffffffff00087882 */ /* 0x000fc60000000000 */
[----:B------:R-:W-:Y:S05]  /*1ee70*/  BRA.DIV UR8, `(.L_x_810) ;  /* 0x0000000608f47947 */ /* 0x000fea000b800000 */
[----:B------:R-:W-:-:S13]  /*1ee80*/  ELECT P6, URZ, PT ;  /* 0x00000000003f782f */ /* 0x000fda00038c0000 */
.L_x_830:
[----:B------:R-:W-:Y:S04]  /*1ee90*/  BSSY B0, `(.L_x_811) ;  /* 0x0000062000007945 */ /* 0x000fe80003800000 */
[----:B------:R-:W-:Y:S05]  /*1eea0*/  @!P6 BRA `(.L_x_812) ;  /* 0x000000040080e947 */ /* 0x000fea0003800000 */
[----:B------:R-:W-:-:S04]  /*1eeb0*/  ULOP3.LUT UR8, UR40, 0x2, URZ, 0xfc, !UPT ;  /* 0x0000000228087892 */ /* 0x000fc8000f8efc3f */
[----:B------:R-:W-:-:S06]  /*1eec0*/  UISETP.NE.AND UP0, UPT, UR8, 0x3, UPT ;  /* 0x000000030800788c */ /* 0x000fcc000bf05270 */
[----:B------:R-:W-:-:S13]  /*1eed0*/  PLOP3.LUT P0, PT, PT, PT, UP0, 0x80, 0x0 ;  /* 0x000000000000781c */ /* 0x000fda0003f0f008 */
[----:B------:R-:W-:Y:S05]  /*1eee0*/  @!P0 BRA `(.L_x_813) ;  /* 0x0000000000048947 */ /* 0x000fea0003800000 */
[----:B------:R-:W-:Y:S01]  /*1eef0*/  BPT.TRAP 0x1 ;  /* 0x000000040000795c */ /* 0x000fe20000300000 */
.L_x_813:
[----:B------:R-:W0:Y:S01]  /*1ef00*/  S2R R3, SR_CgaCtaId ;  /* 0x0000000000037919 */ /* 0x000e220000008800 */
[----:B------:R-:W-:-:S04]  /*1ef10*/  MOV R2, 0x400 ;  /* 0x0000040000027802 */ /* 0x000fc80000000f00 */
[----:B0-----:R-:W-:Y:S02]  /*1ef20*/  LEA R2, R3, R2, 0x18 ;  /* 0x0000000203027211 */ /* 0x001fe400078ec0ff */
[----:B------:R-:W-:-:S03]  /*1ef30*/  SHF.L.U32 R3, R0, 0x1f, RZ ;  /* 0x0000001f00037819 */ /* 0x000fc600000006ff */
[----:B------:R-:W-:-:S04]  /*1ef40*/  VIADD R2, R2, 0x50 ;  /* 0x0000005002027836 */ /* 0x000fc80000000000 */
[----:B------:R-:W-:-:S04]  /*1ef50*/  IMAD R4, R7, 0x8, R2 ;  /* 0x0000000807047824 */ /* 0x000fc800078e0202 */
[----:B------:R-:W0:Y:S02]  /*1ef60*/  SYNCS.PHASECHK.TRANS64.TRYWAIT P0, [R4+URZ], R3 ;  /* 0x00000003040075a7 */ /* 0x000e24000800017f */
[----:B0-----:R-:W-:Y:S05]  /*1ef70*/  @!P0 BRA `(.L_x_814) ;  /* 0x0000000400d48947 */ /* 0x001fea0003800000 */
.L_x_831:
[----:B------:R-:W-:-:S04]  /*1ef80*/  IADD3 R7, R7, 0x1, RZ ;  /* 0x0000000107077810 */ /* 0x000fc80007ffe0ff */
[----:B------:R-:W-:-:S04]  /*1ef90*/  ISETP.NE.AND P0, PT, R7, 0xa, PT ;  /* 0x0000000a0700780c */ /* 0x000fc80003f05270 */
[----:B0-----:R-:W-:Y:S02]  /*1efa0*/  SEL R3, RZ, 0x1, P0 ;  /* 0x00000001ff037807 */ /* 0x001fe40000000000 */
[----:B------:R-:W-:Y:S02]  /*1efb0*/  SEL R7, R7, RZ, P0 ;  /* 0x000000ff07077207 */ /* 0x000fe40000000000 */
[----:B------:R-:W-:-:S03]  /*1efc0*/  LOP3.LUT R4, R0, R3, RZ, 0x3c, !PT ;  /* 0x0000000300047212 */ /* 0x000fc600078e3cff */
[----:B------:R-:W-:Y:S01]  /*1efd0*/  IMAD R3, R7, 0x8, R2 ;  /* 0x0000000807037824 */ /* 0x000fe200078e0202 */
[----:B------:R-:W-:-:S04]  /*1efe0*/  SHF.L.U32 R0, R4, 0x1f, RZ ;  /* 0x0000001f04007819 */ /* 0x000fc800000006ff */
[----:B------:R-:W0:Y:S02]  /*1eff0*/  SYNCS.PHASECHK.TRANS64.TRYWAIT P0, [R3+URZ], R0 ;  /* 0x00000000030075a7 */ /* 0x000e24000800017f */
[----:B0-----:R-:W-:Y:S05]  /*1f000*/  @!P0 BRA `(.L_x_815) ;  /* 0x0000000400c48947 */ /* 0x001fea0003800000 */
.L_x_832:
[----:B0-----:R-:W-:-:S05]  /*1f010*/  VIADD R0, R7, 0x1 ;  /* 0x0000000107007836 */ /* 0x001fca0000000000 */
[----:B------:R-:W-:-:S04]  /*1f020*/  ISETP.NE.AND P0, PT, R0, 0xa, PT ;  /* 0x0000000a0000780c */ /* 0x000fc80003f05270 */
[----:B------:R-:W-:Y:S02]  /*1f030*/  SEL R3, RZ, 0x1, P0 ;  /* 0x00000001ff037807 */ /* 0x000fe40000000000 */
[----:B------:R-:W-:Y:S02]  /*1f040*/  SEL R5, R0, RZ, P0 ;  /* 0x000000ff00057207 */ /* 0x000fe40000000000 */
[----:B------:R-:W-:-:S03]  /*1f050*/  LOP3.LUT R4, R4, R3, RZ, 0x3c, !PT ;  /* 0x0000000304047212 */ /* 0x000fc600078e3cff */
[----:B------:R-:W-:Y:S01]  /*1f060*/  IMAD R3, R5, 0x8, R2 ;  /* 0x0000000805037824 */ /* 0x000fe200078e0202 */
[----:B------:R-:W-:-:S04]  /*1f070*/  SHF.L.U32 R0, R4, 0x1f, RZ ;  /* 0x0000001f04007819 */ /* 0x000fc800000006ff */
[----:B------:R-:W0:Y:S02]  /*1f080*/  SYNCS.PHASECHK.TRANS64.TRYWAIT P0, [R3+URZ], R0 ;  /* 0x00000000030075a7 */ /* 0x000e24000800017f */
[----:B0-----:R-:W-:Y:S05]  /*1f090*/  @!P0 BRA `(.L_x_816) ;  /* 0x0000000400b48947 */ /* 0x001fea0003800000 */
.L_x_833:
        /* <DEDUP_REMOVED lines=9> */
.L_x_834:
        /* <DEDUP_REMOVED lines=9> */
.L_x_835:
        /* <DEDUP_REMOVED lines=9> */
.L_x_836:
        /* <DEDUP_REMOVED lines=9> */
.L_x_837:
        /* <DEDUP_REMOVED lines=9> */
.L_x_838:
        /* <DEDUP_REMOVED lines=9> */
.L_x_839:
[----:B0-----:R-:W-:-:S05]  /*1f400*/  VIADD R0, R5, 0x1 ;  /* 0x0000000105007836 */ /* 0x001fca0000000000 */
[----:B------:R-:W-:-:S04]  /*1f410*/  ISETP.NE.AND P0, PT, R0, 0xa, PT ;  /* 0x0000000a0000780c */ /* 0x000fc80003f05270 */
[----:B------:R-:W-:Y:S02]  /*1f420*/  SEL R4, RZ, 0x1, P0 ;  /* 0x00000001ff047807 */ /* 0x000fe40000000000 */
[----:B------:R-:W-:Y:S02]  /*1f430*/  SEL R3, R0, RZ, P0 ;  /* 0x000000ff00037207 */ /* 0x000fe40000000000 */
[----:B------:R-:W-:-:S03]  /*1f440*/  LOP3.LUT R0, R7, R4, RZ, 0x3c, !PT ;  /* 0x0000000407007212 */ /* 0x000fc600078e3cff */
[----:B------:R-:W-:Y:S01]  /*1f450*/  IMAD R3, R3, 0x8, R2 ;  /* 0x0000000803037824 */ /* 0x000fe200078e0202 */
[----:B------:R-:W-:-:S07]  /*1f460*/  SHF.L.U32 R0, R0, 0x1f, RZ ;  /* 0x0000001f00007819 */ /* 0x000fce00000006ff */
.L_x_823:
[----:B0-----:R0:W1:Y:S02]  /*1f470*/  SYNCS.PHASECHK.TRANS64.TRYWAIT P0, [R3+URZ], R0 ;  /* 0x00000000030075a7 */ /* 0x001064000800017f */
[----:B-1----:R-:W-:Y:S05]  /*1f480*/  @!P0 NANOSLEEP.SYNCS 0x989680 ;  /* 0x009896800000895d */ /* 0x002fea0003900000 */
[----:B------:R-:W1:Y:S02]  /*1f490*/  @!P0 SYNCS.PHASECHK.TRANS64 P0, [R3+URZ], R0 ;  /* 0x00000000030085a7 */ /* 0x000e64000800007f */
[----:B-1----:R-:W-:Y:S05]  /*1f4a0*/  @!P0 BRA `(.L_x_823) ;  /* 0xfffffffc00f08947 */ /* 0x002fea000383ffff */
.L_x_812:
[----:B------:R-:W-:Y:S05]  /*1f4b0*/  BSYNC B0 ;  /* 0x0000000000007941 */ /* 0x000fea0003800000 */
.L_x_811:
[----:B------:R-:W-:Y:S05]  /*1f4c0*/  EXIT ;  /* 0x000000000000794d */ /* 0x000fea0003800000 */
.L_x_18:
[----:B-1----:R1:W4:Y:S02]  /*1f4d0*/  SYNCS.PHASECHK.TRANS64.TRYWAIT P1, [R3+URZ], R0 ;  /* 0x00000000030075a7 */ /* 0x002324000802017f */
[----:B----4-:R-:W-:Y:S05]  /*1f4e0*/  @!P1 NANOSLEEP.SYNCS 0x989680 ;  /* 0x009896800000995d */ /* 0x010fea0003900000 */
[----:B------:R-:W4:Y:S02]  /*1f4f0*/  @!P1 SYNCS.PHASECHK.TRANS64 P1, [R3+URZ], R0 ;  /* 0x00000000030095a7 */ /* 0x000f24000802007f */
[----:B----4-:R-:W-:Y:S05]  /*1f500*/  @!P1 BRA `(.L_x_18) ;  /* 0xfffffffc00f09947 */ /* 0x010fea000383ffff */
[----:B------:R-:W-:Y:S05]  /*1f510*/  BRA `(.L_x_17) ;  /* 0xfffffe1c00fc7947 */ /* 0x000fea000383ffff */
.L_x_23:
[----:B-1----:R-:W-:-:S04]  /*1f520*/  IMAD.U32 R6, RZ, RZ, UR4 ;  /* 0x00000004ff067e24 */ /* 0x002fc8000f8e00ff */
[----:B------:R1:W2:Y:S03]  /*1f530*/  SYNCS.PHASECHK.TRANS64.TRYWAIT P1, [R6+URZ], R4 ;  /* 0x00000004060075a7 */ /* 0x0002a6000802017f */
[----:B--2---:R-:W-:Y:S05]  /*1f540*/  @!P1 NANOSLEEP.SYNCS 0x989680 ;  /* 0x009896800000995d */ /* 0x004fea0003900000 */
[----:B------:R-:W2:Y:S02]  /*1f550*/  @!P1 SYNCS.PHASECHK.TRANS64 P1, [R6+URZ], R4 ;  /* 0x00000004060095a7 */ /* 0x000ea4000802007f */
[----:B--2---:R-:W-:Y:S05]  /*1f560*/  @!P1 BRA `(.L_x_23) ;  /* 0xfffffffc00ec9947 */ /* 0x004fea000383ffff */
[----:B------:R-:W-:Y:S05]  /*1f570*/  BRA `(.L_x_22) ;  /* 0xfffffe2800387947 */ /* 0x000fea000383ffff */
.L_x_798:
[----:B------:R-:W-:Y:S01]  /*1f580*/  BSSY B1, `(.L_x_824) ;  /* 0x0000006000017945 */ /* 0x000fe20003800000 */
[----:B------:R-:W-:-:S07]  /*1f590*/  IMAD.MOV.U32 R15, RZ, RZ, -0x1 ;  /* 0xffffffffff0f7424 */ /* 0x000fce00078e00ff */
[----:B------:R-:W-:Y:S05]  /*1f5a0*/  WARPSYNC.COLLECTIVE R15, `(.L_x_825) ;  /* 0x000000000f0c7348 */ /* 0x000fea0003c00000 */
[----:B------:R-:W-:Y:S02]  /*1f5b0*/  ELECT P6, UR62, PT ;  /* 0x00000000003e782f */ /* 0x000fe400038c0000 */
[----:B------:R-:W-:Y:S01]  /*1f5c0*/  MOV R14, UR62 ;  /* 0x0000003e000e7c02 */ /* 0x000fe20008000f00 */
[----:B------:R-:W-:Y:S10]  /*1f5d0*/  ENDCOLLECTIVE ;  /* 0x000000000000791b */ /* 0x000ff40003800000 */
.L_x_825:
[----:B------:R-:W-:Y:S05]  /*1f5e0*/  BSYNC B1 ;  /* 0x0000000000017941 */ /* 0x000fea0003800000 */
.L_x_824:
[----:B------:R-:W-:Y:S05]  /*1f5f0*/  BRA `(.L_x_826) ;  /* 0xffffffec003c7947 */ /* 0x000fea000383ffff */
.L_x_801:
[----:B-1----:R1:W2:Y:S02]  /*1f600*/  SYNCS.PHASECHK.TRANS64.TRYWAIT P1, [R15+URZ+0x50], R12 ;  /* 0x0000500c0f0075a7 */ /* 0x0022a4000802017f */
[----:B--2---:R-:W-:Y:S05]  /*1f610*/  @!P1 NANOSLEEP.SYNCS 0x989680 ;  /* 0x009896800000995d */ /* 0x004fea0003900000 */
[----:B------:R-:W2:Y:S02]  /*1f620*/  @!P1 SYNCS.PHASECHK.TRANS64 P1, [R15+URZ+0x50], R12 ;  /* 0x0000500c0f0095a7 */ /* 0x000ea4000802007f */
[----:B--2---:R-:W-:Y:S05]  /*1f630*/  @!P1 BRA `(.L_x_801) ;  /* 0xfffffffc00f09947 */ /* 0x004fea000383ffff */
[----:B------:R-:W-:Y:S05]  /*1f640*/  BRA `(.L_x_827) ;  /* 0xffffffec00707947 */ /* 0x000fea000383ffff */
.L_x_810:
[----:B------:R-:W-:Y:S01]  /*1f650*/  BSSY B0, `(.L_x_828) ;  /* 0x0000006000007945 */ /* 0x000fe20003800000 */
[----:B------:R-:W-:-:S07]  /*1f660*/  IMAD.MOV.U32 R15, RZ, RZ, -0x1 ;  /* 0xffffffffff0f7424 */ /* 0x000fce00078e00ff */
[----:B------:R-:W-:Y:S05]  /*1f670*/  WARPSYNC.COLLECTIVE R15, `(.L_x_829) ;  /* 0x000000000f0c7348 */ /* 0x000fea0003c00000 */
[----:B------:R-:W-:Y:S02]  /*1f680*/  ELECT P6, UR62, PT ;  /* 0x00000000003e782f */ /* 0x000fe400038c0000 */
[----:B------:R-:W-:Y:S01]  /*1f690*/  MOV R14, UR62 ;  /* 0x0000003e000e7c02 */ /* 0x000fe20008000f00 */
[----:B------:R-:W-:Y:S10]  /*1f6a0*/  ENDCOLLECTIVE ;  /* 0x000000000000791b */ /* 0x000ff40003800000 */
.L_x_829:
[----:B------:R-:W-:Y:S05]  /*1f6b0*/  BSYNC B0 ;  /* 0x0000000000007941 */ /* 0x000fea0003800000 */
.L_x_828:
[----:B------:R-:W-:Y:S05]  /*1f6c0*/  BRA `(.L_x_830) ;  /* 0xfffffff400f07947 */ /* 0x000fea000383ffff */
.L_x_814:
[----:B0-----:R0:W1:Y:S02]  /*1f6d0*/  SYNCS.PHASECHK.TRANS64.TRYWAIT P0, [R4+URZ], R3 ;  /* 0x00000003040075a7 */ /* 0x001064000800017f */
[----:B-1----:R-:W-:Y:S05]  /*1f6e0*/  @!P0 NANOSLEEP.SYNCS 0x989680 ;  /* 0x009896800000895d */ /* 0x002fea0003900000 */
[----:B------:R-:W1:Y:S02]  /*1f6f0*/  @!P0 SYNCS.PHASECHK.TRANS64 P0, [R4+URZ], R3 ;  /* 0x00000003040085a7 */ /* 0x000e64000800007f */
[----:B-1----:R-:W-:Y:S05]  /*1f700*/  @!P0 BRA `(.L_x_814) ;  /* 0xfffffffc00f08947 */ /* 0x002fea000383ffff */
[----:B------:R-:W-:Y:S05]  /*1f710*/  BRA `(.L_x_831) ;  /* 0xfffffff800187947 */ /* 0x000fea000383ffff */
.L_x_815:
[----:B0-----:R0:W1:Y:S02]  /*1f720*/  SYNCS.PHASECHK.TRANS64.TRYWAIT P0, [R3+URZ], R0 ;  /* 0x00000000030075a7 */ /* 0x001064000800017f */
[----:B-1----:R-:W-:Y:S05]  /*1f730*/  @!P0 NANOSLEEP.SYNCS 0x989680 ;  /* 0x009896800000895d */ /* 0x002fea0003900000 */
[----:B------:R-:W1:Y:S02]  /*1f740*/  @!P0 SYNCS.PHASECHK.TRANS64 P0, [R3+URZ], R0 ;  /* 0x00000000030085a7 */ /* 0x000e64000800007f */
[----:B-1----:R-:W-:Y:S05]  /*1f750*/  @!P0 BRA `(.L_x_815) ;  /* 0xfffffffc00f08947 */ /* 0x002fea000383ffff */
[----:B------:R-:W-:Y:S05]  /*1f760*/  BRA `(.L_x_832) ;  /* 0xfffffff800287947 */ /* 0x000fea000383ffff */
.L_x_816:
[----:B0-----:R0:W1:Y:S02]  /*1f770*/  SYNCS.PHASECHK.TRANS64.TRYWAIT P0, [R3+URZ], R0 ;  /* 0x00000000030075a7 */ /* 0x001064000800017f */
[----:B-1----:R-:W-:Y:S05]  /*1f780*/  @!P0 NANOSLEEP.SYNCS 0x989680 ;  /* 0x009896800000895d */ /* 0x002fea0003900000 */
[----:B------:R-:W1:Y:S02]  /*1f790*/  @!P0 SYNCS.PHASECHK.TRANS64 P0, [R3+URZ], R0 ;  /* 0x00000000030085a7 */ /* 0x000e64000800007f */
[----:B-1----:R-:W-:Y:S05]  /*1f7a0*/  @!P0 BRA `(.L_x_816) ;  /* 0xfffffffc00f08947 */ /* 0x002fea000383ffff */
[----:B------:R-:W-:Y:S05]  /*1f7b0*/  BRA `(.L_x_833) ;  /* 0xfffffff800387947 */ /* 0x000fea000383ffff */
.L_x_817:
[----:B0-----:R0:W1:Y:S02]  /*1f7c0*/  SYNCS.PHASECHK.TRANS64.TRYWAIT P0, [R3+URZ], R0 ;  /* 0x00000000030075a7 */ /* 0x001064000800017f */
[----:B-1----:R-:W-:Y:S05]  /*1f7d0*/  @!P0 NANOSLEEP.SYNCS 0x989680 ;  /* 0x009896800000895d */ /* 0x002fea0003900000 */
[----:B------:R-:W1:Y:S02]  /*1f7e0*/  @!P0 SYNCS.PHASECHK.TRANS64 P0, [R3+URZ], R0 ;  /* 0x00000000030085a7 */ /* 0x000e64000800007f */
[----:B-1----:R-:W-:Y:S05]  /*1f7f0*/  @!P0 BRA `(.L_x_817) ;  /* 0xfffffffc00f08947 */ /* 0x002fea000383ffff */
[----:B------:R-:W-:Y:S05]  /*1f800*/  BRA `(.L_x_834) ;  /* 0xfffffff800487947 */ /* 0x000fea000383ffff */
.L_x_818:
[----:B0-----:R0:W1:Y:S02]  /*1f810*/  SYNCS.PHASECHK.TRANS64.TRYWAIT P0, [R3+URZ], R0 ;  /* 0x00000000030075a7 */ /* 0x001064000800017f */
[----:B-1----:R-:W-:Y:S05]  /*1f820*/  @!P0 NANOSLEEP.SYNCS 0x989680 ;  /* 0x009896800000895d */ /* 0x002fea0003900000 */
[----:B------:R-:W1:Y:S02]  /*1f830*/  @!P0 SYNCS.PHASECHK.TRANS64 P0, [R3+URZ], R0 ;  /* 0x00000000030085a7 */ /* 0x000e64000800007f */
[----:B-1----:R-:W-:Y:S05]  /*1f840*/  @!P0 BRA `(.L_x_818) ;  /* 0xfffffffc00f08947 */ /* 0x002fea000383ffff */
[----:B------:R-:W-:Y:S05]  /*1f850*/  BRA `(.L_x_835) ;  /* 0xfffffff800587947 */ /* 0x000fea000383ffff */
.L_x_819:
[----:B0-----:R0:W1:Y:S02]  /*1f860*/  SYNCS.PHASECHK.TRANS64.TRYWAIT P0, [R3+URZ], R0 ;  /* 0x00000000030075a7 */ /* 0x001064000800017f */
[----:B-1----:R-:W-:Y:S05]  /*1f870*/  @!P0 NANOSLEEP.SYNCS 0x989680 ;  /* 0x009896800000895d */ /* 0x002fea0003900000 */
[----:B------:R-:W1:Y:S02]  /*1f880*/  @!P0 SYNCS.PHASECHK.TRANS64 P0, [R3+URZ], R0 ;  /* 0x00000000030085a7 */ /* 0x000e64000800007f */
[----:B-1----:R-:W-:Y:S05]  /*1f890*/  @!P0 BRA `(.L_x_819) ;  /* 0xfffffffc00f08947 */ /* 0x002fea000383ffff */
[----:B------:R-:W-:Y:S05]  /*1f8a0*/  BRA `(.L_x_836) ;  /* 0xfffffff800687947 */ /* 0x000fea000383ffff */
.L_x_820:
[----:B0-----:R0:W1:Y:S02]  /*1f8b0*/  SYNCS.PHASECHK.TRANS64.TRYWAIT P0, [R3+URZ], R0 ;  /* 0x00000000030075a7 */ /* 0x001064000800017f */
[----:B-1----:R-:W-:Y:S05]  /*1f8c0*/  @!P0 NANOSLEEP.SYNCS 0x989680 ;  /* 0x009896800000895d */ /* 0x002fea0003900000 */
[----:B------:R-:W1:Y:S02]  /*1f8d0*/  @!P0 SYNCS.PHASECHK.TRANS64 P0, [R3+URZ], R0 ;  /* 0x00000000030085a7 */ /* 0x000e64000800007f */
[----:B-1----:R-:W-:Y:S05]  /*1f8e0*/  @!P0 BRA `(.L_x_820) ;  /* 0xfffffffc00f08947 */ /* 0x002fea000383ffff */
[----:B------:R-:W-:Y:S05]  /*1f8f0*/  BRA `(.L_x_837) ;  /* 0xfffffff800787947 */ /* 0x000fea000383ffff */
.L_x_821:
[----:B0-----:R0:W1:Y:S02]  /*1f900*/  SYNCS.PHASECHK.TRANS64.TRYWAIT P0, [R3+URZ], R0 ;  /* 0x00000000030075a7 */ /* 0x001064000800017f */
[----:B-1----:R-:W-:Y:S05]  /*1f910*/  @!P0 NANOSLEEP.SYNCS 0x989680 ;  /* 0x009896800000895d */ /* 0x002fea0003900000 */
[----:B------:R-:W1:Y:S02]  /*1f920*/  @!P0 SYNCS.PHASECHK.TRANS64 P0, [R3+URZ], R0 ;  /* 0x00000000030085a7 */ /* 0x000e64000800007f */
[----:B-1----:R-:W-:Y:S05]  /*1f930*/  @!P0 BRA `(.L_x_821) ;  /* 0xfffffffc00f08947 */ /* 0x002fea000383ffff */
[----:B------:R-:W-:Y:S05]  /*1f940*/  BRA `(.L_x_838) ;  /* 0xfffffff800887947 */ /* 0x000fea000383ffff */
.L_x_822:
[----:B0-----:R0:W1:Y:S02]  /*1f950*/  SYNCS.PHASECHK.TRANS64.TRYWAIT P0, [R3+URZ], R0 ;  /* 0x00000000030075a7 */ /* 0x001064000800017f */
[----:B-1----:R-:W-:Y:S05]  /*1f960*/  @!P0 NANOSLEEP.SYNCS 0x989680 ;  /* 0x009896800000895d */ /* 0x002fea0003900000 */
[----:B------:R-:W1:Y:S02]  /*1f970*/  @!P0 SYNCS.PHASECHK.TRANS64 P0, [R3+URZ], R0 ;  /* 0x00000000030085a7 */ /* 0x000e64000800007f */
[----:B-1----:R-:W-:Y:S05]  /*1f980*/  @!P0 BRA `(.L_x_822) ;  /* 0xfffffffc00f08947 */ /* 0x002fea000383ffff */
[----:B------:R-:W-:Y:S05]  /*1f990*/  BRA `(.L_x_839) ;  /* 0xfffffff800987947 */ /* 0x000fea000383ffff */
.L_x_840:
[----:B------:R-:W-:-:S00]  /*1f9a0*/  BRA `(.L_x_840) ;  /* 0xfffffffc00fc7947 */ /* 0x000fc0000383ffff */
[----:B------:R-:W-:-:S00]  /*1f9b0*/  NOP ;  /* 0x0000000000007918 */ /* 0x000fc00000000000 */
        /* <DEDUP_REMOVED lines=12> */
.L_x_841:


//--------------------- .nv.global.init           --------------------------
	.section	.nv.global.init,"aw",@progbits
.nv.global.init:
	.type		$str$22,@object
	.size		$str$22,($str$23 - $str$22)
$str$22:
        /*0000*/ 	.byte	0x6b, 0x5f, 0x74, 0x69, 0x6c, 0x65, 0x5f, 0x63, 0x6f, 0x75, 0x6e, 0x74, 0x20, 0x3e, 0x3d, 0x20
        /*0010*/ 	.byte	0x31, 0x00
	.type		$str$23,@object
	.size		$str$23,(__unnamed_1 - $str$23)
$str$23:
        /*0012*/ 	.byte	0x2f, 0x74, 0x6d, 0x70, 0x2f, 0x63, 0x75, 0x74, 0x6c, 0x61, 0x73, 0x73, 0x5f, 0x73, 0x77, 0x65
        /*0022*/ 	.byte	0x65, 0x70, 0x5f, 0x73, 0x72, 0x63, 0x2f, 0x69, 0x6e, 0x63, 0x6c, 0x75, 0x64, 0x65, 0x2f, 0x63
        /*0032*/ 	.byte	0x75, 0x74, 0x6c, 0x61, 0x73, 0x73, 0x2f, 0x67, 0x65, 0x6d, 0x6d, 0x2f, 0x63, 0x6f, 0x6c, 0x6c
        /*0042*/ 	.byte	0x65, 0x63, 0x74, 0x69, 0x76, 0x65, 0x2f, 0x73, 0x6d, 0x39, 0x30, 0x5f, 0x6d, 0x6d, 0x61, 0x5f
        /*0052*/ 	.byte	0x74, 0x6d, 0x61, 0x5f, 0x67, 0x6d, 0x6d, 0x61, 0x5f, 0x73, 0x73, 0x5f, 0x77, 0x61, 0x72, 0x70
        /*0062*/ 	.byte	0x73, 0x70, 0x65, 0x63, 0x69, 0x61, 0x6c, 0x69, 0x7a, 0x65, 0x64, 0x2e, 0x68, 0x70, 0x70, 0x00
	.type		__unnamed_1,@object
	.size		__unnamed_1,(.L_0 - __unnamed_1)
__unnamed_1:
        /* <DEDUP_REMOVED lines=180> */
        /*0bb2*/ 	.byte	0x74, 0x65, 0x3a, 0x3a, 0x69, 0x64, 0x65, 0x6e, 0x74, 0x69, 0x74, 0x79, 0x5d, 0x00
.L_0:


//--------------------- .nv.shared._ZN7cutlass13device_kernelINS_4gemm6kernel13GemmUniversalIN4cute5tupleIJiiiiEEENS1_10collective13CollectiveMmaINS1_34MainloopSm90TmaGmmaWarpSpecializedILi10ENS5_IJNS4_1CILi1EEESB_SB_EEENS1_35KernelTmaWarpSpecializedCooperativeEEENS5_IJNSA_ILi512EEENSA_ILi192EEENSA_ILi16EEEEEENS_6half_tENS5_IJlSB_lEEESJ_SK_NS4_8TiledMMAINS4_8MMA_AtomIJNS4_4SM904GMMA26MMA_64x192x16_F32F16F16_SSILNSO_5MajorE0ELSQ_0ELNSO_7ScaleInE1ELSR_1EEEEEENS4_6LayoutINS5_IJNSA_ILi2EEESB_SB_EEENS5_IJSB_NSA_ILi0EEESX_EEEEENS5_IJNS4_10UnderscoreES10_S10_EEEEENS4_13SM90_TMA_LOADENS4_14ComposedLayoutINS4_7SwizzleILi1ELi4ELi3EEENS4_18smem_ptr_flag_bitsILi16EEENSU_INS5_IJNSA_ILi8EEESH_EEENS5_IJSH_SB_EEEEEEEvNS4_8identityES13_S1D_vS1E_EENS_8epilogue10collective6detail29Sm90TmaWarpSpecializedAdapterINS1H_15DefaultEpilogueISJ_SK_SK_NS1G_6thread17LinearCombinationISJ_Li1EffLNS1L_9ScaleType4KindE0ELNS_15FloatRoundStyleE2ESJ_EENS1_15EpilogueDefaultEEEEEvvEEEEvNT_6ParamsE --------------------------
	.section	.nv.shared._ZN7cutlass13device_kernelINS_4gemm6kernel13GemmUniversalIN4cute5tupleIJiiiiEEENS1_10collective13CollectiveMmaINS1_34MainloopSm90TmaGmmaWarpSpecializedILi10ENS5_IJNS4_1CILi1EEESB_SB_EEENS1_35KernelTmaWarpSpecializedCooperativeEEENS5_IJNSA_ILi512EEENSA_ILi192EEENSA_ILi16EEEEEENS_6half_tENS5_IJlSB_lEEESJ_SK_NS4_8TiledMMAINS4_8MMA_AtomIJNS4_4SM904GMMA26MMA_64x192x16_F32F16F16_SSILNSO_5MajorE0ELSQ_0ELNSO_7ScaleInE1ELSR_1EEEEEENS4_6LayoutINS5_IJNSA_ILi2EEESB_SB_EEENS5_IJSB_NSA_ILi0EEESX_EEEEENS5_IJNS4_10UnderscoreES10_S10_EEEEENS4_13SM90_TMA_LOADENS4_14ComposedLayoutINS4_7SwizzleILi1ELi4ELi3EEENS4_18smem_ptr_flag_bitsILi16EEENSU_INS5_IJNSA_ILi8EEESH_EEENS5_IJSH_SB_EEEEEEEvNS4_8identityES13_S1D_vS1E_EENS_8epilogue10collective6detail29Sm90TmaWarpSpecializedAdapterINS1H_15DefaultEpilogueISJ_SK_SK_NS1G_6thread17LinearCombinationISJ_Li1EffLNS1L_9ScaleType4KindE0ELNS_15FloatRoundStyleE2ESJ_EENS1_15EpilogueDefaultEEEEEvvEEEEvNT_6ParamsE,"aw",@nobits
	.sectionflags	@""
	.align	16
	.zero		1024


//--------------------- .nv.shared.reserved.0     --------------------------
	.section	.nv.shared.reserved.0,"aw",@nobits
	.weak		__nv_reservedSMEM_offset_0_alias
	.size		__nv_reservedSMEM_offset_0_alias, 0, 0
	.other		__nv_reservedSMEM_offset_0_alias,@"STO_CUDA_RESERVED_SHARED STV_DEFAULT"
__nv_reservedSMEM_offset_0_alias:
	.zero		0


//--------------------- .nv.global                --------------------------
	.section	.nv.global,"aw",@nobits
.nv.global:
	.type		_ZN39_INTERNAL_abb85404_4_k_cu_118417a3_68484cute1_E,@object
	.size		_ZN39_INTERNAL_abb85404_4_k_cu_118417a3_68484cute1_E,(_ZN39_INTERNAL_abb85404_4_k_cu_118417a3_68484cuda3std3__45__cpo6cbeginE - _ZN39_INTERNAL_abb85404_4_k_cu_118417a3_68484cute1_E)
_ZN39_INTERNAL_abb85404_4_k_cu_118417a3_68484cute1_E:
	.zero		1
	.type		_ZN39_INTERNAL_abb85404_4_k_cu_118417a3_68484cuda3std3__45__cpo6cbeginE,@object
	.size		_ZN39_INTERNAL_abb85404_4_k_cu_118417a3_68484cuda3std3__45__cpo6cbeginE,(_ZN39_INTERNAL_abb85404_4_k_cu_118417a3_68484cuda3std3__48in_placeE - _ZN39_INTERNAL_abb85404_4_k_cu_118417a3_68484cuda3std3__45__cpo6cbeginE)
_ZN39_INTERNAL_abb85404_4_k_cu_118417a3_68484cuda3std3__45__cpo6cbeginE:
	.zero		1
	.type		_ZN39_INTERNAL_abb85404_4_k_cu_118417a3_68484cuda3std3__48in_placeE,@object
	.size		_ZN39_INTERNAL_abb85404_4_k_cu_118417a3_68484cuda3std3__48in_placeE,(_ZN39_INTERNAL_abb85404_4_k_cu_118417a3_68484cuda3std6ranges3__45__cpo9iter_moveE - _ZN39_INTERNAL_abb85404_4_k_cu_118417a3_68484cuda3std3__48in_placeE)
_ZN39_INTERNAL_abb85404_4_k_cu_118417a3_68484cuda3std3__48in_placeE:
	.zero		1
	.type		_ZN39_INTERNAL_abb85404_4_k_cu_118417a3_68484cuda3std6ranges3__45__cpo9iter_moveE,@object
	.size		_ZN39_INTERNAL_abb85404_4_k_cu_118417a3_68484cuda3std6ranges3__45__cpo9iter_moveE,(_ZN39_INTERNAL_abb85404_4_k_cu_118417a3_68484cuda3std3__45__cpo5beginE - _ZN39_INTERNAL_abb85404_4_k_cu_118417a3_68484cuda3std6ranges3__45__cpo9iter_moveE)
_ZN39_INTERNAL_abb85404_4_k_cu_118417a3_68484cuda3std6ranges3__45__cpo9iter_moveE:
	.zero		1
	.type		_ZN39_INTERNAL_abb85404_4_k_cu_118417a3_68484cuda3std3__45__cpo5beginE,@object
	.size		_ZN39_INTERNAL_abb85404_4_k_cu_118417a3_68484cuda3std3__45__cpo5beginE,(_ZN39_INTERNAL_abb85404_4_k_cu_118417a3_68484cuda3std3__441_GLOBAL__N__abb85404_4_k_cu_118417a3_68486ignoreE - _ZN39_INTERNAL_abb85404_4_k_cu_118417a3_68484cuda3std3__45__cpo5beginE)
_ZN39_INTERNAL_abb85404_4_k_cu_118417a3_68484cuda3std3__45__cpo5beginE:
	.zero		1
	.type		_ZN39_INTERNAL_abb85404_4_k_cu_118417a3_68484cuda3std3__441_GLOBAL__N__abb85404_4_k_cu_118417a3_68486ignoreE,@object
	.size		_ZN39_INTERNAL_abb85404_4_k_cu_118417a3_68484cuda3std3__441_GLOBAL__N__abb85404_4_k_cu_118417a3_68486ignoreE,(_ZN39_INTERNAL_abb85404_4_k_cu_118417a3_68484cute7productE - _ZN39_INTERNAL_abb85404_4_k_cu_118417a3_68484cuda3std3__441_GLOBAL__N__abb85404_4_k_cu_118417a3_68486ignoreE)
_ZN39_INTERNAL_abb85404_4_k_cu_118417a3_68484cuda3std3__441_GLOBAL__N__abb85404_4_k_cu_118417a3_68486ignoreE:
	.zero		1
	.type		_ZN39_INTERNAL_abb85404_4_k_cu_118417a3_68484cute7productE,@object
	.size		_ZN39_INTERNAL_abb85404_4_k_cu_118417a3_68484cute7productE,(_ZN39_INTERNAL_abb85404_4_k_cu_118417a3_68484cuda3std3__45__cpo3endE - _ZN39_INTERNAL_abb85404_4_k_cu_118417a3_68484cute7productE)
_ZN39_INTERNAL_abb85404_4_k_cu_118417a3_68484cute7productE:
	.zero		1
	.type		_ZN39_INTERNAL_abb85404_4_k_cu_118417a3_68484cuda3std3__45__cpo3endE,@object
	.size		_ZN39_INTERNAL_abb85404_4_k_cu_118417a3_68484cuda3std3__45__cpo3endE,(_ZN39_INTERNAL_abb85404_4_k_cu_118417a3_68484cuda3std3__419piecewise_constructE - _ZN39_INTERNAL_abb85404_4_k_cu_118417a3_68484cuda3std3__45__cpo3endE)
_ZN39_INTERNAL_abb85404_4_k_cu_118417a3_68484cuda3std3__45__cpo3endE:
	.zero		1
	.type		_ZN39_INTERNAL_abb85404_4_k_cu_118417a3_68484cuda3std3__419piecewise_constructE,@object
	.size		_ZN39_INTERNAL_abb85404_4_k_cu_118417a3_68484cuda3std3__419piecewise_constructE,(_ZN39_INTERNAL_abb85404_4_k_cu_118417a3_68484cuda3std3__45__cpo4cendE - _ZN39_INTERNAL_abb85404_4_k_cu_118417a3_68484cuda3std3__419piecewise_constructE)
_ZN39_INTERNAL_abb85404_4_k_cu_118417a3_68484cuda3std3__419piecewise_constructE:
	.zero		1
	.type		_ZN39_INTERNAL_abb85404_4_k_cu_118417a3_68484cuda3std3__45__cpo4cendE,@object
	.size		_ZN39_INTERNAL_abb85404_4_k_cu_118417a3_68484cuda3std3__45__cpo4cendE,(_ZN39_INTERNAL_abb85404_4_k_cu_118417a3_68484cuda3std6ranges3__45__cpo4swapE - _ZN39_INTERNAL_abb85404_4_k_cu_118417a3_68484cuda3std3__45__cpo4cendE)
_ZN39_INTERNAL_abb85404_4_k_cu_118417a3_68484cuda3std3__45__cpo4cendE:
	.zero		1
	.type		_ZN39_INTERNAL_abb85404_4_k_cu_118417a3_68484cuda3std6ranges3__45__cpo4swapE,@object
	.size		_ZN39_INTERNAL_abb85404_4_k_cu_118417a3_68484cuda3std6ranges3__45__cpo4swapE,(.L_8 - _ZN39_INTERNAL_abb85404_4_k_cu_118417a3_68484cuda3std6ranges3__45__cpo4swapE)
_ZN39_INTERNAL_abb85404_4_k_cu_118417a3_68484cuda3std6ranges3__45__cpo4swapE:
	.zero		1
.L_8:


//--------------------- .nv.constant0._ZN7cutlass13device_kernelINS_4gemm6kernel13GemmUniversalIN4cute5tupleIJiiiiEEENS1_10collective13CollectiveMmaINS1_34MainloopSm90TmaGmmaWarpSpecializedILi10ENS5_IJNS4_1CILi1EEESB_SB_EEENS1_35KernelTmaWarpSpecializedCooperativeEEENS5_IJNSA_ILi512EEENSA_ILi192EEENSA_ILi16EEEEEENS_6half_tENS5_IJlSB_lEEESJ_SK_NS4_8TiledMMAINS4_8MMA_AtomIJNS4_4SM904GMMA26MMA_64x192x16_F32F16F16_SSILNSO_5MajorE0ELSQ_0ELNSO_7ScaleInE1ELSR_1EEEEEENS4_6LayoutINS5_IJNSA_ILi2EEESB_SB_EEENS5_IJSB_NSA_ILi0EEESX_EEEEENS5_IJNS4_10UnderscoreES10_S10_EEEEENS4_13SM90_TMA_LOADENS4_14ComposedLayoutINS4_7SwizzleILi1ELi4ELi3EEENS4_18smem_ptr_flag_bitsILi16EEENSU_INS5_IJNSA_ILi8EEESH_EEENS5_IJSH_SB_EEEEEEEvNS4_8identityES13_S1D_vS1E_EENS_8epilogue10collective6detail29Sm90TmaWarpSpecializedAdapterINS1H_15DefaultEpilogueISJ_SK_SK_NS1G_6thread17LinearCombinationISJ_Li1EffLNS1L_9ScaleType4KindE0ELNS_15FloatRoundStyleE2ESJ_EENS1_15EpilogueDefaultEEEEEvvEEEEvNT_6ParamsE --------------------------
	.section	.nv.constant0._ZN7cutlass13device_kernelINS_4gemm6kernel13GemmUniversalIN4cute5tupleIJiiiiEEENS1_10collective13CollectiveMmaINS1_34MainloopSm90TmaGmmaWarpSpecializedILi10ENS5_IJNS4_1CILi1EEESB_SB_EEENS1_35KernelTmaWarpSpecializedCooperativeEEENS5_IJNSA_ILi512EEENSA_ILi192EEENSA_ILi16EEEEEENS_6half_tENS5_IJlSB_lEEESJ_SK_NS4_8TiledMMAINS4_8MMA_AtomIJNS4_4SM904GMMA26MMA_64x192x16_F32F16F16_SSILNSO_5MajorE0ELSQ_0ELNSO_7ScaleInE1ELSR_1EEEEEENS4_6LayoutINS5_IJNSA_ILi2EEESB_SB_EEENS5_IJSB_NSA_ILi0EEESX_EEEEENS5_IJNS4_10UnderscoreES10_S10_EEEEENS4_13SM90_TMA_LOADENS4_14ComposedLayoutINS4_7SwizzleILi1ELi4ELi3EEENS4_18smem_ptr_flag_bitsILi16EEENSU_INS5_IJNSA_ILi8EEESH_EEENS5_IJSH_SB_EEEEEEEvNS4_8identityES13_S1D_vS1E_EENS_8epilogue10collective6detail29Sm90TmaWarpSpecializedAdapterINS1H_15DefaultEpilogueISJ_SK_SK_NS1G_6thread17LinearCombinationISJ_Li1EffLNS1L_9ScaleType4KindE0ELNS_15FloatRoundStyleE2ESJ_EENS1_15EpilogueDefaultEEEEEvvEEEEvNT_6ParamsE,"a",@progbits
	.sectionflags	@""
	.align	4
.nv.constant0._ZN7cutlass13device_kernelINS_4gemm6kernel13GemmUniversalIN4cute5tupleIJiiiiEEENS1_10collective13CollectiveMmaINS1_34MainloopSm90TmaGmmaWarpSpecializedILi10ENS5_IJNS4_1CILi1EEESB_SB_EEENS1_35KernelTmaWarpSpecializedCooperativeEEENS5_IJNSA_ILi512EEENSA_ILi192EEENSA_ILi16EEEEEENS_6half_tENS5_IJlSB_lEEESJ_SK_NS4_8TiledMMAINS4_8MMA_AtomIJNS4_4SM904GMMA26MMA_64x192x16_F32F16F16_SSILNSO_5MajorE0ELSQ_0ELNSO_7ScaleInE1ELSR_1EEEEEENS4_6LayoutINS5_IJNSA_ILi2EEESB_SB_EEENS5_IJSB_NSA_ILi0EEESX_EEEEENS5_IJNS4_10UnderscoreES10_S10_EEEEENS4_13SM90_TMA_LOADENS4_14ComposedLayoutINS4_7SwizzleILi1ELi4ELi3EEENS4_18smem_ptr_flag_bitsILi16EEENSU_INS5_IJNSA_ILi8EEESH_EEENS5_IJSH_SB_EEEEEEEvNS4_8identityES13_S1D_vS1E_EENS_8epilogue10collective6detail29Sm90TmaWarpSpecializedAdapterINS1H_15DefaultEpilogueISJ_SK_SK_NS1G_6thread17LinearCombinationISJ_Li1EffLNS1L_9ScaleType4KindE0ELNS_15FloatRoundStyleE2ESJ_EENS1_15EpilogueDefaultEEEEEvvEEEEvNT_6ParamsE:
	.zero		1664


//--------------------- SYMBOLS --------------------------

	.type		.nv.reservedSmem.offset0,@object
	.size		.nv.reservedSmem.offset0,0x4
	.type		__assertfail,@function
